//
// Generated by NVIDIA NVVM Compiler
//
// Compiler Build ID: CL-36424714
// Cuda compilation tools, release 13.0, V13.0.88
// Based on NVVM 20.0.0
//

.version 9.0
.target sm_100
.address_size 64

	// .globl	visionflow_compute_kernel
.global .align 4 .b8 __cudart_i2opi_f[24] = {65, 144, 67, 60, 153, 149, 98, 219, 192, 221, 52, 245, 209, 87, 39, 252, 41, 21, 68, 78, 110, 131, 249, 162};

.visible .entry visionflow_compute_kernel(
	.param .align 8 .b8 visionflow_compute_kernel_param_0[208]
)
{
	.local .align 4 .b8 	__local_depot0[28];
	.reg .b64 	%SP;
	.reg .b64 	%SPL;
	.reg .pred 	%p<230>;
	.reg .b32 	%r<411>;
	.reg .b32 	%f<1431>;
	.reg .b64 	%rd<426>;
	.reg .b64 	%fd<13>;

	mov.u64 	%SPL, __local_depot0;
	mov.b64 	%rd98, visionflow_compute_kernel_param_0;
	ld.param.v2.u32 	{%r1, %r2}, [visionflow_compute_kernel_param_0+192];
	ld.param.u32 	%r3, [visionflow_compute_kernel_param_0+184];
	ld.param.f32 	%f1, [visionflow_compute_kernel_param_0+148];
	ld.param.v2.f32 	{%f2, %f3}, [visionflow_compute_kernel_param_0+128];
	ld.param.u64 	%rd1, [visionflow_compute_kernel_param_0+104];
	ld.param.u64 	%rd2, [visionflow_compute_kernel_param_0+96];
	ld.param.u64 	%rd3, [visionflow_compute_kernel_param_0+88];
	add.u64 	%rd4, %SPL, 0;
	add.u64 	%rd5, %SPL, 0;
	add.u64 	%rd6, %SPL, 0;
	add.u64 	%rd7, %SPL, 0;
	add.u64 	%rd8, %SPL, 0;
	add.u64 	%rd9, %SPL, 0;
	mov.u32 	%r162, %ctaid.x;
	mov.u32 	%r163, %ntid.x;
	mov.u32 	%r164, %tid.x;
	mad.lo.s32 	%r4, %r162, %r163, %r164;
	setp.ge.s32 	%p1, %r4, %r1;
	@%p1 bra 	$L__BB0_256;
	mov.u64 	%rd105, %rd98;
	add.s64 	%rd10, %rd105, 112;
	add.s64 	%rd11, %rd105, 80;
	add.s64 	%rd12, %rd105, 72;
	add.s64 	%rd13, %rd105, 56;
	ld.param.u64 	%rd106, [%rd105];
	ld.param.u64 	%rd107, [%rd105+8];
	ld.param.u64 	%rd108, [%rd105+16];
	ld.param.u64 	%rd109, [%rd105+24];
	ld.param.u64 	%rd110, [%rd105+32];
	ld.param.u64 	%rd111, [%rd105+40];
	ld.param.u32 	%r165, [%rd105+188];
	cvta.to.global.u64 	%rd14, %rd106;
	mul.wide.s32 	%rd112, %r4, 4;
	add.s64 	%rd15, %rd14, %rd112;
	ld.global.f32 	%f4, [%rd15];
	cvta.to.global.u64 	%rd16, %rd107;
	add.s64 	%rd17, %rd16, %rd112;
	ld.global.f32 	%f5, [%rd17];
	cvta.to.global.u64 	%rd18, %rd108;
	add.s64 	%rd19, %rd18, %rd112;
	ld.global.f32 	%f6, [%rd19];
	cvta.to.global.u64 	%rd113, %rd109;
	add.s64 	%rd20, %rd113, %rd112;
	ld.global.f32 	%f7, [%rd20];
	cvta.to.global.u64 	%rd114, %rd110;
	add.s64 	%rd21, %rd114, %rd112;
	ld.global.f32 	%f8, [%rd21];
	cvta.to.global.u64 	%rd115, %rd111;
	add.s64 	%rd22, %rd115, %rd112;
	ld.global.f32 	%f9, [%rd22];
	setp.gt.s32 	%p2, %r165, 1;
	@%p2 bra 	$L__BB0_23;
	setp.eq.s32 	%p5, %r165, 0;
	@%p5 bra 	$L__BB0_44;
	setp.eq.s32 	%p6, %r165, 1;
	@%p6 bra 	$L__BB0_4;
	bra.uni 	$L__BB0_198;
$L__BB0_4:
	ld.param.u64 	%rd260, [%rd10];
	ld.param.u64 	%rd261, [%rd12];
	cvta.to.global.u64 	%rd35, %rd261;
	cvta.to.global.u64 	%rd36, %rd3;
	cvta.to.global.u64 	%rd37, %rd2;
	cvta.to.global.u64 	%rd38, %rd1;
	cvta.to.global.u64 	%rd39, %rd260;
	mul.wide.s32 	%rd262, %r4, 4;
	add.s64 	%rd263, %rd35, %rd262;
	ld.global.u32 	%r39, [%rd263];
	setp.lt.s32 	%p109, %r1, 1;
	mov.f32 	%f1417, 0f00000000;
	mov.f32 	%f1418, %f1417;
	mov.f32 	%f1419, %f1417;
	@%p109 bra 	$L__BB0_18;
	setp.eq.s32 	%p110, %r1, 1;
	mov.f32 	%f1419, 0f00000000;
	mov.b32 	%r376, 0;
	mov.f32 	%f1418, %f1419;
	mov.f32 	%f1417, %f1419;
	@%p110 bra 	$L__BB0_14;
	and.b32  	%r376, %r1, 2147483646;
	mov.f32 	%f1419, 0f00000000;
	mov.b32 	%r377, 0;
$L__BB0_7:
	setp.eq.s32 	%p111, %r377, %r4;
	@%p111 bra 	$L__BB0_10;
	mul.wide.u32 	%rd264, %r377, 4;
	add.s64 	%rd265, %rd14, %rd264;
	ld.global.f32 	%f875, [%rd265];
	add.s64 	%rd266, %rd16, %rd264;
	ld.global.f32 	%f876, [%rd266];
	add.s64 	%rd267, %rd18, %rd264;
	ld.global.f32 	%f877, [%rd267];
	sub.f32 	%f95, %f4, %f875;
	sub.f32 	%f96, %f5, %f876;
	sub.f32 	%f97, %f6, %f877;
	mul.f32 	%f878, %f96, %f96;
	fma.rn.f32 	%f879, %f95, %f95, %f878;
	fma.rn.f32 	%f98, %f97, %f97, %f879;
	add.f32 	%f99, %f98, 0f3C23D70A;
	add.s64 	%rd268, %rd35, %rd264;
	ld.global.u32 	%r44, [%rd268];
	setp.geu.f32 	%p112, %f99, 0f42C80000;
	@%p112 bra 	$L__BB0_10;
	setp.eq.s32 	%p113, %r44, %r39;
	selp.f32 	%f880, 0f3F800000, 0f3E99999A, %p113;
	mul.f32 	%f881, %f3, %f880;
	div.rn.f32 	%f882, %f881, %f99;
	sqrt.rn.f32 	%f883, %f98;
	add.f32 	%f884, %f883, 0f322BCC77;
	div.rn.f32 	%f885, %f95, %f884;
	div.rn.f32 	%f886, %f96, %f884;
	div.rn.f32 	%f887, %f97, %f884;
	fma.rn.f32 	%f1419, %f882, %f885, %f1419;
	fma.rn.f32 	%f1418, %f882, %f886, %f1418;
	fma.rn.f32 	%f1417, %f882, %f887, %f1417;
$L__BB0_10:
	add.s32 	%r247, %r377, 1;
	setp.eq.s32 	%p114, %r247, %r4;
	@%p114 bra 	$L__BB0_13;
	mul.wide.u32 	%rd269, %r377, 4;
	add.s64 	%rd270, %rd14, %rd269;
	ld.global.f32 	%f888, [%rd270+4];
	add.s64 	%rd271, %rd16, %rd269;
	ld.global.f32 	%f889, [%rd271+4];
	add.s64 	%rd272, %rd18, %rd269;
	ld.global.f32 	%f890, [%rd272+4];
	sub.f32 	%f106, %f4, %f888;
	sub.f32 	%f107, %f5, %f889;
	sub.f32 	%f108, %f6, %f890;
	mul.f32 	%f891, %f107, %f107;
	fma.rn.f32 	%f892, %f106, %f106, %f891;
	fma.rn.f32 	%f109, %f108, %f108, %f892;
	add.f32 	%f110, %f109, 0f3C23D70A;
	add.s64 	%rd273, %rd35, %rd269;
	ld.global.u32 	%r45, [%rd273+4];
	setp.geu.f32 	%p115, %f110, 0f42C80000;
	@%p115 bra 	$L__BB0_13;
	setp.eq.s32 	%p116, %r45, %r39;
	selp.f32 	%f893, 0f3F800000, 0f3E99999A, %p116;
	mul.f32 	%f894, %f3, %f893;
	div.rn.f32 	%f895, %f894, %f110;
	sqrt.rn.f32 	%f896, %f109;
	add.f32 	%f897, %f896, 0f322BCC77;
	div.rn.f32 	%f898, %f106, %f897;
	div.rn.f32 	%f899, %f107, %f897;
	div.rn.f32 	%f900, %f108, %f897;
	fma.rn.f32 	%f1419, %f895, %f898, %f1419;
	fma.rn.f32 	%f1418, %f895, %f899, %f1418;
	fma.rn.f32 	%f1417, %f895, %f900, %f1417;
$L__BB0_13:
	add.s32 	%r377, %r377, 2;
	setp.eq.s32 	%p117, %r377, %r376;
	@%p117 bra 	$L__BB0_14;
	bra.uni 	$L__BB0_7;
$L__BB0_14:
	and.b32  	%r248, %r1, 1;
	setp.eq.b32 	%p118, %r248, 1;
	not.pred 	%p119, %p118;
	@%p119 bra 	$L__BB0_18;
	setp.eq.s32 	%p120, %r376, %r4;
	@%p120 bra 	$L__BB0_18;
	mul.wide.u32 	%rd274, %r376, 4;
	add.s64 	%rd275, %rd14, %rd274;
	ld.global.f32 	%f901, [%rd275];
	add.s64 	%rd276, %rd16, %rd274;
	ld.global.f32 	%f902, [%rd276];
	add.s64 	%rd277, %rd18, %rd274;
	ld.global.f32 	%f903, [%rd277];
	sub.f32 	%f81, %f4, %f901;
	sub.f32 	%f82, %f5, %f902;
	sub.f32 	%f83, %f6, %f903;
	mul.f32 	%f904, %f82, %f82;
	fma.rn.f32 	%f905, %f81, %f81, %f904;
	fma.rn.f32 	%f84, %f83, %f83, %f905;
	add.f32 	%f85, %f84, 0f3C23D70A;
	add.s64 	%rd278, %rd35, %rd274;
	ld.global.u32 	%r42, [%rd278];
	setp.geu.f32 	%p121, %f85, 0f42C80000;
	@%p121 bra 	$L__BB0_18;
	setp.eq.s32 	%p122, %r42, %r39;
	selp.f32 	%f906, 0f3F800000, 0f3E99999A, %p122;
	mul.f32 	%f907, %f3, %f906;
	div.rn.f32 	%f908, %f907, %f85;
	sqrt.rn.f32 	%f909, %f84;
	add.f32 	%f910, %f909, 0f322BCC77;
	div.rn.f32 	%f911, %f81, %f910;
	div.rn.f32 	%f912, %f82, %f910;
	div.rn.f32 	%f913, %f83, %f910;
	fma.rn.f32 	%f1419, %f908, %f911, %f1419;
	fma.rn.f32 	%f1418, %f908, %f912, %f1418;
	fma.rn.f32 	%f1417, %f908, %f913, %f1417;
$L__BB0_18:
	setp.lt.s32 	%p123, %r2, 1;
	@%p123 bra 	$L__BB0_246;
	setp.eq.s32 	%p124, %r2, 1;
	mov.b64 	%rd424, 0;
	@%p124 bra 	$L__BB0_96;
	mov.b32 	%r378, 0;
$L__BB0_21:
	mul.wide.u32 	%rd280, %r378, 4;
	add.s64 	%rd40, %rd36, %rd280;
	ld.global.u32 	%r379, [%rd40];
	setp.eq.s32 	%p125, %r379, %r4;
	add.s64 	%rd41, %rd37, %rd280;
	@%p125 bra 	$L__BB0_86;
	ld.global.u32 	%r250, [%rd41];
	setp.eq.s32 	%p126, %r250, %r4;
	@%p126 bra 	$L__BB0_87;
	bra.uni 	$L__BB0_89;
$L__BB0_23:
	setp.eq.s32 	%p3, %r165, 2;
	@%p3 bra 	$L__BB0_99;
	setp.eq.s32 	%p4, %r165, 3;
	@%p4 bra 	$L__BB0_25;
	bra.uni 	$L__BB0_198;
$L__BB0_25:
	ld.param.u64 	%rd116, [%rd11];
	ld.param.u64 	%rd117, [%rd13];
	cvta.to.global.u64 	%rd57, %rd117;
	cvta.to.global.u64 	%rd58, %rd116;
	cvta.to.global.u64 	%rd59, %rd2;
	cvta.to.global.u64 	%rd60, %rd1;
	mul.wide.s32 	%rd118, %r4, 4;
	add.s64 	%rd119, %rd57, %rd118;
	ld.global.f32 	%f323, [%rd119];
	add.s64 	%rd120, %rd58, %rd118;
	ld.global.u32 	%r102, [%rd120];
	setp.lt.s32 	%p7, %r1, 1;
	mov.f32 	%f1349, 0f00000000;
	mov.f32 	%f1350, %f1349;
	mov.f32 	%f1351, %f1349;
	@%p7 bra 	$L__BB0_39;
	setp.eq.s32 	%p8, %r1, 1;
	mov.f32 	%f1351, 0f00000000;
	mov.b32 	%r395, 0;
	mov.f32 	%f1350, %f1351;
	mov.f32 	%f1349, %f1351;
	@%p8 bra 	$L__BB0_35;
	mov.f32 	%f1351, 0f00000000;
	mov.b32 	%r394, 0;
	and.b32  	%r395, %r1, 2147483646;
$L__BB0_28:
	setp.eq.s32 	%p9, %r394, %r4;
	@%p9 bra 	$L__BB0_31;
	cvt.u64.u32 	%rd61, %r394;
	mul.wide.u32 	%rd121, %r394, 4;
	add.s64 	%rd122, %rd14, %rd121;
	ld.global.f32 	%f550, [%rd122];
	add.s64 	%rd123, %rd16, %rd121;
	ld.global.f32 	%f551, [%rd123];
	add.s64 	%rd124, %rd18, %rd121;
	ld.global.f32 	%f552, [%rd124];
	sub.f32 	%f327, %f4, %f550;
	sub.f32 	%f328, %f5, %f551;
	sub.f32 	%f329, %f6, %f552;
	mul.f32 	%f553, %f328, %f328;
	fma.rn.f32 	%f554, %f327, %f327, %f553;
	fma.rn.f32 	%f330, %f329, %f329, %f554;
	add.f32 	%f331, %f330, 0f3C23D70A;
	setp.geu.f32 	%p10, %f331, 0f42C80000;
	@%p10 bra 	$L__BB0_31;
	shl.b64 	%rd125, %rd61, 2;
	add.s64 	%rd126, %rd57, %rd125;
	ld.global.f32 	%f555, [%rd126];
	add.s64 	%rd127, %rd58, %rd125;
	ld.global.u32 	%r168, [%rd127];
	setp.eq.s32 	%p11, %r168, %r102;
	selp.f32 	%f556, 0f3F000000, 0f3F800000, %p11;
	sub.f32 	%f557, %f323, %f555;
	abs.f32 	%f558, %f557;
	add.f32 	%f559, %f558, 0f3F800000;
	mul.f32 	%f560, %f3, %f559;
	mul.f32 	%f561, %f556, %f560;
	div.rn.f32 	%f562, %f561, %f331;
	sqrt.rn.f32 	%f563, %f330;
	add.f32 	%f564, %f563, 0f322BCC77;
	div.rn.f32 	%f565, %f327, %f564;
	div.rn.f32 	%f566, %f328, %f564;
	div.rn.f32 	%f567, %f329, %f564;
	fma.rn.f32 	%f1349, %f562, %f565, %f1349;
	fma.rn.f32 	%f1350, %f562, %f566, %f1350;
	fma.rn.f32 	%f1351, %f562, %f567, %f1351;
$L__BB0_31:
	add.s32 	%r169, %r394, 1;
	setp.eq.s32 	%p12, %r169, %r4;
	@%p12 bra 	$L__BB0_34;
	cvt.u64.u32 	%rd62, %r394;
	mul.wide.u32 	%rd128, %r394, 4;
	add.s64 	%rd129, %rd14, %rd128;
	ld.global.f32 	%f568, [%rd129+4];
	add.s64 	%rd130, %rd16, %rd128;
	ld.global.f32 	%f569, [%rd130+4];
	add.s64 	%rd131, %rd18, %rd128;
	ld.global.f32 	%f570, [%rd131+4];
	sub.f32 	%f338, %f4, %f568;
	sub.f32 	%f339, %f5, %f569;
	sub.f32 	%f340, %f6, %f570;
	mul.f32 	%f571, %f339, %f339;
	fma.rn.f32 	%f572, %f338, %f338, %f571;
	fma.rn.f32 	%f341, %f340, %f340, %f572;
	add.f32 	%f342, %f341, 0f3C23D70A;
	setp.geu.f32 	%p13, %f342, 0f42C80000;
	@%p13 bra 	$L__BB0_34;
	shl.b64 	%rd132, %rd62, 2;
	add.s64 	%rd133, %rd57, %rd132;
	ld.global.f32 	%f573, [%rd133+4];
	add.s64 	%rd134, %rd58, %rd132;
	ld.global.u32 	%r170, [%rd134+4];
	setp.eq.s32 	%p14, %r170, %r102;
	selp.f32 	%f574, 0f3F000000, 0f3F800000, %p14;
	sub.f32 	%f575, %f323, %f573;
	abs.f32 	%f576, %f575;
	add.f32 	%f577, %f576, 0f3F800000;
	mul.f32 	%f578, %f3, %f577;
	mul.f32 	%f579, %f574, %f578;
	div.rn.f32 	%f580, %f579, %f342;
	sqrt.rn.f32 	%f581, %f341;
	add.f32 	%f582, %f581, 0f322BCC77;
	div.rn.f32 	%f583, %f338, %f582;
	div.rn.f32 	%f584, %f339, %f582;
	div.rn.f32 	%f585, %f340, %f582;
	fma.rn.f32 	%f1349, %f580, %f583, %f1349;
	fma.rn.f32 	%f1350, %f580, %f584, %f1350;
	fma.rn.f32 	%f1351, %f580, %f585, %f1351;
$L__BB0_34:
	add.s32 	%r394, %r394, 2;
	setp.ne.s32 	%p15, %r394, %r395;
	@%p15 bra 	$L__BB0_28;
$L__BB0_35:
	and.b32  	%r171, %r1, 1;
	setp.eq.b32 	%p16, %r171, 1;
	not.pred 	%p17, %p16;
	@%p17 bra 	$L__BB0_39;
	setp.eq.s32 	%p18, %r395, %r4;
	@%p18 bra 	$L__BB0_39;
	mul.wide.u32 	%rd135, %r395, 4;
	add.s64 	%rd136, %rd14, %rd135;
	ld.global.f32 	%f586, [%rd136];
	add.s64 	%rd137, %rd16, %rd135;
	ld.global.f32 	%f587, [%rd137];
	add.s64 	%rd138, %rd18, %rd135;
	ld.global.f32 	%f588, [%rd138];
	sub.f32 	%f355, %f4, %f586;
	sub.f32 	%f356, %f5, %f587;
	sub.f32 	%f357, %f6, %f588;
	mul.f32 	%f589, %f356, %f356;
	fma.rn.f32 	%f590, %f355, %f355, %f589;
	fma.rn.f32 	%f358, %f357, %f357, %f590;
	add.f32 	%f359, %f358, 0f3C23D70A;
	add.s64 	%rd139, %rd57, %rd135;
	ld.global.f32 	%f591, [%rd139];
	sub.f32 	%f360, %f323, %f591;
	add.s64 	%rd140, %rd58, %rd135;
	ld.global.u32 	%r107, [%rd140];
	setp.geu.f32 	%p19, %f359, 0f42C80000;
	@%p19 bra 	$L__BB0_39;
	setp.eq.s32 	%p20, %r107, %r102;
	selp.f32 	%f592, 0f3F000000, 0f3F800000, %p20;
	abs.f32 	%f593, %f360;
	add.f32 	%f594, %f593, 0f3F800000;
	mul.f32 	%f595, %f3, %f594;
	mul.f32 	%f596, %f592, %f595;
	div.rn.f32 	%f597, %f596, %f359;
	sqrt.rn.f32 	%f598, %f358;
	add.f32 	%f599, %f598, 0f322BCC77;
	div.rn.f32 	%f600, %f355, %f599;
	div.rn.f32 	%f601, %f356, %f599;
	div.rn.f32 	%f602, %f357, %f599;
	fma.rn.f32 	%f1349, %f597, %f600, %f1349;
	fma.rn.f32 	%f1350, %f597, %f601, %f1350;
	fma.rn.f32 	%f1351, %f597, %f602, %f1351;
$L__BB0_39:
	mov.u64 	%rd141, %rd98;
	ld.param.u64 	%rd142, [%rd141+64];
	cvta.to.global.u64 	%rd143, %rd142;
	mul.wide.s32 	%rd144, %r4, 4;
	add.s64 	%rd145, %rd143, %rd144;
	ld.global.f32 	%f603, [%rd145];
	ld.param.f32 	%f604, [%rd141+152];
	neg.f32 	%f605, %f604;
	mul.f32 	%f606, %f603, %f605;
	fma.rn.f32 	%f1419, %f4, %f606, %f1349;
	fma.rn.f32 	%f1418, %f5, %f606, %f1350;
	fma.rn.f32 	%f1417, %f6, %f606, %f1351;
	setp.lt.s32 	%p21, %r2, 1;
	@%p21 bra 	$L__BB0_246;
	mov.u64 	%rd147, %rd98;
	ld.param.u64 	%rd148, [%rd147+88];
	cvta.to.global.u64 	%rd63, %rd148;
	setp.eq.s32 	%p22, %r2, 1;
	mov.b64 	%rd425, 0;
	@%p22 bra 	$L__BB0_195;
	and.b32  	%r108, %r2, 2147483646;
	mov.b32 	%r396, 0;
$L__BB0_42:
	mul.wide.u32 	%rd149, %r396, 4;
	add.s64 	%rd64, %rd63, %rd149;
	ld.global.u32 	%r397, [%rd64];
	setp.eq.s32 	%p23, %r397, %r4;
	add.s64 	%rd65, %rd60, %rd149;
	add.s64 	%rd66, %rd59, %rd149;
	@%p23 bra 	$L__BB0_185;
	ld.global.u32 	%r173, [%rd66];
	setp.eq.s32 	%p24, %r173, %r4;
	@%p24 bra 	$L__BB0_186;
	bra.uni 	$L__BB0_188;
$L__BB0_44:
	cvta.to.global.u64 	%rd23, %rd3;
	setp.lt.s32 	%p140, %r1, 1;
	mov.f32 	%f1417, 0f00000000;
	mov.f32 	%f1418, %f1417;
	mov.f32 	%f1419, %f1417;
	@%p140 bra 	$L__BB0_50;
	mov.f32 	%f1419, 0f00000000;
	mov.b32 	%r366, 0;
	mov.u64 	%rd327, __cudart_i2opi_f;
	mov.f32 	%f1418, %f1419;
	mov.f32 	%f1417, %f1419;
$L__BB0_46:
	setp.eq.s32 	%p141, %r4, %r366;
	@%p141 bra 	$L__BB0_79;
	mul.wide.u32 	%rd310, %r366, 4;
	add.s64 	%rd311, %rd14, %rd310;
	ld.global.f32 	%f962, [%rd311];
	add.s64 	%rd312, %rd16, %rd310;
	ld.global.f32 	%f963, [%rd312];
	add.s64 	%rd313, %rd18, %rd310;
	ld.global.f32 	%f964, [%rd313];
	sub.f32 	%f18, %f4, %f962;
	sub.f32 	%f19, %f5, %f963;
	sub.f32 	%f20, %f6, %f964;
	mul.f32 	%f965, %f19, %f19;
	fma.rn.f32 	%f966, %f18, %f18, %f965;
	fma.rn.f32 	%f21, %f20, %f20, %f966;
	sqrt.rn.f32 	%f22, %f21;
	setp.geu.f32 	%p142, %f22, 0f3E19999A;
	@%p142 bra 	$L__BB0_77;
	setp.leu.f32 	%p144, %f21, 0f38D1B717;
	@%p144 bra 	$L__BB0_59;
	add.f32 	%f1015, %f22, 0f322BCC77;
	div.rn.f32 	%f1231, %f18, %f1015;
	div.rn.f32 	%f1232, %f19, %f1015;
	div.rn.f32 	%f1233, %f20, %f1015;
	bra.uni 	$L__BB0_76;
$L__BB0_50:
	setp.lt.s32 	%p162, %r2, 1;
	@%p162 bra 	$L__BB0_246;
	mov.u64 	%rd337, %rd98;
	ld.param.u64 	%rd338, [%rd337+96];
	cvta.to.global.u64 	%rd24, %rd338;
	ld.param.u64 	%rd339, [%rd337+104];
	cvta.to.global.u64 	%rd25, %rd339;
	mul.f32 	%f13, %f1, 0fBF000000;
	mul.f32 	%f14, %f1, 0f3F000000;
	setp.eq.s32 	%p163, %r2, 1;
	mov.b64 	%rd423, 0;
	@%p163 bra 	$L__BB0_82;
	and.b32  	%r5, %r2, 2147483646;
	mov.b32 	%r375, 0;
$L__BB0_53:
	mul.wide.u32 	%rd340, %r375, 4;
	add.s64 	%rd32, %rd23, %rd340;
	ld.global.u32 	%r34, [%rd32];
	add.s64 	%rd33, %rd24, %rd340;
	ld.global.u32 	%r303, [%rd33];
	setp.ne.s32 	%p164, %r34, %r4;
	setp.ne.s32 	%p165, %r303, %r4;
	add.s64 	%rd34, %rd25, %rd340;
	and.pred  	%p166, %p164, %p165;
	@%p166 bra 	$L__BB0_56;
	setp.eq.s32 	%p167, %r34, %r4;
	selp.b32 	%r304, %r303, %r34, %p167;
	mul.wide.s32 	%rd341, %r304, 4;
	add.s64 	%rd342, %rd14, %rd341;
	ld.global.f32 	%f1022, [%rd342];
	add.s64 	%rd343, %rd16, %rd341;
	ld.global.f32 	%f1023, [%rd343];
	add.s64 	%rd344, %rd18, %rd341;
	ld.global.f32 	%f1024, [%rd344];
	sub.f32 	%f55, %f1022, %f4;
	sub.f32 	%f56, %f1023, %f5;
	sub.f32 	%f57, %f1024, %f6;
	mul.f32 	%f1025, %f56, %f56;
	fma.rn.f32 	%f1026, %f55, %f55, %f1025;
	fma.rn.f32 	%f1027, %f57, %f57, %f1026;
	sqrt.rn.f32 	%f58, %f1027;
	setp.leu.f32 	%p168, %f58, 0f3E19999A;
	@%p168 bra 	$L__BB0_56;
	add.f32 	%f1028, %f58, 0fC1200000;
	mul.f32 	%f1029, %f2, %f1028;
	ld.global.f32 	%f1030, [%rd34];
	mul.f32 	%f1031, %f1029, %f1030;
	min.f32 	%f1032, %f14, %f1031;
	max.f32 	%f1033, %f13, %f1032;
	add.f32 	%f1034, %f58, 0f322BCC77;
	div.rn.f32 	%f1035, %f55, %f1034;
	div.rn.f32 	%f1036, %f56, %f1034;
	div.rn.f32 	%f1037, %f57, %f1034;
	fma.rn.f32 	%f1419, %f1035, %f1033, %f1419;
	fma.rn.f32 	%f1418, %f1036, %f1033, %f1418;
	fma.rn.f32 	%f1417, %f1037, %f1033, %f1417;
$L__BB0_56:
	ld.global.u32 	%r36, [%rd32+4];
	ld.global.u32 	%r305, [%rd33+4];
	setp.ne.s32 	%p169, %r36, %r4;
	setp.ne.s32 	%p170, %r305, %r4;
	and.pred  	%p171, %p169, %p170;
	@%p171 bra 	$L__BB0_80;
	setp.eq.s32 	%p172, %r36, %r4;
	selp.b32 	%r306, %r305, %r36, %p172;
	mul.wide.s32 	%rd345, %r306, 4;
	add.s64 	%rd346, %rd14, %rd345;
	ld.global.f32 	%f1038, [%rd346];
	add.s64 	%rd347, %rd16, %rd345;
	ld.global.f32 	%f1039, [%rd347];
	add.s64 	%rd348, %rd18, %rd345;
	ld.global.f32 	%f1040, [%rd348];
	sub.f32 	%f65, %f1038, %f4;
	sub.f32 	%f66, %f1039, %f5;
	sub.f32 	%f67, %f1040, %f6;
	mul.f32 	%f1041, %f66, %f66;
	fma.rn.f32 	%f1042, %f65, %f65, %f1041;
	fma.rn.f32 	%f1043, %f67, %f67, %f1042;
	sqrt.rn.f32 	%f68, %f1043;
	setp.leu.f32 	%p173, %f68, 0f3E19999A;
	@%p173 bra 	$L__BB0_80;
	add.f32 	%f1044, %f68, 0fC1200000;
	mul.f32 	%f1045, %f2, %f1044;
	ld.global.f32 	%f1046, [%rd34+4];
	mul.f32 	%f1047, %f1045, %f1046;
	min.f32 	%f1048, %f14, %f1047;
	max.f32 	%f1049, %f13, %f1048;
	add.f32 	%f1050, %f68, 0f322BCC77;
	div.rn.f32 	%f1051, %f65, %f1050;
	div.rn.f32 	%f1052, %f66, %f1050;
	div.rn.f32 	%f1053, %f67, %f1050;
	fma.rn.f32 	%f1419, %f1051, %f1049, %f1419;
	fma.rn.f32 	%f1418, %f1052, %f1049, %f1418;
	fma.rn.f32 	%f1417, %f1053, %f1049, %f1417;
	bra.uni 	$L__BB0_80;
$L__BB0_59:
	sub.s32 	%r256, %r4, %r366;
	cvt.rn.f32.s32 	%f26, %r256;
	mul.f32 	%f27, %f26, 0f3F1E377A;
	mul.f32 	%f974, %f27, 0f3F22F983;
	cvt.rni.s32.f32 	%r374, %f974;
	cvt.rn.f32.s32 	%f975, %r374;
	fma.rn.f32 	%f976, %f975, 0fBFC90FDA, %f27;
	fma.rn.f32 	%f977, %f975, 0fB3A22168, %f976;
	fma.rn.f32 	%f1230, %f975, 0fA7C234C5, %f977;
	abs.f32 	%f29, %f27;
	setp.ltu.f32 	%p145, %f29, 0f47CE4780;
	mov.u32 	%r370, %r374;
	mov.f32 	%f1229, %f1230;
	@%p145 bra 	$L__BB0_67;
	setp.neu.f32 	%p146, %f29, 0f7F800000;
	@%p146 bra 	$L__BB0_62;
	mov.f32 	%f980, 0f00000000;
	mul.rn.f32 	%f1229, %f27, %f980;
	mov.b32 	%r370, 0;
	bra.uni 	$L__BB0_67;
$L__BB0_62:
	mov.b32 	%r8, %f27;
	mov.b64 	%rd410, 0;
	mov.b32 	%r367, 0;
$L__BB0_63:
	.pragma "nounroll";
	mul.wide.u32 	%rd315, %r367, 4;
	mov.u64 	%rd316, __cudart_i2opi_f;
	add.s64 	%rd317, %rd316, %rd315;
	ld.global.nc.u32 	%r258, [%rd317];
	shl.b32 	%r259, %r8, 8;
	or.b32  	%r260, %r259, -2147483648;
	mad.wide.u32 	%rd318, %r258, %r260, %rd410;
	shr.u64 	%rd410, %rd318, 32;
	add.s64 	%rd319, %rd9, %rd315;
	st.local.u32 	[%rd319], %rd318;
	add.s32 	%r367, %r367, 1;
	setp.ne.s32 	%p147, %r367, 6;
	@%p147 bra 	$L__BB0_63;
	shr.u32 	%r261, %r8, 23;
	st.local.u32 	[%rd9+24], %rd410;
	and.b32  	%r11, %r261, 31;
	and.b32  	%r262, %r261, 224;
	add.s32 	%r263, %r262, -128;
	shr.u32 	%r264, %r263, 5;
	mul.wide.u32 	%rd320, %r264, 4;
	sub.s64 	%rd28, %rd9, %rd320;
	ld.local.u32 	%r368, [%rd28+24];
	ld.local.u32 	%r369, [%rd28+20];
	setp.eq.s32 	%p148, %r11, 0;
	@%p148 bra 	$L__BB0_66;
	shf.l.wrap.b32 	%r368, %r369, %r368, %r11;
	ld.local.u32 	%r265, [%rd28+16];
	shf.l.wrap.b32 	%r369, %r265, %r369, %r11;
$L__BB0_66:
	shr.u32 	%r266, %r368, 30;
	shf.l.wrap.b32 	%r267, %r369, %r368, 2;
	shl.b32 	%r268, %r369, 2;
	shr.u32 	%r269, %r267, 31;
	add.s32 	%r270, %r269, %r266;
	neg.s32 	%r271, %r270;
	setp.lt.s32 	%p149, %r8, 0;
	selp.b32 	%r370, %r271, %r270, %p149;
	xor.b32  	%r272, %r267, %r8;
	shr.s32 	%r273, %r267, 31;
	xor.b32  	%r274, %r273, %r267;
	xor.b32  	%r275, %r273, %r268;
	cvt.u64.u32 	%rd321, %r274;
	shl.b64 	%rd322, %rd321, 32;
	cvt.u64.u32 	%rd323, %r275;
	or.b64  	%rd324, %rd322, %rd323;
	cvt.rn.f64.s64 	%fd5, %rd324;
	mul.f64 	%fd6, %fd5, 0d3BF921FB54442D19;
	cvt.rn.f32.f64 	%f978, %fd6;
	neg.f32 	%f979, %f978;
	setp.lt.s32 	%p150, %r272, 0;
	selp.f32 	%f1229, %f979, %f978, %p150;
$L__BB0_67:
	add.s32 	%r277, %r370, 1;
	mul.rn.f32 	%f981, %f1229, %f1229;
	and.b32  	%r278, %r370, 1;
	setp.eq.b32 	%p152, %r278, 1;
	selp.f32 	%f982, %f1229, 0f3F800000, %p152;
	fma.rn.f32 	%f983, %f981, %f982, 0f00000000;
	fma.rn.f32 	%f984, %f981, 0f37CBAC00, 0fBAB607ED;
	selp.f32 	%f985, 0fB94D4153, %f984, %p152;
	selp.f32 	%f986, 0f3C0885E4, 0f3D2AAABB, %p152;
	fma.rn.f32 	%f987, %f985, %f981, %f986;
	selp.f32 	%f988, 0fBE2AAAA8, 0fBEFFFFFF, %p152;
	fma.rn.f32 	%f989, %f987, %f981, %f988;
	fma.rn.f32 	%f990, %f989, %f983, %f982;
	and.b32  	%r279, %r277, 2;
	setp.eq.s32 	%p153, %r279, 0;
	mov.f32 	%f991, 0f00000000;
	sub.f32 	%f992, %f991, %f990;
	selp.f32 	%f33, %f990, %f992, %p153;
	@%p145 bra 	$L__BB0_75;
	setp.neu.f32 	%p154, %f29, 0f7F800000;
	@%p154 bra 	$L__BB0_70;
	mov.f32 	%f995, 0f00000000;
	mul.rn.f32 	%f1230, %f27, %f995;
	mov.b32 	%r374, 0;
	bra.uni 	$L__BB0_75;
$L__BB0_70:
	mov.b32 	%r20, %f27;
	mov.b64 	%rd411, 0;
	mov.b32 	%r371, 0;
$L__BB0_71:
	.pragma "nounroll";
	mul.wide.u32 	%rd326, %r371, 4;
	add.s64 	%rd328, %rd327, %rd326;
	ld.global.nc.u32 	%r281, [%rd328];
	shl.b32 	%r282, %r20, 8;
	or.b32  	%r283, %r282, -2147483648;
	mad.wide.u32 	%rd329, %r281, %r283, %rd411;
	shr.u64 	%rd411, %rd329, 32;
	add.s64 	%rd330, %rd8, %rd326;
	st.local.u32 	[%rd330], %rd329;
	add.s32 	%r371, %r371, 1;
	setp.ne.s32 	%p155, %r371, 6;
	@%p155 bra 	$L__BB0_71;
	shr.u32 	%r284, %r20, 23;
	st.local.u32 	[%rd8+24], %rd411;
	and.b32  	%r23, %r284, 31;
	and.b32  	%r285, %r284, 224;
	add.s32 	%r286, %r285, -128;
	shr.u32 	%r287, %r286, 5;
	mul.wide.u32 	%rd331, %r287, 4;
	sub.s64 	%rd31, %rd8, %rd331;
	ld.local.u32 	%r372, [%rd31+24];
	ld.local.u32 	%r373, [%rd31+20];
	setp.eq.s32 	%p156, %r23, 0;
	@%p156 bra 	$L__BB0_74;
	shf.l.wrap.b32 	%r372, %r373, %r372, %r23;
	ld.local.u32 	%r288, [%rd31+16];
	shf.l.wrap.b32 	%r373, %r288, %r373, %r23;
$L__BB0_74:
	shr.u32 	%r289, %r372, 30;
	shf.l.wrap.b32 	%r290, %r373, %r372, 2;
	shl.b32 	%r291, %r373, 2;
	shr.u32 	%r292, %r290, 31;
	add.s32 	%r293, %r292, %r289;
	neg.s32 	%r294, %r293;
	setp.lt.s32 	%p157, %r20, 0;
	selp.b32 	%r374, %r294, %r293, %p157;
	xor.b32  	%r295, %r290, %r20;
	shr.s32 	%r296, %r290, 31;
	xor.b32  	%r297, %r296, %r290;
	xor.b32  	%r298, %r296, %r291;
	cvt.u64.u32 	%rd332, %r297;
	shl.b64 	%rd333, %rd332, 32;
	cvt.u64.u32 	%rd334, %r298;
	or.b64  	%rd335, %rd333, %rd334;
	cvt.rn.f64.s64 	%fd7, %rd335;
	mul.f64 	%fd8, %fd7, 0d3BF921FB54442D19;
	cvt.rn.f32.f64 	%f993, %fd8;
	neg.f32 	%f994, %f993;
	setp.lt.s32 	%p158, %r295, 0;
	selp.f32 	%f1230, %f994, %f993, %p158;
$L__BB0_75:
	mul.rn.f32 	%f996, %f1230, %f1230;
	and.b32  	%r300, %r374, 1;
	setp.eq.b32 	%p159, %r300, 1;
	selp.f32 	%f997, 0f3F800000, %f1230, %p159;
	fma.rn.f32 	%f998, %f996, %f997, 0f00000000;
	fma.rn.f32 	%f999, %f996, 0f37CBAC00, 0fBAB607ED;
	selp.f32 	%f1000, %f999, 0fB94D4153, %p159;
	selp.f32 	%f1001, 0f3D2AAABB, 0f3C0885E4, %p159;
	fma.rn.f32 	%f1002, %f1000, %f996, %f1001;
	selp.f32 	%f1003, 0fBEFFFFFF, 0fBE2AAAA8, %p159;
	fma.rn.f32 	%f1004, %f1002, %f996, %f1003;
	fma.rn.f32 	%f1005, %f1004, %f998, %f997;
	and.b32  	%r301, %r374, 2;
	setp.eq.s32 	%p160, %r301, 0;
	mov.f32 	%f1006, 0f00000000;
	sub.f32 	%f1007, %f1006, %f1005;
	selp.f32 	%f1008, %f1005, %f1007, %p160;
	mul.f32 	%f1009, %f26, 0f3DCCCCCD;
	mul.f32 	%f1010, %f1008, %f1008;
	fma.rn.f32 	%f1011, %f33, %f33, %f1010;
	fma.rn.f32 	%f1012, %f1009, %f1009, %f1011;
	sqrt.rn.f32 	%f1013, %f1012;
	add.f32 	%f1014, %f1013, 0f322BCC77;
	div.rn.f32 	%f1231, %f33, %f1014;
	div.rn.f32 	%f1232, %f1008, %f1014;
	div.rn.f32 	%f1233, %f1009, %f1014;
$L__BB0_76:
	mov.f32 	%f1016, 0f3E19999A;
	sub.f32 	%f1017, %f1016, %f22;
	add.f32 	%f1018, %f1017, 0f3F800000;
	mul.f32 	%f1019, %f3, %f1018;
	div.rn.f32 	%f1020, %f1019, 0f3CB851EC;
	fma.rn.f32 	%f1419, %f1020, %f1231, %f1419;
	fma.rn.f32 	%f1418, %f1020, %f1232, %f1418;
	fma.rn.f32 	%f1417, %f1020, %f1233, %f1417;
	bra.uni 	$L__BB0_79;
$L__BB0_77:
	setp.geu.f32 	%p143, %f22, 0f42480000;
	@%p143 bra 	$L__BB0_79;
	mul.f32 	%f967, %f22, %f22;
	max.f32 	%f968, %f967, 0f3CB851EC;
	div.rn.f32 	%f969, %f3, %f968;
	add.f32 	%f970, %f22, 0f322BCC77;
	div.rn.f32 	%f971, %f18, %f970;
	div.rn.f32 	%f972, %f19, %f970;
	div.rn.f32 	%f973, %f20, %f970;
	fma.rn.f32 	%f1419, %f969, %f971, %f1419;
	fma.rn.f32 	%f1418, %f969, %f972, %f1418;
	fma.rn.f32 	%f1417, %f969, %f973, %f1417;
$L__BB0_79:
	add.s32 	%r366, %r366, 1;
	setp.eq.s32 	%p161, %r366, %r1;
	@%p161 bra 	$L__BB0_50;
	bra.uni 	$L__BB0_46;
$L__BB0_80:
	add.s32 	%r375, %r375, 2;
	setp.eq.s32 	%p174, %r375, %r5;
	@%p174 bra 	$L__BB0_81;
	bra.uni 	$L__BB0_53;
$L__BB0_81:
	cvt.u64.u32 	%rd423, %r5;
$L__BB0_82:
	and.b32  	%r307, %r2, 1;
	setp.eq.b32 	%p175, %r307, 1;
	not.pred 	%p176, %p175;
	@%p176 bra 	$L__BB0_246;
	shl.b64 	%rd349, %rd423, 2;
	add.s64 	%rd350, %rd23, %rd349;
	ld.global.u32 	%r153, [%rd350];
	add.s64 	%rd351, %rd24, %rd349;
	ld.global.u32 	%r308, [%rd351];
	setp.ne.s32 	%p177, %r153, %r4;
	setp.ne.s32 	%p178, %r308, %r4;
	and.pred  	%p179, %p177, %p178;
	@%p179 bra 	$L__BB0_246;
	setp.eq.s32 	%p180, %r153, %r4;
	selp.b32 	%r309, %r308, %r153, %p180;
	mul.wide.s32 	%rd352, %r309, 4;
	add.s64 	%rd353, %rd14, %rd352;
	ld.global.f32 	%f1054, [%rd353];
	add.s64 	%rd354, %rd16, %rd352;
	ld.global.f32 	%f1055, [%rd354];
	add.s64 	%rd355, %rd18, %rd352;
	ld.global.f32 	%f1056, [%rd355];
	sub.f32 	%f477, %f1054, %f4;
	sub.f32 	%f478, %f1055, %f5;
	sub.f32 	%f479, %f1056, %f6;
	mul.f32 	%f1057, %f478, %f478;
	fma.rn.f32 	%f1058, %f477, %f477, %f1057;
	fma.rn.f32 	%f1059, %f479, %f479, %f1058;
	sqrt.rn.f32 	%f480, %f1059;
	setp.leu.f32 	%p181, %f480, 0f3E19999A;
	@%p181 bra 	$L__BB0_246;
	add.f32 	%f1060, %f480, 0fC1200000;
	mul.f32 	%f1061, %f2, %f1060;
	add.s64 	%rd357, %rd25, %rd349;
	ld.global.f32 	%f1062, [%rd357];
	mul.f32 	%f1063, %f1061, %f1062;
	min.f32 	%f1064, %f14, %f1063;
	max.f32 	%f1065, %f13, %f1064;
	add.f32 	%f1066, %f480, 0f322BCC77;
	div.rn.f32 	%f1067, %f477, %f1066;
	div.rn.f32 	%f1068, %f478, %f1066;
	div.rn.f32 	%f1069, %f479, %f1066;
	fma.rn.f32 	%f1419, %f1067, %f1065, %f1419;
	fma.rn.f32 	%f1418, %f1068, %f1065, %f1418;
	fma.rn.f32 	%f1417, %f1069, %f1065, %f1417;
	bra.uni 	$L__BB0_246;
$L__BB0_86:
	ld.global.u32 	%r379, [%rd41];
$L__BB0_87:
	mul.wide.s32 	%rd281, %r379, 4;
	add.s64 	%rd282, %rd14, %rd281;
	ld.global.f32 	%f915, [%rd282];
	add.s64 	%rd283, %rd16, %rd281;
	ld.global.f32 	%f916, [%rd283];
	add.s64 	%rd284, %rd18, %rd281;
	ld.global.f32 	%f917, [%rd284];
	sub.f32 	%f120, %f915, %f4;
	sub.f32 	%f121, %f916, %f5;
	sub.f32 	%f122, %f917, %f6;
	mul.f32 	%f918, %f121, %f121;
	fma.rn.f32 	%f919, %f120, %f120, %f918;
	fma.rn.f32 	%f920, %f122, %f122, %f919;
	sqrt.rn.f32 	%f123, %f920;
	setp.leu.f32 	%p127, %f123, 0f3C23D70A;
	@%p127 bra 	$L__BB0_89;
	mul.wide.u32 	%rd285, %r378, 4;
	add.s64 	%rd286, %rd39, %rd285;
	ld.global.u32 	%r251, [%rd286];
	setp.eq.s32 	%p128, %r251, %r39;
	selp.f32 	%f921, 0f3F800000, 0f3F000000, %p128;
	mul.f32 	%f922, %f2, %f921;
	mul.f32 	%f923, %f123, %f922;
	add.s64 	%rd287, %rd38, %rd285;
	ld.global.f32 	%f924, [%rd287];
	mul.f32 	%f925, %f923, %f924;
	add.f32 	%f926, %f123, 0f322BCC77;
	div.rn.f32 	%f927, %f120, %f926;
	div.rn.f32 	%f928, %f121, %f926;
	div.rn.f32 	%f929, %f122, %f926;
	fma.rn.f32 	%f1419, %f925, %f927, %f1419;
	fma.rn.f32 	%f1418, %f925, %f928, %f1418;
	fma.rn.f32 	%f1417, %f925, %f929, %f1417;
$L__BB0_89:
	ld.global.u32 	%r380, [%rd40+4];
	setp.eq.s32 	%p129, %r380, %r4;
	@%p129 bra 	$L__BB0_91;
	ld.global.u32 	%r252, [%rd41+4];
	setp.eq.s32 	%p130, %r252, %r4;
	@%p130 bra 	$L__BB0_92;
	bra.uni 	$L__BB0_94;
$L__BB0_91:
	ld.global.u32 	%r380, [%rd41+4];
$L__BB0_92:
	mul.wide.s32 	%rd288, %r380, 4;
	add.s64 	%rd289, %rd14, %rd288;
	ld.global.f32 	%f930, [%rd289];
	add.s64 	%rd290, %rd16, %rd288;
	ld.global.f32 	%f931, [%rd290];
	add.s64 	%rd291, %rd18, %rd288;
	ld.global.f32 	%f932, [%rd291];
	sub.f32 	%f130, %f930, %f4;
	sub.f32 	%f131, %f931, %f5;
	sub.f32 	%f132, %f932, %f6;
	mul.f32 	%f933, %f131, %f131;
	fma.rn.f32 	%f934, %f130, %f130, %f933;
	fma.rn.f32 	%f935, %f132, %f132, %f934;
	sqrt.rn.f32 	%f133, %f935;
	mul.wide.u32 	%rd292, %r378, 4;
	add.s64 	%rd293, %rd39, %rd292;
	ld.global.u32 	%r54, [%rd293+4];
	setp.leu.f32 	%p131, %f133, 0f3C23D70A;
	@%p131 bra 	$L__BB0_94;
	setp.eq.s32 	%p132, %r54, %r39;
	selp.f32 	%f936, 0f3F800000, 0f3F000000, %p132;
	mul.f32 	%f937, %f2, %f936;
	mul.f32 	%f938, %f133, %f937;
	mul.wide.u32 	%rd294, %r378, 4;
	add.s64 	%rd295, %rd38, %rd294;
	ld.global.f32 	%f939, [%rd295+4];
	mul.f32 	%f940, %f938, %f939;
	add.f32 	%f941, %f133, 0f322BCC77;
	div.rn.f32 	%f942, %f130, %f941;
	div.rn.f32 	%f943, %f131, %f941;
	div.rn.f32 	%f944, %f132, %f941;
	fma.rn.f32 	%f1419, %f940, %f942, %f1419;
	fma.rn.f32 	%f1418, %f940, %f943, %f1418;
	fma.rn.f32 	%f1417, %f940, %f944, %f1417;
$L__BB0_94:
	add.s32 	%r378, %r378, 2;
	and.b32  	%r56, %r2, 2147483646;
	setp.eq.s32 	%p133, %r378, %r56;
	@%p133 bra 	$L__BB0_95;
	bra.uni 	$L__BB0_21;
$L__BB0_95:
	cvt.u64.u32 	%rd424, %r56;
$L__BB0_96:
	and.b32  	%r253, %r2, 1;
	setp.eq.b32 	%p134, %r253, 1;
	not.pred 	%p135, %p134;
	@%p135 bra 	$L__BB0_246;
	shl.b64 	%rd296, %rd424, 2;
	add.s64 	%rd297, %rd36, %rd296;
	ld.global.u32 	%r409, [%rd297];
	setp.eq.s32 	%p136, %r409, %r4;
	@%p136 bra 	$L__BB0_240;
	add.s64 	%rd299, %rd37, %rd296;
	ld.global.u32 	%r254, [%rd299];
	setp.eq.s32 	%p137, %r254, %r4;
	@%p137 bra 	$L__BB0_241;
	bra.uni 	$L__BB0_246;
$L__BB0_99:
	cvta.to.global.u64 	%rd42, %rd3;
	setp.lt.s32 	%p35, %r1, 1;
	mov.f32 	%f1284, 0f00000000;
	mov.f32 	%f1285, %f1284;
	mov.f32 	%f1286, %f1284;
	@%p35 bra 	$L__BB0_105;
	mov.f32 	%f1286, 0f00000000;
	mov.b32 	%r381, 0;
	mov.u64 	%rd193, __cudart_i2opi_f;
	mov.f32 	%f1285, %f1286;
	mov.f32 	%f1284, %f1286;
$L__BB0_101:
	setp.eq.s32 	%p36, %r4, %r381;
	@%p36 bra 	$L__BB0_152;
	mul.wide.u32 	%rd176, %r381, 4;
	add.s64 	%rd177, %rd14, %rd176;
	ld.global.f32 	%f658, [%rd177];
	add.s64 	%rd178, %rd16, %rd176;
	ld.global.f32 	%f659, [%rd178];
	add.s64 	%rd179, %rd18, %rd176;
	ld.global.f32 	%f660, [%rd179];
	sub.f32 	%f146, %f4, %f658;
	sub.f32 	%f147, %f5, %f659;
	sub.f32 	%f148, %f6, %f660;
	mul.f32 	%f661, %f147, %f147;
	fma.rn.f32 	%f662, %f146, %f146, %f661;
	fma.rn.f32 	%f149, %f148, %f148, %f662;
	sqrt.rn.f32 	%f150, %f149;
	setp.geu.f32 	%p37, %f150, 0f3E19999A;
	@%p37 bra 	$L__BB0_150;
	setp.leu.f32 	%p39, %f149, 0f38D1B717;
	@%p39 bra 	$L__BB0_132;
	add.f32 	%f711, %f150, 0f322BCC77;
	div.rn.f32 	%f1281, %f146, %f711;
	div.rn.f32 	%f1282, %f147, %f711;
	div.rn.f32 	%f1283, %f148, %f711;
	bra.uni 	$L__BB0_149;
$L__BB0_105:
	setp.lt.s32 	%p57, %r2, 1;
	@%p57 bra 	$L__BB0_120;
	mov.u64 	%rd203, %rd98;
	ld.param.u64 	%rd204, [%rd203+104];
	cvta.to.global.u64 	%rd43, %rd204;
	ld.param.u64 	%rd205, [%rd203+96];
	cvta.to.global.u64 	%rd44, %rd205;
	setp.eq.s32 	%p58, %r2, 1;
	mov.b64 	%rd414, 0;
	@%p58 bra 	$L__BB0_116;
	mov.b32 	%r390, 0;
$L__BB0_108:
	mul.wide.u32 	%rd206, %r390, 4;
	add.s64 	%rd51, %rd42, %rd206;
	ld.global.u32 	%r85, [%rd51];
	add.s64 	%rd52, %rd44, %rd206;
	ld.global.u32 	%r225, [%rd52];
	setp.ne.s32 	%p59, %r85, %r4;
	setp.ne.s32 	%p60, %r225, %r4;
	and.pred  	%p61, %p59, %p60;
	@%p61 bra 	$L__BB0_111;
	setp.eq.s32 	%p62, %r85, %r4;
	selp.b32 	%r226, %r225, %r85, %p62;
	mul.wide.s32 	%rd207, %r226, 4;
	add.s64 	%rd208, %rd14, %rd207;
	ld.global.f32 	%f718, [%rd208];
	add.s64 	%rd209, %rd16, %rd207;
	ld.global.f32 	%f719, [%rd209];
	add.s64 	%rd210, %rd18, %rd207;
	ld.global.f32 	%f720, [%rd210];
	sub.f32 	%f183, %f718, %f4;
	sub.f32 	%f184, %f719, %f5;
	sub.f32 	%f185, %f720, %f6;
	mul.f32 	%f721, %f184, %f184;
	fma.rn.f32 	%f722, %f183, %f183, %f721;
	fma.rn.f32 	%f723, %f185, %f185, %f722;
	sqrt.rn.f32 	%f186, %f723;
	setp.leu.f32 	%p63, %f186, 0f3E19999A;
	@%p63 bra 	$L__BB0_111;
	add.f32 	%f724, %f186, 0fC1200000;
	mul.f32 	%f725, %f2, %f724;
	mul.wide.u32 	%rd211, %r390, 4;
	add.s64 	%rd212, %rd43, %rd211;
	ld.global.f32 	%f726, [%rd212];
	mul.f32 	%f727, %f725, %f726;
	mul.f32 	%f728, %f1, 0f3F000000;
	min.f32 	%f729, %f728, %f727;
	mul.f32 	%f730, %f1, 0fBF000000;
	max.f32 	%f731, %f730, %f729;
	add.f32 	%f732, %f186, 0f322BCC77;
	div.rn.f32 	%f733, %f183, %f732;
	div.rn.f32 	%f734, %f184, %f732;
	div.rn.f32 	%f735, %f185, %f732;
	fma.rn.f32 	%f1284, %f733, %f731, %f1284;
	fma.rn.f32 	%f1285, %f734, %f731, %f1285;
	fma.rn.f32 	%f1286, %f735, %f731, %f1286;
$L__BB0_111:
	ld.global.u32 	%r87, [%rd51+4];
	ld.global.u32 	%r227, [%rd52+4];
	setp.ne.s32 	%p64, %r87, %r4;
	setp.ne.s32 	%p65, %r227, %r4;
	and.pred  	%p66, %p64, %p65;
	@%p66 bra 	$L__BB0_114;
	setp.eq.s32 	%p67, %r87, %r4;
	selp.b32 	%r228, %r227, %r87, %p67;
	mul.wide.s32 	%rd213, %r228, 4;
	add.s64 	%rd214, %rd14, %rd213;
	ld.global.f32 	%f736, [%rd214];
	add.s64 	%rd215, %rd16, %rd213;
	ld.global.f32 	%f737, [%rd215];
	add.s64 	%rd216, %rd18, %rd213;
	ld.global.f32 	%f738, [%rd216];
	sub.f32 	%f193, %f736, %f4;
	sub.f32 	%f194, %f737, %f5;
	sub.f32 	%f195, %f738, %f6;
	mul.f32 	%f739, %f194, %f194;
	fma.rn.f32 	%f740, %f193, %f193, %f739;
	fma.rn.f32 	%f741, %f195, %f195, %f740;
	sqrt.rn.f32 	%f196, %f741;
	setp.leu.f32 	%p68, %f196, 0f3E19999A;
	@%p68 bra 	$L__BB0_114;
	add.f32 	%f742, %f196, 0fC1200000;
	mul.f32 	%f743, %f2, %f742;
	mul.wide.u32 	%rd217, %r390, 4;
	add.s64 	%rd218, %rd43, %rd217;
	ld.global.f32 	%f744, [%rd218+4];
	mul.f32 	%f745, %f743, %f744;
	mul.f32 	%f746, %f1, 0f3F000000;
	min.f32 	%f747, %f746, %f745;
	mul.f32 	%f748, %f1, 0fBF000000;
	max.f32 	%f749, %f748, %f747;
	add.f32 	%f750, %f196, 0f322BCC77;
	div.rn.f32 	%f751, %f193, %f750;
	div.rn.f32 	%f752, %f194, %f750;
	div.rn.f32 	%f753, %f195, %f750;
	fma.rn.f32 	%f1284, %f751, %f749, %f1284;
	fma.rn.f32 	%f1285, %f752, %f749, %f1285;
	fma.rn.f32 	%f1286, %f753, %f749, %f1286;
$L__BB0_114:
	add.s32 	%r390, %r390, 2;
	and.b32  	%r90, %r2, 2147483646;
	setp.ne.s32 	%p69, %r390, %r90;
	@%p69 bra 	$L__BB0_108;
	cvt.u64.u32 	%rd414, %r90;
$L__BB0_116:
	and.b32  	%r229, %r2, 1;
	setp.eq.b32 	%p70, %r229, 1;
	not.pred 	%p71, %p70;
	@%p71 bra 	$L__BB0_120;
	shl.b64 	%rd219, %rd414, 2;
	add.s64 	%rd220, %rd42, %rd219;
	ld.global.u32 	%r91, [%rd220];
	add.s64 	%rd221, %rd44, %rd219;
	ld.global.u32 	%r230, [%rd221];
	setp.ne.s32 	%p72, %r91, %r4;
	setp.ne.s32 	%p73, %r230, %r4;
	and.pred  	%p74, %p72, %p73;
	@%p74 bra 	$L__BB0_120;
	setp.eq.s32 	%p75, %r91, %r4;
	selp.b32 	%r231, %r230, %r91, %p75;
	mul.wide.s32 	%rd222, %r231, 4;
	add.s64 	%rd223, %rd14, %rd222;
	ld.global.f32 	%f754, [%rd223];
	add.s64 	%rd224, %rd16, %rd222;
	ld.global.f32 	%f755, [%rd224];
	add.s64 	%rd225, %rd18, %rd222;
	ld.global.f32 	%f756, [%rd225];
	sub.f32 	%f209, %f754, %f4;
	sub.f32 	%f210, %f755, %f5;
	sub.f32 	%f211, %f756, %f6;
	mul.f32 	%f757, %f210, %f210;
	fma.rn.f32 	%f758, %f209, %f209, %f757;
	fma.rn.f32 	%f759, %f211, %f211, %f758;
	sqrt.rn.f32 	%f212, %f759;
	setp.leu.f32 	%p76, %f212, 0f3E19999A;
	@%p76 bra 	$L__BB0_120;
	add.f32 	%f760, %f212, 0fC1200000;
	mul.f32 	%f761, %f2, %f760;
	add.s64 	%rd227, %rd43, %rd219;
	ld.global.f32 	%f762, [%rd227];
	mul.f32 	%f763, %f761, %f762;
	mul.f32 	%f764, %f1, 0f3F000000;
	min.f32 	%f765, %f764, %f763;
	mul.f32 	%f766, %f1, 0fBF000000;
	max.f32 	%f767, %f766, %f765;
	add.f32 	%f768, %f212, 0f322BCC77;
	div.rn.f32 	%f769, %f209, %f768;
	div.rn.f32 	%f770, %f210, %f768;
	div.rn.f32 	%f771, %f211, %f768;
	fma.rn.f32 	%f1284, %f769, %f767, %f1284;
	fma.rn.f32 	%f1285, %f770, %f767, %f1285;
	fma.rn.f32 	%f1286, %f771, %f767, %f1286;
$L__BB0_120:
	mov.u64 	%rd228, %rd98;
	ld.param.u32 	%r93, [%rd228+200];
	setp.lt.s32 	%p77, %r93, 1;
	mov.f32 	%f1337, 0f00000000;
	mov.f32 	%f1338, %f1337;
	mov.f32 	%f1339, %f1337;
	@%p77 bra 	$L__BB0_184;
	and.b32  	%r233, %r4, 31;
	mov.b32 	%r234, 1;
	shl.b32 	%r94, %r234, %r233;
	mov.f32 	%f1339, 0f00000000;
	sub.f32 	%f219, %f1339, %f6;
	abs.f32 	%f220, %f4;
	abs.f32 	%f221, %f5;
	abs.f32 	%f222, %f6;
	and.b32  	%r95, %r1, 3;
	and.b32  	%r96, %r1, 2147483644;
	mov.u64 	%rd229, %rd98;
	ld.param.u64 	%rd230, [%rd229+120];
	cvta.to.global.u64 	%rd55, %rd230;
	mov.b32 	%r391, 0;
	mov.f32 	%f1338, %f1339;
	mov.f32 	%f1337, %f1339;
$L__BB0_122:
	mul.wide.u32 	%rd231, %r391, 20;
	add.s64 	%rd56, %rd55, %rd231;
	ld.global.f32 	%f226, [%rd56+4];
	ld.global.f32 	%f227, [%rd56+8];
	ld.global.f32 	%f228, [%rd56+12];
	ld.global.u32 	%r235, [%rd56+16];
	and.b32  	%r236, %r235, %r94;
	setp.eq.s32 	%p78, %r236, 0;
	@%p78 bra 	$L__BB0_183;
	ld.global.u32 	%r237, [%rd56];
	setp.gt.s32 	%p79, %r237, 2;
	@%p79 bra 	$L__BB0_153;
	setp.eq.s32 	%p82, %r237, 1;
	@%p82 bra 	$L__BB0_156;
	setp.eq.s32 	%p83, %r237, 2;
	@%p83 bra 	$L__BB0_126;
	bra.uni 	$L__BB0_183;
$L__BB0_126:
	setp.leu.f32 	%p84, %f220, %f227;
	@%p84 bra 	$L__BB0_128;
	copysign.f32 	%f777, %f4, %f227;
	sub.f32 	%f778, %f4, %f777;
	mul.f32 	%f779, %f226, %f778;
	sub.f32 	%f1337, %f1337, %f779;
$L__BB0_128:
	setp.leu.f32 	%p85, %f221, %f227;
	@%p85 bra 	$L__BB0_130;
	copysign.f32 	%f780, %f5, %f227;
	sub.f32 	%f781, %f5, %f780;
	mul.f32 	%f782, %f226, %f781;
	sub.f32 	%f1338, %f1338, %f782;
$L__BB0_130:
	setp.leu.f32 	%p86, %f222, %f228;
	@%p86 bra 	$L__BB0_183;
	copysign.f32 	%f783, %f6, %f228;
	sub.f32 	%f784, %f6, %f783;
	mul.f32 	%f785, %f226, %f784;
	sub.f32 	%f1339, %f1339, %f785;
	bra.uni 	$L__BB0_183;
$L__BB0_132:
	sub.s32 	%r178, %r4, %r381;
	cvt.rn.f32.s32 	%f154, %r178;
	mul.f32 	%f155, %f154, 0f3F1E377A;
	mul.f32 	%f670, %f155, 0f3F22F983;
	cvt.rni.s32.f32 	%r389, %f670;
	cvt.rn.f32.s32 	%f671, %r389;
	fma.rn.f32 	%f672, %f671, 0fBFC90FDA, %f155;
	fma.rn.f32 	%f673, %f671, 0fB3A22168, %f672;
	fma.rn.f32 	%f1280, %f671, 0fA7C234C5, %f673;
	abs.f32 	%f157, %f155;
	setp.ltu.f32 	%p40, %f157, 0f47CE4780;
	mov.u32 	%r385, %r389;
	mov.f32 	%f1279, %f1280;
	@%p40 bra 	$L__BB0_140;
	setp.neu.f32 	%p41, %f157, 0f7F800000;
	@%p41 bra 	$L__BB0_135;
	mov.f32 	%f676, 0f00000000;
	mul.rn.f32 	%f1279, %f155, %f676;
	mov.b32 	%r385, 0;
	bra.uni 	$L__BB0_140;
$L__BB0_135:
	mov.b32 	%r59, %f155;
	mov.b64 	%rd412, 0;
	mov.b32 	%r382, 0;
$L__BB0_136:
	.pragma "nounroll";
	mul.wide.u32 	%rd181, %r382, 4;
	mov.u64 	%rd182, __cudart_i2opi_f;
	add.s64 	%rd183, %rd182, %rd181;
	ld.global.nc.u32 	%r180, [%rd183];
	shl.b32 	%r181, %r59, 8;
	or.b32  	%r182, %r181, -2147483648;
	mad.wide.u32 	%rd184, %r180, %r182, %rd412;
	shr.u64 	%rd412, %rd184, 32;
	add.s64 	%rd185, %rd7, %rd181;
	st.local.u32 	[%rd185], %rd184;
	add.s32 	%r382, %r382, 1;
	setp.ne.s32 	%p42, %r382, 6;
	@%p42 bra 	$L__BB0_136;
	shr.u32 	%r183, %r59, 23;
	st.local.u32 	[%rd7+24], %rd412;
	and.b32  	%r62, %r183, 31;
	and.b32  	%r184, %r183, 224;
	add.s32 	%r185, %r184, -128;
	shr.u32 	%r186, %r185, 5;
	mul.wide.u32 	%rd186, %r186, 4;
	sub.s64 	%rd47, %rd7, %rd186;
	ld.local.u32 	%r383, [%rd47+24];
	ld.local.u32 	%r384, [%rd47+20];
	setp.eq.s32 	%p43, %r62, 0;
	@%p43 bra 	$L__BB0_139;
	shf.l.wrap.b32 	%r383, %r384, %r383, %r62;
	ld.local.u32 	%r187, [%rd47+16];
	shf.l.wrap.b32 	%r384, %r187, %r384, %r62;
$L__BB0_139:
	shr.u32 	%r188, %r383, 30;
	shf.l.wrap.b32 	%r189, %r384, %r383, 2;
	shl.b32 	%r190, %r384, 2;
	shr.u32 	%r191, %r189, 31;
	add.s32 	%r192, %r191, %r188;
	neg.s32 	%r193, %r192;
	setp.lt.s32 	%p44, %r59, 0;
	selp.b32 	%r385, %r193, %r192, %p44;
	xor.b32  	%r194, %r189, %r59;
	shr.s32 	%r195, %r189, 31;
	xor.b32  	%r196, %r195, %r189;
	xor.b32  	%r197, %r195, %r190;
	cvt.u64.u32 	%rd187, %r196;
	shl.b64 	%rd188, %rd187, 32;
	cvt.u64.u32 	%rd189, %r197;
	or.b64  	%rd190, %rd188, %rd189;
	cvt.rn.f64.s64 	%fd1, %rd190;
	mul.f64 	%fd2, %fd1, 0d3BF921FB54442D19;
	cvt.rn.f32.f64 	%f674, %fd2;
	neg.f32 	%f675, %f674;
	setp.lt.s32 	%p45, %r194, 0;
	selp.f32 	%f1279, %f675, %f674, %p45;
$L__BB0_140:
	add.s32 	%r199, %r385, 1;
	mul.rn.f32 	%f677, %f1279, %f1279;
	and.b32  	%r200, %r385, 1;
	setp.eq.b32 	%p47, %r200, 1;
	selp.f32 	%f678, %f1279, 0f3F800000, %p47;
	fma.rn.f32 	%f679, %f677, %f678, 0f00000000;
	fma.rn.f32 	%f680, %f677, 0f37CBAC00, 0fBAB607ED;
	selp.f32 	%f681, 0fB94D4153, %f680, %p47;
	selp.f32 	%f682, 0f3C0885E4, 0f3D2AAABB, %p47;
	fma.rn.f32 	%f683, %f681, %f677, %f682;
	selp.f32 	%f684, 0fBE2AAAA8, 0fBEFFFFFF, %p47;
	fma.rn.f32 	%f685, %f683, %f677, %f684;
	fma.rn.f32 	%f686, %f685, %f679, %f678;
	and.b32  	%r201, %r199, 2;
	setp.eq.s32 	%p48, %r201, 0;
	mov.f32 	%f687, 0f00000000;
	sub.f32 	%f688, %f687, %f686;
	selp.f32 	%f161, %f686, %f688, %p48;
	@%p40 bra 	$L__BB0_148;
	setp.neu.f32 	%p49, %f157, 0f7F800000;
	@%p49 bra 	$L__BB0_143;
	mov.f32 	%f691, 0f00000000;
	mul.rn.f32 	%f1280, %f155, %f691;
	mov.b32 	%r389, 0;
	bra.uni 	$L__BB0_148;
$L__BB0_143:
	mov.b32 	%r71, %f155;
	mov.b64 	%rd413, 0;
	mov.b32 	%r386, 0;
$L__BB0_144:
	.pragma "nounroll";
	mul.wide.u32 	%rd192, %r386, 4;
	add.s64 	%rd194, %rd193, %rd192;
	ld.global.nc.u32 	%r203, [%rd194];
	shl.b32 	%r204, %r71, 8;
	or.b32  	%r205, %r204, -2147483648;
	mad.wide.u32 	%rd195, %r203, %r205, %rd413;
	shr.u64 	%rd413, %rd195, 32;
	add.s64 	%rd196, %rd6, %rd192;
	st.local.u32 	[%rd196], %rd195;
	add.s32 	%r386, %r386, 1;
	setp.ne.s32 	%p50, %r386, 6;
	@%p50 bra 	$L__BB0_144;
	shr.u32 	%r206, %r71, 23;
	st.local.u32 	[%rd6+24], %rd413;
	and.b32  	%r74, %r206, 31;
	and.b32  	%r207, %r206, 224;
	add.s32 	%r208, %r207, -128;
	shr.u32 	%r209, %r208, 5;
	mul.wide.u32 	%rd197, %r209, 4;
	sub.s64 	%rd50, %rd6, %rd197;
	ld.local.u32 	%r387, [%rd50+24];
	ld.local.u32 	%r388, [%rd50+20];
	setp.eq.s32 	%p51, %r74, 0;
	@%p51 bra 	$L__BB0_147;
	shf.l.wrap.b32 	%r387, %r388, %r387, %r74;
	ld.local.u32 	%r210, [%rd50+16];
	shf.l.wrap.b32 	%r388, %r210, %r388, %r74;
$L__BB0_147:
	shr.u32 	%r211, %r387, 30;
	shf.l.wrap.b32 	%r212, %r388, %r387, 2;
	shl.b32 	%r213, %r388, 2;
	shr.u32 	%r214, %r212, 31;
	add.s32 	%r215, %r214, %r211;
	neg.s32 	%r216, %r215;
	setp.lt.s32 	%p52, %r71, 0;
	selp.b32 	%r389, %r216, %r215, %p52;
	xor.b32  	%r217, %r212, %r71;
	shr.s32 	%r218, %r212, 31;
	xor.b32  	%r219, %r218, %r212;
	xor.b32  	%r220, %r218, %r213;
	cvt.u64.u32 	%rd198, %r219;
	shl.b64 	%rd199, %rd198, 32;
	cvt.u64.u32 	%rd200, %r220;
	or.b64  	%rd201, %rd199, %rd200;
	cvt.rn.f64.s64 	%fd3, %rd201;
	mul.f64 	%fd4, %fd3, 0d3BF921FB54442D19;
	cvt.rn.f32.f64 	%f689, %fd4;
	neg.f32 	%f690, %f689;
	setp.lt.s32 	%p53, %r217, 0;
	selp.f32 	%f1280, %f690, %f689, %p53;
$L__BB0_148:
	mul.rn.f32 	%f692, %f1280, %f1280;
	and.b32  	%r222, %r389, 1;
	setp.eq.b32 	%p54, %r222, 1;
	selp.f32 	%f693, 0f3F800000, %f1280, %p54;
	fma.rn.f32 	%f694, %f692, %f693, 0f00000000;
	fma.rn.f32 	%f695, %f692, 0f37CBAC00, 0fBAB607ED;
	selp.f32 	%f696, %f695, 0fB94D4153, %p54;
	selp.f32 	%f697, 0f3D2AAABB, 0f3C0885E4, %p54;
	fma.rn.f32 	%f698, %f696, %f692, %f697;
	selp.f32 	%f699, 0fBEFFFFFF, 0fBE2AAAA8, %p54;
	fma.rn.f32 	%f700, %f698, %f692, %f699;
	fma.rn.f32 	%f701, %f700, %f694, %f693;
	and.b32  	%r223, %r389, 2;
	setp.eq.s32 	%p55, %r223, 0;
	mov.f32 	%f702, 0f00000000;
	sub.f32 	%f703, %f702, %f701;
	selp.f32 	%f704, %f701, %f703, %p55;
	mul.f32 	%f705, %f154, 0f3DCCCCCD;
	mul.f32 	%f706, %f704, %f704;
	fma.rn.f32 	%f707, %f161, %f161, %f706;
	fma.rn.f32 	%f708, %f705, %f705, %f707;
	sqrt.rn.f32 	%f709, %f708;
	add.f32 	%f710, %f709, 0f322BCC77;
	div.rn.f32 	%f1281, %f161, %f710;
	div.rn.f32 	%f1282, %f704, %f710;
	div.rn.f32 	%f1283, %f705, %f710;
$L__BB0_149:
	mov.f32 	%f712, 0f3E19999A;
	sub.f32 	%f713, %f712, %f150;
	add.f32 	%f714, %f713, 0f3F800000;
	mul.f32 	%f715, %f3, %f714;
	div.rn.f32 	%f716, %f715, 0f3CB851EC;
	fma.rn.f32 	%f1284, %f716, %f1281, %f1284;
	fma.rn.f32 	%f1285, %f716, %f1282, %f1285;
	fma.rn.f32 	%f1286, %f716, %f1283, %f1286;
	bra.uni 	$L__BB0_152;
$L__BB0_150:
	setp.geu.f32 	%p38, %f150, 0f42480000;
	@%p38 bra 	$L__BB0_152;
	mul.f32 	%f663, %f150, %f150;
	max.f32 	%f664, %f663, 0f3CB851EC;
	div.rn.f32 	%f665, %f3, %f664;
	add.f32 	%f666, %f150, 0f322BCC77;
	div.rn.f32 	%f667, %f146, %f666;
	div.rn.f32 	%f668, %f147, %f666;
	div.rn.f32 	%f669, %f148, %f666;
	fma.rn.f32 	%f1284, %f665, %f667, %f1284;
	fma.rn.f32 	%f1285, %f665, %f668, %f1285;
	fma.rn.f32 	%f1286, %f665, %f669, %f1286;
$L__BB0_152:
	add.s32 	%r381, %r381, 1;
	setp.eq.s32 	%p56, %r381, %r1;
	@%p56 bra 	$L__BB0_105;
	bra.uni 	$L__BB0_101;
$L__BB0_153:
	setp.eq.s32 	%p80, %r237, 3;
	@%p80 bra 	$L__BB0_257;
	setp.eq.s32 	%p81, %r237, 4;
	@%p81 bra 	$L__BB0_155;
	bra.uni 	$L__BB0_183;
$L__BB0_155:
	sub.f32 	%f774, %f227, %f4;
	sub.f32 	%f775, %f228, %f5;
	fma.rn.f32 	%f1337, %f226, %f774, %f1337;
	fma.rn.f32 	%f1338, %f226, %f775, %f1338;
	fma.rn.f32 	%f1339, %f219, %f226, %f1339;
	bra.uni 	$L__BB0_183;
$L__BB0_156:
	setp.lt.s32 	%p87, %r1, 1;
	@%p87 bra 	$L__BB0_183;
	setp.lt.u32 	%p88, %r1, 4;
	mov.b32 	%r393, 0;
	@%p88 bra 	$L__BB0_172;
	mov.b32 	%r392, 0;
$L__BB0_159:
	setp.eq.s32 	%p89, %r392, %r4;
	@%p89 bra 	$L__BB0_162;
	mul.wide.u32 	%rd232, %r392, 4;
	add.s64 	%rd233, %rd14, %rd232;
	ld.global.f32 	%f787, [%rd233];
	add.s64 	%rd234, %rd16, %rd232;
	ld.global.f32 	%f788, [%rd234];
	add.s64 	%rd235, %rd18, %rd232;
	ld.global.f32 	%f789, [%rd235];
	sub.f32 	%f232, %f4, %f787;
	sub.f32 	%f233, %f5, %f788;
	sub.f32 	%f234, %f6, %f789;
	mul.f32 	%f790, %f233, %f233;
	fma.rn.f32 	%f791, %f232, %f232, %f790;
	fma.rn.f32 	%f792, %f234, %f234, %f791;
	sqrt.rn.f32 	%f235, %f792;
	setp.geu.f32 	%p90, %f235, %f227;
	@%p90 bra 	$L__BB0_162;
	sub.f32 	%f793, %f227, %f235;
	mul.f32 	%f794, %f226, %f793;
	add.f32 	%f795, %f235, 0f322BCC77;
	div.rn.f32 	%f796, %f232, %f795;
	div.rn.f32 	%f797, %f233, %f795;
	div.rn.f32 	%f798, %f234, %f795;
	fma.rn.f32 	%f1337, %f794, %f796, %f1337;
	fma.rn.f32 	%f1338, %f794, %f797, %f1338;
	fma.rn.f32 	%f1339, %f794, %f798, %f1339;
$L__BB0_162:
	add.s32 	%r240, %r392, 1;
	setp.eq.s32 	%p91, %r240, %r4;
	@%p91 bra 	$L__BB0_165;
	mul.wide.u32 	%rd236, %r392, 4;
	add.s64 	%rd237, %rd14, %rd236;
	ld.global.f32 	%f799, [%rd237+4];
	add.s64 	%rd238, %rd16, %rd236;
	ld.global.f32 	%f800, [%rd238+4];
	add.s64 	%rd239, %rd18, %rd236;
	ld.global.f32 	%f801, [%rd239+4];
	sub.f32 	%f242, %f4, %f799;
	sub.f32 	%f243, %f5, %f800;
	sub.f32 	%f244, %f6, %f801;
	mul.f32 	%f802, %f243, %f243;
	fma.rn.f32 	%f803, %f242, %f242, %f802;
	fma.rn.f32 	%f804, %f244, %f244, %f803;
	sqrt.rn.f32 	%f245, %f804;
	setp.geu.f32 	%p92, %f245, %f227;
	@%p92 bra 	$L__BB0_165;
	sub.f32 	%f805, %f227, %f245;
	mul.f32 	%f806, %f226, %f805;
	add.f32 	%f807, %f245, 0f322BCC77;
	div.rn.f32 	%f808, %f242, %f807;
	div.rn.f32 	%f809, %f243, %f807;
	div.rn.f32 	%f810, %f244, %f807;
	fma.rn.f32 	%f1337, %f806, %f808, %f1337;
	fma.rn.f32 	%f1338, %f806, %f809, %f1338;
	fma.rn.f32 	%f1339, %f806, %f810, %f1339;
$L__BB0_165:
	add.s32 	%r241, %r392, 2;
	setp.eq.s32 	%p93, %r241, %r4;
	@%p93 bra 	$L__BB0_168;
	mul.wide.u32 	%rd240, %r392, 4;
	add.s64 	%rd241, %rd14, %rd240;
	ld.global.f32 	%f811, [%rd241+8];
	add.s64 	%rd242, %rd16, %rd240;
	ld.global.f32 	%f812, [%rd242+8];
	add.s64 	%rd243, %rd18, %rd240;
	ld.global.f32 	%f813, [%rd243+8];
	sub.f32 	%f252, %f4, %f811;
	sub.f32 	%f253, %f5, %f812;
	sub.f32 	%f254, %f6, %f813;
	mul.f32 	%f814, %f253, %f253;
	fma.rn.f32 	%f815, %f252, %f252, %f814;
	fma.rn.f32 	%f816, %f254, %f254, %f815;
	sqrt.rn.f32 	%f255, %f816;
	setp.geu.f32 	%p94, %f255, %f227;
	@%p94 bra 	$L__BB0_168;
	sub.f32 	%f817, %f227, %f255;
	mul.f32 	%f818, %f226, %f817;
	add.f32 	%f819, %f255, 0f322BCC77;
	div.rn.f32 	%f820, %f252, %f819;
	div.rn.f32 	%f821, %f253, %f819;
	div.rn.f32 	%f822, %f254, %f819;
	fma.rn.f32 	%f1337, %f818, %f820, %f1337;
	fma.rn.f32 	%f1338, %f818, %f821, %f1338;
	fma.rn.f32 	%f1339, %f818, %f822, %f1339;
$L__BB0_168:
	add.s32 	%r242, %r392, 3;
	setp.eq.s32 	%p95, %r242, %r4;
	@%p95 bra 	$L__BB0_171;
	mul.wide.u32 	%rd244, %r392, 4;
	add.s64 	%rd245, %rd14, %rd244;
	ld.global.f32 	%f823, [%rd245+12];
	add.s64 	%rd246, %rd16, %rd244;
	ld.global.f32 	%f824, [%rd246+12];
	add.s64 	%rd247, %rd18, %rd244;
	ld.global.f32 	%f825, [%rd247+12];
	sub.f32 	%f262, %f4, %f823;
	sub.f32 	%f263, %f5, %f824;
	sub.f32 	%f264, %f6, %f825;
	mul.f32 	%f826, %f263, %f263;
	fma.rn.f32 	%f827, %f262, %f262, %f826;
	fma.rn.f32 	%f828, %f264, %f264, %f827;
	sqrt.rn.f32 	%f265, %f828;
	setp.geu.f32 	%p96, %f265, %f227;
	@%p96 bra 	$L__BB0_171;
	sub.f32 	%f829, %f227, %f265;
	mul.f32 	%f830, %f226, %f829;
	add.f32 	%f831, %f265, 0f322BCC77;
	div.rn.f32 	%f832, %f262, %f831;
	div.rn.f32 	%f833, %f263, %f831;
	div.rn.f32 	%f834, %f264, %f831;
	fma.rn.f32 	%f1337, %f830, %f832, %f1337;
	fma.rn.f32 	%f1338, %f830, %f833, %f1338;
	fma.rn.f32 	%f1339, %f830, %f834, %f1339;
$L__BB0_171:
	add.s32 	%r392, %r392, 4;
	setp.eq.s32 	%p97, %r392, %r96;
	mov.u32 	%r393, %r96;
	@%p97 bra 	$L__BB0_172;
	bra.uni 	$L__BB0_159;
$L__BB0_172:
	setp.eq.s32 	%p98, %r95, 0;
	@%p98 bra 	$L__BB0_183;
	setp.eq.s32 	%p99, %r393, %r4;
	@%p99 bra 	$L__BB0_176;
	mul.wide.u32 	%rd248, %r393, 4;
	add.s64 	%rd249, %rd14, %rd248;
	ld.global.f32 	%f835, [%rd249];
	add.s64 	%rd250, %rd16, %rd248;
	ld.global.f32 	%f836, [%rd250];
	add.s64 	%rd251, %rd18, %rd248;
	ld.global.f32 	%f837, [%rd251];
	sub.f32 	%f287, %f4, %f835;
	sub.f32 	%f288, %f5, %f836;
	sub.f32 	%f289, %f6, %f837;
	mul.f32 	%f838, %f288, %f288;
	fma.rn.f32 	%f839, %f287, %f287, %f838;
	fma.rn.f32 	%f840, %f289, %f289, %f839;
	sqrt.rn.f32 	%f290, %f840;
	setp.geu.f32 	%p100, %f290, %f227;
	@%p100 bra 	$L__BB0_176;
	sub.f32 	%f841, %f227, %f290;
	mul.f32 	%f842, %f226, %f841;
	add.f32 	%f843, %f290, 0f322BCC77;
	div.rn.f32 	%f844, %f287, %f843;
	div.rn.f32 	%f845, %f288, %f843;
	div.rn.f32 	%f846, %f289, %f843;
	fma.rn.f32 	%f1337, %f842, %f844, %f1337;
	fma.rn.f32 	%f1338, %f842, %f845, %f1338;
	fma.rn.f32 	%f1339, %f842, %f846, %f1339;
$L__BB0_176:
	setp.eq.s32 	%p101, %r95, 1;
	@%p101 bra 	$L__BB0_183;
	add.s32 	%r243, %r393, 1;
	setp.eq.s32 	%p102, %r243, %r4;
	@%p102 bra 	$L__BB0_180;
	mul.wide.u32 	%rd252, %r393, 4;
	add.s64 	%rd253, %rd14, %rd252;
	ld.global.f32 	%f847, [%rd253+4];
	add.s64 	%rd254, %rd16, %rd252;
	ld.global.f32 	%f848, [%rd254+4];
	add.s64 	%rd255, %rd18, %rd252;
	ld.global.f32 	%f849, [%rd255+4];
	sub.f32 	%f297, %f4, %f847;
	sub.f32 	%f298, %f5, %f848;
	sub.f32 	%f299, %f6, %f849;
	mul.f32 	%f850, %f298, %f298;
	fma.rn.f32 	%f851, %f297, %f297, %f850;
	fma.rn.f32 	%f852, %f299, %f299, %f851;
	sqrt.rn.f32 	%f300, %f852;
	setp.geu.f32 	%p103, %f300, %f227;
	@%p103 bra 	$L__BB0_180;
	sub.f32 	%f853, %f227, %f300;
	mul.f32 	%f854, %f226, %f853;
	add.f32 	%f855, %f300, 0f322BCC77;
	div.rn.f32 	%f856, %f297, %f855;
	div.rn.f32 	%f857, %f298, %f855;
	div.rn.f32 	%f858, %f299, %f855;
	fma.rn.f32 	%f1337, %f854, %f856, %f1337;
	fma.rn.f32 	%f1338, %f854, %f857, %f1338;
	fma.rn.f32 	%f1339, %f854, %f858, %f1339;
$L__BB0_180:
	setp.eq.s32 	%p104, %r95, 2;
	add.s32 	%r244, %r393, 2;
	setp.eq.s32 	%p105, %r244, %r4;
	or.pred  	%p106, %p104, %p105;
	@%p106 bra 	$L__BB0_183;
	mul.wide.u32 	%rd256, %r393, 4;
	add.s64 	%rd257, %rd14, %rd256;
	ld.global.f32 	%f859, [%rd257+8];
	add.s64 	%rd258, %rd16, %rd256;
	ld.global.f32 	%f860, [%rd258+8];
	add.s64 	%rd259, %rd18, %rd256;
	ld.global.f32 	%f861, [%rd259+8];
	sub.f32 	%f307, %f4, %f859;
	sub.f32 	%f308, %f5, %f860;
	sub.f32 	%f309, %f6, %f861;
	mul.f32 	%f862, %f308, %f308;
	fma.rn.f32 	%f863, %f307, %f307, %f862;
	fma.rn.f32 	%f864, %f309, %f309, %f863;
	sqrt.rn.f32 	%f310, %f864;
	setp.geu.f32 	%p107, %f310, %f227;
	@%p107 bra 	$L__BB0_183;
	sub.f32 	%f865, %f227, %f310;
	mul.f32 	%f866, %f226, %f865;
	add.f32 	%f867, %f310, 0f322BCC77;
	div.rn.f32 	%f868, %f307, %f867;
	div.rn.f32 	%f869, %f308, %f867;
	div.rn.f32 	%f870, %f309, %f867;
	fma.rn.f32 	%f1337, %f866, %f868, %f1337;
	fma.rn.f32 	%f1338, %f866, %f869, %f1338;
	fma.rn.f32 	%f1339, %f866, %f870, %f1339;
$L__BB0_183:
	add.s32 	%r391, %r391, 1;
	setp.ne.s32 	%p108, %r391, %r93;
	@%p108 bra 	$L__BB0_122;
$L__BB0_184:
	add.f32 	%f1419, %f1284, %f1337;
	add.f32 	%f1418, %f1285, %f1338;
	add.f32 	%f1417, %f1286, %f1339;
	bra.uni 	$L__BB0_246;
$L__BB0_185:
	ld.global.u32 	%r397, [%rd66];
$L__BB0_186:
	mul.wide.s32 	%rd150, %r397, 4;
	add.s64 	%rd151, %rd14, %rd150;
	ld.global.f32 	%f608, [%rd151];
	add.s64 	%rd152, %rd16, %rd150;
	ld.global.f32 	%f609, [%rd152];
	add.s64 	%rd153, %rd18, %rd150;
	ld.global.f32 	%f610, [%rd153];
	sub.f32 	%f373, %f608, %f4;
	sub.f32 	%f374, %f609, %f5;
	sub.f32 	%f375, %f610, %f6;
	mul.f32 	%f611, %f374, %f374;
	fma.rn.f32 	%f612, %f373, %f373, %f611;
	fma.rn.f32 	%f613, %f375, %f375, %f612;
	sqrt.rn.f32 	%f376, %f613;
	setp.leu.f32 	%p25, %f376, 0f3C23D70A;
	@%p25 bra 	$L__BB0_188;
	mul.wide.s32 	%rd154, %r397, 4;
	add.s64 	%rd155, %rd57, %rd154;
	ld.global.f32 	%f614, [%rd155];
	add.f32 	%f615, %f323, %f614;
	mul.f32 	%f616, %f2, %f376;
	ld.global.f32 	%f617, [%rd65];
	mul.f32 	%f618, %f616, %f617;
	mul.f32 	%f619, %f615, %f618;
	add.f32 	%f620, %f376, 0f322BCC77;
	div.rn.f32 	%f621, %f373, %f620;
	div.rn.f32 	%f622, %f374, %f620;
	div.rn.f32 	%f623, %f375, %f620;
	fma.rn.f32 	%f1419, %f619, %f621, %f1419;
	fma.rn.f32 	%f1418, %f619, %f622, %f1418;
	fma.rn.f32 	%f1417, %f619, %f623, %f1417;
$L__BB0_188:
	ld.global.u32 	%r398, [%rd64+4];
	setp.eq.s32 	%p26, %r398, %r4;
	@%p26 bra 	$L__BB0_190;
	ld.global.u32 	%r174, [%rd66+4];
	setp.eq.s32 	%p27, %r174, %r4;
	@%p27 bra 	$L__BB0_191;
	bra.uni 	$L__BB0_193;
$L__BB0_190:
	ld.global.u32 	%r398, [%rd66+4];
$L__BB0_191:
	mul.wide.s32 	%rd156, %r398, 4;
	add.s64 	%rd157, %rd14, %rd156;
	ld.global.f32 	%f624, [%rd157];
	add.s64 	%rd158, %rd16, %rd156;
	ld.global.f32 	%f625, [%rd158];
	add.s64 	%rd159, %rd18, %rd156;
	ld.global.f32 	%f626, [%rd159];
	sub.f32 	%f383, %f624, %f4;
	sub.f32 	%f384, %f625, %f5;
	sub.f32 	%f385, %f626, %f6;
	mul.f32 	%f627, %f384, %f384;
	fma.rn.f32 	%f628, %f383, %f383, %f627;
	fma.rn.f32 	%f629, %f385, %f385, %f628;
	sqrt.rn.f32 	%f386, %f629;
	setp.leu.f32 	%p28, %f386, 0f3C23D70A;
	@%p28 bra 	$L__BB0_193;
	mul.wide.s32 	%rd160, %r398, 4;
	add.s64 	%rd161, %rd57, %rd160;
	ld.global.f32 	%f630, [%rd161];
	add.f32 	%f631, %f323, %f630;
	mul.f32 	%f632, %f2, %f386;
	ld.global.f32 	%f633, [%rd65+4];
	mul.f32 	%f634, %f632, %f633;
	mul.f32 	%f635, %f631, %f634;
	add.f32 	%f636, %f386, 0f322BCC77;
	div.rn.f32 	%f637, %f383, %f636;
	div.rn.f32 	%f638, %f384, %f636;
	div.rn.f32 	%f639, %f385, %f636;
	fma.rn.f32 	%f1419, %f635, %f637, %f1419;
	fma.rn.f32 	%f1418, %f635, %f638, %f1418;
	fma.rn.f32 	%f1417, %f635, %f639, %f1417;
$L__BB0_193:
	add.s32 	%r396, %r396, 2;
	setp.eq.s32 	%p29, %r396, %r108;
	@%p29 bra 	$L__BB0_194;
	bra.uni 	$L__BB0_42;
$L__BB0_194:
	cvt.u64.u32 	%rd425, %r108;
$L__BB0_195:
	and.b32  	%r175, %r2, 1;
	setp.eq.b32 	%p30, %r175, 1;
	not.pred 	%p31, %p30;
	@%p31 bra 	$L__BB0_246;
	shl.b64 	%rd162, %rd425, 2;
	add.s64 	%rd163, %rd63, %rd162;
	ld.global.u32 	%r410, [%rd163];
	setp.eq.s32 	%p32, %r410, %r4;
	@%p32 bra 	$L__BB0_243;
	add.s64 	%rd165, %rd59, %rd162;
	ld.global.u32 	%r176, [%rd165];
	setp.eq.s32 	%p33, %r176, %r4;
	@%p33 bra 	$L__BB0_244;
	bra.uni 	$L__BB0_246;
$L__BB0_198:
	setp.lt.s32 	%p182, %r1, 1;
	mov.f32 	%f1419, 0f00000000;
	mov.f32 	%f1418, %f1419;
	mov.f32 	%f1417, %f1419;
	@%p182 bra 	$L__BB0_204;
	mov.f32 	%f1417, 0f00000000;
	mov.b32 	%r399, 0;
	mov.u64 	%rd372, __cudart_i2opi_f;
	mov.f32 	%f1418, %f1417;
	mov.f32 	%f1419, %f1417;
$L__BB0_200:
	setp.eq.s32 	%p183, %r4, %r399;
	@%p183 bra 	$L__BB0_239;
	mul.wide.u32 	%rd358, %r399, 4;
	add.s64 	%rd359, %rd14, %rd358;
	ld.global.f32 	%f1072, [%rd359];
	add.s64 	%rd360, %rd16, %rd358;
	ld.global.f32 	%f1073, [%rd360];
	add.s64 	%rd361, %rd18, %rd358;
	ld.global.f32 	%f1074, [%rd361];
	sub.f32 	%f401, %f4, %f1072;
	sub.f32 	%f402, %f5, %f1073;
	sub.f32 	%f403, %f6, %f1074;
	mul.f32 	%f1075, %f402, %f402;
	fma.rn.f32 	%f1076, %f401, %f401, %f1075;
	fma.rn.f32 	%f404, %f403, %f403, %f1076;
	sqrt.rn.f32 	%f405, %f404;
	setp.geu.f32 	%p184, %f405, 0f3E19999A;
	@%p184 bra 	$L__BB0_237;
	setp.leu.f32 	%p186, %f404, 0f38D1B717;
	@%p186 bra 	$L__BB0_219;
	add.f32 	%f1125, %f405, 0f322BCC77;
	div.rn.f32 	%f1378, %f401, %f1125;
	div.rn.f32 	%f1379, %f402, %f1125;
	div.rn.f32 	%f1380, %f403, %f1125;
	bra.uni 	$L__BB0_236;
$L__BB0_204:
	setp.lt.s32 	%p204, %r2, 1;
	@%p204 bra 	$L__BB0_246;
	mov.u64 	%rd382, %rd98;
	ld.param.u64 	%rd383, [%rd382+104];
	cvta.to.global.u64 	%rd67, %rd383;
	ld.param.u64 	%rd384, [%rd382+88];
	cvta.to.global.u64 	%rd68, %rd384;
	ld.param.u64 	%rd385, [%rd382+96];
	cvta.to.global.u64 	%rd69, %rd385;
	mul.f32 	%f396, %f1, 0fBF000000;
	mul.f32 	%f397, %f1, 0f3F000000;
	setp.eq.s32 	%p205, %r2, 1;
	mov.b64 	%rd422, 0;
	@%p205 bra 	$L__BB0_215;
	and.b32  	%r357, %r2, 2147483646;
	neg.s32 	%r408, %r357;
	add.s64 	%rd421, %rd67, 4;
	add.s64 	%rd420, %rd69, 4;
	add.s64 	%rd419, %rd68, 4;
$L__BB0_207:
	ld.global.u32 	%r146, [%rd419+-4];
	ld.global.u32 	%r358, [%rd420+-4];
	setp.ne.s32 	%p206, %r146, %r4;
	setp.ne.s32 	%p207, %r358, %r4;
	and.pred  	%p208, %p206, %p207;
	@%p208 bra 	$L__BB0_210;
	setp.eq.s32 	%p209, %r146, %r4;
	selp.b32 	%r359, %r358, %r146, %p209;
	mul.wide.s32 	%rd386, %r359, 4;
	add.s64 	%rd387, %rd14, %rd386;
	ld.global.f32 	%f1132, [%rd387];
	add.s64 	%rd388, %rd16, %rd386;
	ld.global.f32 	%f1133, [%rd388];
	add.s64 	%rd389, %rd18, %rd386;
	ld.global.f32 	%f1134, [%rd389];
	sub.f32 	%f438, %f1132, %f4;
	sub.f32 	%f439, %f1133, %f5;
	sub.f32 	%f440, %f1134, %f6;
	mul.f32 	%f1135, %f439, %f439;
	fma.rn.f32 	%f1136, %f438, %f438, %f1135;
	fma.rn.f32 	%f1137, %f440, %f440, %f1136;
	sqrt.rn.f32 	%f441, %f1137;
	setp.leu.f32 	%p210, %f441, 0f3E19999A;
	@%p210 bra 	$L__BB0_210;
	add.f32 	%f1138, %f441, 0fC1200000;
	mul.f32 	%f1139, %f2, %f1138;
	ld.global.f32 	%f1140, [%rd421+-4];
	mul.f32 	%f1141, %f1139, %f1140;
	min.f32 	%f1142, %f397, %f1141;
	max.f32 	%f1143, %f396, %f1142;
	add.f32 	%f1144, %f441, 0f322BCC77;
	div.rn.f32 	%f1145, %f438, %f1144;
	div.rn.f32 	%f1146, %f439, %f1144;
	div.rn.f32 	%f1147, %f440, %f1144;
	fma.rn.f32 	%f1419, %f1145, %f1143, %f1419;
	fma.rn.f32 	%f1418, %f1146, %f1143, %f1418;
	fma.rn.f32 	%f1417, %f1147, %f1143, %f1417;
$L__BB0_210:
	ld.global.u32 	%r148, [%rd419];
	ld.global.u32 	%r360, [%rd420];
	setp.ne.s32 	%p211, %r148, %r4;
	setp.ne.s32 	%p212, %r360, %r4;
	and.pred  	%p213, %p211, %p212;
	@%p213 bra 	$L__BB0_213;
	setp.eq.s32 	%p214, %r148, %r4;
	selp.b32 	%r361, %r360, %r148, %p214;
	mul.wide.s32 	%rd390, %r361, 4;
	add.s64 	%rd391, %rd14, %rd390;
	ld.global.f32 	%f1148, [%rd391];
	add.s64 	%rd392, %rd16, %rd390;
	ld.global.f32 	%f1149, [%rd392];
	add.s64 	%rd393, %rd18, %rd390;
	ld.global.f32 	%f1150, [%rd393];
	sub.f32 	%f448, %f1148, %f4;
	sub.f32 	%f449, %f1149, %f5;
	sub.f32 	%f450, %f1150, %f6;
	mul.f32 	%f1151, %f449, %f449;
	fma.rn.f32 	%f1152, %f448, %f448, %f1151;
	fma.rn.f32 	%f1153, %f450, %f450, %f1152;
	sqrt.rn.f32 	%f451, %f1153;
	setp.leu.f32 	%p215, %f451, 0f3E19999A;
	@%p215 bra 	$L__BB0_213;
	add.f32 	%f1154, %f451, 0fC1200000;
	mul.f32 	%f1155, %f2, %f1154;
	ld.global.f32 	%f1156, [%rd421];
	mul.f32 	%f1157, %f1155, %f1156;
	min.f32 	%f1158, %f397, %f1157;
	max.f32 	%f1159, %f396, %f1158;
	add.f32 	%f1160, %f451, 0f322BCC77;
	div.rn.f32 	%f1161, %f448, %f1160;
	div.rn.f32 	%f1162, %f449, %f1160;
	div.rn.f32 	%f1163, %f450, %f1160;
	fma.rn.f32 	%f1419, %f1161, %f1159, %f1419;
	fma.rn.f32 	%f1418, %f1162, %f1159, %f1418;
	fma.rn.f32 	%f1417, %f1163, %f1159, %f1417;
$L__BB0_213:
	add.s32 	%r408, %r408, 2;
	add.s64 	%rd421, %rd421, 8;
	add.s64 	%rd420, %rd420, 8;
	add.s64 	%rd419, %rd419, 8;
	setp.ne.s32 	%p216, %r408, 0;
	@%p216 bra 	$L__BB0_207;
	and.b32  	%r362, %r2, 2147483646;
	cvt.u64.u32 	%rd422, %r362;
$L__BB0_215:
	and.b32  	%r363, %r2, 1;
	setp.eq.b32 	%p217, %r363, 1;
	not.pred 	%p218, %p217;
	@%p218 bra 	$L__BB0_246;
	shl.b64 	%rd394, %rd422, 2;
	add.s64 	%rd395, %rd68, %rd394;
	ld.global.u32 	%r151, [%rd395];
	add.s64 	%rd396, %rd69, %rd394;
	ld.global.u32 	%r364, [%rd396];
	setp.ne.s32 	%p219, %r151, %r4;
	setp.ne.s32 	%p220, %r364, %r4;
	and.pred  	%p221, %p219, %p220;
	@%p221 bra 	$L__BB0_246;
	setp.eq.s32 	%p222, %r151, %r4;
	selp.b32 	%r365, %r364, %r151, %p222;
	mul.wide.s32 	%rd397, %r365, 4;
	add.s64 	%rd398, %rd14, %rd397;
	ld.global.f32 	%f1164, [%rd398];
	add.s64 	%rd399, %rd16, %rd397;
	ld.global.f32 	%f1165, [%rd399];
	add.s64 	%rd400, %rd18, %rd397;
	ld.global.f32 	%f1166, [%rd400];
	sub.f32 	%f464, %f1164, %f4;
	sub.f32 	%f465, %f1165, %f5;
	sub.f32 	%f466, %f1166, %f6;
	mul.f32 	%f1167, %f465, %f465;
	fma.rn.f32 	%f1168, %f464, %f464, %f1167;
	fma.rn.f32 	%f1169, %f466, %f466, %f1168;
	sqrt.rn.f32 	%f467, %f1169;
	setp.leu.f32 	%p223, %f467, 0f3E19999A;
	@%p223 bra 	$L__BB0_246;
	add.f32 	%f1170, %f467, 0fC1200000;
	mul.f32 	%f1171, %f2, %f1170;
	add.s64 	%rd402, %rd67, %rd394;
	ld.global.f32 	%f1172, [%rd402];
	mul.f32 	%f1173, %f1171, %f1172;
	min.f32 	%f1174, %f397, %f1173;
	max.f32 	%f1175, %f396, %f1174;
	add.f32 	%f1176, %f467, 0f322BCC77;
	div.rn.f32 	%f1177, %f464, %f1176;
	div.rn.f32 	%f1178, %f465, %f1176;
	div.rn.f32 	%f1179, %f466, %f1176;
	fma.rn.f32 	%f1419, %f1177, %f1175, %f1419;
	fma.rn.f32 	%f1418, %f1178, %f1175, %f1418;
	fma.rn.f32 	%f1417, %f1179, %f1175, %f1417;
	bra.uni 	$L__BB0_246;
$L__BB0_219:
	sub.s32 	%r311, %r4, %r399;
	cvt.rn.f32.s32 	%f409, %r311;
	mul.f32 	%f410, %f409, 0f3F1E377A;
	mul.f32 	%f1084, %f410, 0f3F22F983;
	cvt.rni.s32.f32 	%r407, %f1084;
	cvt.rn.f32.s32 	%f1085, %r407;
	fma.rn.f32 	%f1086, %f1085, 0fBFC90FDA, %f410;
	fma.rn.f32 	%f1087, %f1085, 0fB3A22168, %f1086;
	fma.rn.f32 	%f1377, %f1085, 0fA7C234C5, %f1087;
	abs.f32 	%f412, %f410;
	setp.ltu.f32 	%p187, %f412, 0f47CE4780;
	mov.u32 	%r403, %r407;
	mov.f32 	%f1376, %f1377;
	@%p187 bra 	$L__BB0_227;
	setp.neu.f32 	%p188, %f412, 0f7F800000;
	@%p188 bra 	$L__BB0_222;
	mov.f32 	%f1090, 0f00000000;
	mul.rn.f32 	%f1376, %f410, %f1090;
	mov.b32 	%r403, 0;
	bra.uni 	$L__BB0_227;
$L__BB0_222:
	mov.b32 	%r120, %f410;
	mov.b64 	%rd417, 0;
	mov.b32 	%r400, 0;
	mov.u64 	%rd415, __cudart_i2opi_f;
	mov.u64 	%rd416, %rd5;
$L__BB0_223:
	.pragma "nounroll";
	ld.global.nc.u32 	%r313, [%rd415];
	shl.b32 	%r314, %r120, 8;
	or.b32  	%r315, %r314, -2147483648;
	mad.wide.u32 	%rd364, %r313, %r315, %rd417;
	shr.u64 	%rd417, %rd364, 32;
	st.local.u32 	[%rd416], %rd364;
	add.s32 	%r400, %r400, 1;
	add.s64 	%rd416, %rd416, 4;
	add.s64 	%rd415, %rd415, 4;
	setp.ne.s32 	%p189, %r400, 6;
	@%p189 bra 	$L__BB0_223;
	shr.u32 	%r316, %r120, 23;
	st.local.u32 	[%rd5+24], %rd417;
	and.b32  	%r123, %r316, 31;
	and.b32  	%r317, %r316, 224;
	add.s32 	%r318, %r317, -128;
	shr.u32 	%r319, %r318, 5;
	mul.wide.u32 	%rd365, %r319, 4;
	sub.s64 	%rd79, %rd5, %rd365;
	ld.local.u32 	%r401, [%rd79+24];
	ld.local.u32 	%r402, [%rd79+20];
	setp.eq.s32 	%p190, %r123, 0;
	@%p190 bra 	$L__BB0_226;
	shf.l.wrap.b32 	%r401, %r402, %r401, %r123;
	ld.local.u32 	%r320, [%rd79+16];
	shf.l.wrap.b32 	%r402, %r320, %r402, %r123;
$L__BB0_226:
	shr.u32 	%r321, %r401, 30;
	shf.l.wrap.b32 	%r322, %r402, %r401, 2;
	shl.b32 	%r323, %r402, 2;
	shr.u32 	%r324, %r322, 31;
	add.s32 	%r325, %r324, %r321;
	neg.s32 	%r326, %r325;
	setp.lt.s32 	%p191, %r120, 0;
	selp.b32 	%r403, %r326, %r325, %p191;
	xor.b32  	%r327, %r322, %r120;
	shr.s32 	%r328, %r322, 31;
	xor.b32  	%r329, %r328, %r322;
	xor.b32  	%r330, %r328, %r323;
	cvt.u64.u32 	%rd366, %r329;
	shl.b64 	%rd367, %rd366, 32;
	cvt.u64.u32 	%rd368, %r330;
	or.b64  	%rd369, %rd367, %rd368;
	cvt.rn.f64.s64 	%fd9, %rd369;
	mul.f64 	%fd10, %fd9, 0d3BF921FB54442D19;
	cvt.rn.f32.f64 	%f1088, %fd10;
	neg.f32 	%f1089, %f1088;
	setp.lt.s32 	%p192, %r327, 0;
	selp.f32 	%f1376, %f1089, %f1088, %p192;
$L__BB0_227:
	add.s32 	%r332, %r403, 1;
	mul.rn.f32 	%f1091, %f1376, %f1376;
	and.b32  	%r333, %r403, 1;
	setp.eq.b32 	%p194, %r333, 1;
	selp.f32 	%f1092, %f1376, 0f3F800000, %p194;
	fma.rn.f32 	%f1093, %f1091, %f1092, 0f00000000;
	fma.rn.f32 	%f1094, %f1091, 0f37CBAC00, 0fBAB607ED;
	selp.f32 	%f1095, 0fB94D4153, %f1094, %p194;
	selp.f32 	%f1096, 0f3C0885E4, 0f3D2AAABB, %p194;
	fma.rn.f32 	%f1097, %f1095, %f1091, %f1096;
	selp.f32 	%f1098, 0fBE2AAAA8, 0fBEFFFFFF, %p194;
	fma.rn.f32 	%f1099, %f1097, %f1091, %f1098;
	fma.rn.f32 	%f1100, %f1099, %f1093, %f1092;
	and.b32  	%r334, %r332, 2;
	setp.eq.s32 	%p195, %r334, 0;
	mov.f32 	%f1101, 0f00000000;
	sub.f32 	%f1102, %f1101, %f1100;
	selp.f32 	%f416, %f1100, %f1102, %p195;
	@%p187 bra 	$L__BB0_235;
	setp.neu.f32 	%p196, %f412, 0f7F800000;
	@%p196 bra 	$L__BB0_230;
	mov.f32 	%f1105, 0f00000000;
	mul.rn.f32 	%f1377, %f410, %f1105;
	mov.b32 	%r407, 0;
	bra.uni 	$L__BB0_235;
$L__BB0_230:
	mov.b32 	%r132, %f410;
	mov.b64 	%rd418, 0;
	mov.b32 	%r404, 0;
$L__BB0_231:
	.pragma "nounroll";
	mul.wide.u32 	%rd371, %r404, 4;
	add.s64 	%rd373, %rd372, %rd371;
	ld.global.nc.u32 	%r336, [%rd373];
	shl.b32 	%r337, %r132, 8;
	or.b32  	%r338, %r337, -2147483648;
	mad.wide.u32 	%rd374, %r336, %r338, %rd418;
	shr.u64 	%rd418, %rd374, 32;
	add.s64 	%rd375, %rd4, %rd371;
	st.local.u32 	[%rd375], %rd374;
	add.s32 	%r404, %r404, 1;
	setp.ne.s32 	%p197, %r404, 6;
	@%p197 bra 	$L__BB0_231;
	shr.u32 	%r339, %r132, 23;
	st.local.u32 	[%rd4+24], %rd418;
	and.b32  	%r135, %r339, 31;
	and.b32  	%r340, %r339, 224;
	add.s32 	%r341, %r340, -128;
	shr.u32 	%r342, %r341, 5;
	mul.wide.u32 	%rd376, %r342, 4;
	sub.s64 	%rd82, %rd4, %rd376;
	ld.local.u32 	%r405, [%rd82+24];
	ld.local.u32 	%r406, [%rd82+20];
	setp.eq.s32 	%p198, %r135, 0;
	@%p198 bra 	$L__BB0_234;
	shf.l.wrap.b32 	%r405, %r406, %r405, %r135;
	ld.local.u32 	%r343, [%rd82+16];
	shf.l.wrap.b32 	%r406, %r343, %r406, %r135;
$L__BB0_234:
	shr.u32 	%r344, %r405, 30;
	shf.l.wrap.b32 	%r345, %r406, %r405, 2;
	shl.b32 	%r346, %r406, 2;
	shr.u32 	%r347, %r345, 31;
	add.s32 	%r348, %r347, %r344;
	neg.s32 	%r349, %r348;
	setp.lt.s32 	%p199, %r132, 0;
	selp.b32 	%r407, %r349, %r348, %p199;
	xor.b32  	%r350, %r345, %r132;
	shr.s32 	%r351, %r345, 31;
	xor.b32  	%r352, %r351, %r345;
	xor.b32  	%r353, %r351, %r346;
	cvt.u64.u32 	%rd377, %r352;
	shl.b64 	%rd378, %rd377, 32;
	cvt.u64.u32 	%rd379, %r353;
	or.b64  	%rd380, %rd378, %rd379;
	cvt.rn.f64.s64 	%fd11, %rd380;
	mul.f64 	%fd12, %fd11, 0d3BF921FB54442D19;
	cvt.rn.f32.f64 	%f1103, %fd12;
	neg.f32 	%f1104, %f1103;
	setp.lt.s32 	%p200, %r350, 0;
	selp.f32 	%f1377, %f1104, %f1103, %p200;
$L__BB0_235:
	mul.rn.f32 	%f1106, %f1377, %f1377;
	and.b32  	%r355, %r407, 1;
	setp.eq.b32 	%p201, %r355, 1;
	selp.f32 	%f1107, 0f3F800000, %f1377, %p201;
	fma.rn.f32 	%f1108, %f1106, %f1107, 0f00000000;
	fma.rn.f32 	%f1109, %f1106, 0f37CBAC00, 0fBAB607ED;
	selp.f32 	%f1110, %f1109, 0fB94D4153, %p201;
	selp.f32 	%f1111, 0f3D2AAABB, 0f3C0885E4, %p201;
	fma.rn.f32 	%f1112, %f1110, %f1106, %f1111;
	selp.f32 	%f1113, 0fBEFFFFFF, 0fBE2AAAA8, %p201;
	fma.rn.f32 	%f1114, %f1112, %f1106, %f1113;
	fma.rn.f32 	%f1115, %f1114, %f1108, %f1107;
	and.b32  	%r356, %r407, 2;
	setp.eq.s32 	%p202, %r356, 0;
	mov.f32 	%f1116, 0f00000000;
	sub.f32 	%f1117, %f1116, %f1115;
	selp.f32 	%f1118, %f1115, %f1117, %p202;
	mul.f32 	%f1119, %f409, 0f3DCCCCCD;
	mul.f32 	%f1120, %f1118, %f1118;
	fma.rn.f32 	%f1121, %f416, %f416, %f1120;
	fma.rn.f32 	%f1122, %f1119, %f1119, %f1121;
	sqrt.rn.f32 	%f1123, %f1122;
	add.f32 	%f1124, %f1123, 0f322BCC77;
	div.rn.f32 	%f1378, %f416, %f1124;
	div.rn.f32 	%f1379, %f1118, %f1124;
	div.rn.f32 	%f1380, %f1119, %f1124;
$L__BB0_236:
	mov.f32 	%f1126, 0f3E19999A;
	sub.f32 	%f1127, %f1126, %f405;
	add.f32 	%f1128, %f1127, 0f3F800000;
	mul.f32 	%f1129, %f3, %f1128;
	div.rn.f32 	%f1130, %f1129, 0f3CB851EC;
	fma.rn.f32 	%f1419, %f1130, %f1378, %f1419;
	fma.rn.f32 	%f1418, %f1130, %f1379, %f1418;
	fma.rn.f32 	%f1417, %f1130, %f1380, %f1417;
	bra.uni 	$L__BB0_239;
$L__BB0_237:
	setp.geu.f32 	%p185, %f405, 0f42480000;
	@%p185 bra 	$L__BB0_239;
	mul.f32 	%f1077, %f405, %f405;
	max.f32 	%f1078, %f1077, 0f3CB851EC;
	div.rn.f32 	%f1079, %f3, %f1078;
	add.f32 	%f1080, %f405, 0f322BCC77;
	div.rn.f32 	%f1081, %f401, %f1080;
	div.rn.f32 	%f1082, %f402, %f1080;
	div.rn.f32 	%f1083, %f403, %f1080;
	fma.rn.f32 	%f1419, %f1079, %f1081, %f1419;
	fma.rn.f32 	%f1418, %f1079, %f1082, %f1418;
	fma.rn.f32 	%f1417, %f1079, %f1083, %f1417;
$L__BB0_239:
	add.s32 	%r399, %r399, 1;
	setp.eq.s32 	%p203, %r399, %r1;
	@%p203 bra 	$L__BB0_204;
	bra.uni 	$L__BB0_200;
$L__BB0_240:
	add.s64 	%rd301, %rd37, %rd296;
	ld.global.u32 	%r409, [%rd301];
$L__BB0_241:
	mul.wide.s32 	%rd302, %r409, 4;
	add.s64 	%rd303, %rd14, %rd302;
	ld.global.f32 	%f945, [%rd303];
	add.s64 	%rd304, %rd16, %rd302;
	ld.global.f32 	%f946, [%rd304];
	add.s64 	%rd305, %rd18, %rd302;
	ld.global.f32 	%f947, [%rd305];
	sub.f32 	%f490, %f945, %f4;
	sub.f32 	%f491, %f946, %f5;
	sub.f32 	%f492, %f947, %f6;
	mul.f32 	%f948, %f491, %f491;
	fma.rn.f32 	%f949, %f490, %f490, %f948;
	fma.rn.f32 	%f950, %f492, %f492, %f949;
	sqrt.rn.f32 	%f493, %f950;
	add.s64 	%rd307, %rd39, %rd296;
	ld.global.u32 	%r158, [%rd307];
	setp.leu.f32 	%p138, %f493, 0f3C23D70A;
	@%p138 bra 	$L__BB0_246;
	setp.eq.s32 	%p139, %r158, %r39;
	selp.f32 	%f951, 0f3F800000, 0f3F000000, %p139;
	mul.f32 	%f952, %f2, %f951;
	mul.f32 	%f953, %f493, %f952;
	add.s64 	%rd309, %rd38, %rd296;
	ld.global.f32 	%f954, [%rd309];
	mul.f32 	%f955, %f953, %f954;
	add.f32 	%f956, %f493, 0f322BCC77;
	div.rn.f32 	%f957, %f490, %f956;
	div.rn.f32 	%f958, %f491, %f956;
	div.rn.f32 	%f959, %f492, %f956;
	fma.rn.f32 	%f1419, %f955, %f957, %f1419;
	fma.rn.f32 	%f1418, %f955, %f958, %f1418;
	fma.rn.f32 	%f1417, %f955, %f959, %f1417;
	bra.uni 	$L__BB0_246;
$L__BB0_243:
	add.s64 	%rd167, %rd59, %rd162;
	ld.global.u32 	%r410, [%rd167];
$L__BB0_244:
	mul.wide.s32 	%rd168, %r410, 4;
	add.s64 	%rd169, %rd14, %rd168;
	ld.global.f32 	%f640, [%rd169];
	add.s64 	%rd170, %rd16, %rd168;
	ld.global.f32 	%f641, [%rd170];
	add.s64 	%rd171, %rd18, %rd168;
	ld.global.f32 	%f642, [%rd171];
	sub.f32 	%f503, %f640, %f4;
	sub.f32 	%f504, %f641, %f5;
	sub.f32 	%f505, %f642, %f6;
	mul.f32 	%f643, %f504, %f504;
	fma.rn.f32 	%f644, %f503, %f503, %f643;
	fma.rn.f32 	%f645, %f505, %f505, %f644;
	sqrt.rn.f32 	%f506, %f645;
	setp.leu.f32 	%p34, %f506, 0f3C23D70A;
	@%p34 bra 	$L__BB0_246;
	add.s64 	%rd173, %rd57, %rd168;
	ld.global.f32 	%f646, [%rd173];
	add.f32 	%f647, %f323, %f646;
	mul.f32 	%f648, %f2, %f506;
	add.s64 	%rd175, %rd60, %rd162;
	ld.global.f32 	%f649, [%rd175];
	mul.f32 	%f650, %f648, %f649;
	mul.f32 	%f651, %f647, %f650;
	add.f32 	%f652, %f506, 0f322BCC77;
	div.rn.f32 	%f653, %f503, %f652;
	div.rn.f32 	%f654, %f504, %f652;
	div.rn.f32 	%f655, %f505, %f652;
	fma.rn.f32 	%f1419, %f651, %f653, %f1419;
	fma.rn.f32 	%f1418, %f651, %f654, %f1418;
	fma.rn.f32 	%f1417, %f651, %f655, %f1417;
$L__BB0_246:
	mul.f32 	%f1180, %f1419, %f1419;
	fma.rn.f32 	%f1181, %f1418, %f1418, %f1180;
	fma.rn.f32 	%f1182, %f1417, %f1417, %f1181;
	sqrt.rn.f32 	%f513, %f1182;
	setp.leu.f32 	%p224, %f513, %f1;
	@%p224 bra 	$L__BB0_248;
	add.f32 	%f1183, %f513, 0f322BCC77;
	div.rn.f32 	%f1184, %f1419, %f1183;
	div.rn.f32 	%f1185, %f1418, %f1183;
	div.rn.f32 	%f1186, %f1417, %f1183;
	mul.f32 	%f1419, %f1, %f1184;
	mul.f32 	%f1418, %f1, %f1185;
	mul.f32 	%f1417, %f1, %f1186;
$L__BB0_248:
	mov.u64 	%rd403, %rd98;
	ld.param.f32 	%f1423, [%rd403+136];
	setp.gt.s32 	%p225, %r3, 199;
	@%p225 bra 	$L__BB0_250;
	cvt.rn.f32.s32 	%f1187, %r3;
	div.rn.f32 	%f1188, %f1187, 0f43480000;
	mul.f32 	%f1189, %f1188, %f1188;
	mul.f32 	%f1419, %f1419, %f1189;
	mul.f32 	%f1418, %f1418, %f1189;
	mul.f32 	%f1417, %f1417, %f1189;
	fma.rn.f32 	%f1190, %f1188, 0fBE051EB8, 0f3F7AE148;
	max.f32 	%f1423, %f1423, %f1190;
$L__BB0_250:
	cvt.rn.f32.s32 	%f1192, %r3;
	fma.rn.f32 	%f1193, %f1192, 0f38D1B717, 0f3F800000;
	mov.u64 	%rd404, %rd98;
	ld.param.f32 	%f1194, [%rd404+180];
	div.rn.f32 	%f1195, %f1194, %f1193;
	mul.f32 	%f529, %f1419, %f1195;
	mul.f32 	%f530, %f1418, %f1195;
	mul.f32 	%f531, %f1417, %f1195;
	ld.param.u64 	%rd97, [%rd404+48];
	setp.eq.s64 	%p226, %rd97, 0;
	mov.f32 	%f1427, 0f3F800000;
	@%p226 bra 	$L__BB0_253;
	cvta.to.global.u64 	%rd405, %rd97;
	mul.wide.s32 	%rd406, %r4, 4;
	add.s64 	%rd407, %rd405, %rd406;
	ld.global.f32 	%f532, [%rd407];
	setp.leu.f32 	%p227, %f532, 0f00000000;
	@%p227 bra 	$L__BB0_253;
	mov.f32 	%f1427, %f532;
$L__BB0_253:
	mov.u64 	%rd408, %rd98;
	ld.param.f32 	%f534, [%rd408+140];
	div.rn.f32 	%f1197, %f534, %f1427;
	fma.rn.f32 	%f1198, %f529, %f1197, %f7;
	fma.rn.f32 	%f1199, %f530, %f1197, %f8;
	fma.rn.f32 	%f1200, %f531, %f1197, %f9;
	mul.f32 	%f1428, %f1423, %f1198;
	mul.f32 	%f1429, %f1423, %f1199;
	mul.f32 	%f1430, %f1423, %f1200;
	mul.f32 	%f1201, %f1429, %f1429;
	fma.rn.f32 	%f1202, %f1428, %f1428, %f1201;
	fma.rn.f32 	%f1203, %f1430, %f1430, %f1202;
	sqrt.rn.f32 	%f538, %f1203;
	ld.param.f32 	%f539, [%rd408+144];
	setp.leu.f32 	%p228, %f538, %f539;
	@%p228 bra 	$L__BB0_255;
	add.f32 	%f1204, %f538, 0f322BCC77;
	div.rn.f32 	%f1205, %f1428, %f1204;
	div.rn.f32 	%f1206, %f1429, %f1204;
	div.rn.f32 	%f1207, %f1430, %f1204;
	mul.f32 	%f1428, %f539, %f1205;
	mul.f32 	%f1429, %f539, %f1206;
	mul.f32 	%f1430, %f539, %f1207;
$L__BB0_255:
	setp.lt.s32 	%p229, %r3, 5;
	selp.f32 	%f1208, 0f00000000, %f1430, %p229;
	selp.f32 	%f1209, 0f00000000, %f1429, %p229;
	selp.f32 	%f1210, 0f00000000, %f1428, %p229;
	fma.rn.f32 	%f1211, %f534, %f1210, %f4;
	fma.rn.f32 	%f1212, %f534, %f1209, %f5;
	fma.rn.f32 	%f1213, %f534, %f1208, %f6;
	mov.u64 	%rd409, %rd98;
	ld.param.f32 	%f1214, [%rd409+176];
	neg.f32 	%f1215, %f1214;
	min.f32 	%f1216, %f1214, %f1211;
	max.f32 	%f1217, %f1215, %f1216;
	min.f32 	%f1218, %f1214, %f1212;
	max.f32 	%f1219, %f1215, %f1218;
	min.f32 	%f1220, %f1214, %f1213;
	max.f32 	%f1221, %f1215, %f1220;
	st.global.f32 	[%rd15], %f1217;
	st.global.f32 	[%rd17], %f1219;
	st.global.f32 	[%rd19], %f1221;
	st.global.f32 	[%rd20], %f1210;
	st.global.f32 	[%rd21], %f1209;
	st.global.f32 	[%rd22], %f1208;
$L__BB0_256:
	ret;
$L__BB0_257:
	mul.f32 	%f776, %f5, %f226;
	sub.f32 	%f1338, %f1338, %f776;
	bra.uni 	$L__BB0_183;

}
	// .globl	stress_majorization_kernel
.visible .entry stress_majorization_kernel(
	.param .u64 .ptr .align 1 stress_majorization_kernel_param_0,
	.param .u64 .ptr .align 1 stress_majorization_kernel_param_1,
	.param .u64 .ptr .align 1 stress_majorization_kernel_param_2,
	.param .u64 .ptr .align 1 stress_majorization_kernel_param_3,
	.param .u64 .ptr .align 1 stress_majorization_kernel_param_4,
	.param .align 4 .b8 stress_majorization_kernel_param_5[64],
	.param .u32 stress_majorization_kernel_param_6
)
{
	.reg .pred 	%p<18>;
	.reg .b32 	%r<45>;
	.reg .b32 	%f<209>;
	.reg .b64 	%rd<57>;

	ld.param.f32 	%f76, [stress_majorization_kernel_param_5+28];
	ld.param.u64 	%rd32, [stress_majorization_kernel_param_0];
	ld.param.u64 	%rd33, [stress_majorization_kernel_param_1];
	ld.param.u64 	%rd34, [stress_majorization_kernel_param_2];
	ld.param.u64 	%rd35, [stress_majorization_kernel_param_3];
	ld.param.u64 	%rd36, [stress_majorization_kernel_param_4];
	ld.param.u32 	%r26, [stress_majorization_kernel_param_6];
	cvta.to.global.u64 	%rd1, %rd35;
	cvta.to.global.u64 	%rd2, %rd36;
	cvta.to.global.u64 	%rd3, %rd34;
	cvta.to.global.u64 	%rd4, %rd33;
	cvta.to.global.u64 	%rd5, %rd32;
	mov.u32 	%r27, %ctaid.x;
	mov.u32 	%r28, %ntid.x;
	mul.lo.s32 	%r1, %r27, %r28;
	mov.u32 	%r2, %tid.x;
	add.s32 	%r3, %r1, %r2;
	setp.ge.s32 	%p1, %r3, %r26;
	@%p1 bra 	$L__BB1_25;
	ld.param.u32 	%r35, [stress_majorization_kernel_param_6];
	mul.wide.s32 	%rd37, %r3, 4;
	add.s64 	%rd6, %rd5, %rd37;
	ld.global.f32 	%f1, [%rd6];
	add.s64 	%rd7, %rd4, %rd37;
	ld.global.f32 	%f2, [%rd7];
	add.s64 	%rd8, %rd3, %rd37;
	ld.global.f32 	%f3, [%rd8];
	setp.lt.s32 	%p2, %r35, 1;
	mov.f32 	%f177, 0f00000000;
	mov.f32 	%f178, %f177;
	mov.f32 	%f179, %f177;
	mov.f32 	%f180, %f177;
	@%p2 bra 	$L__BB1_23;
	ld.param.u32 	%r36, [stress_majorization_kernel_param_6];
	mul.lo.s32 	%r4, %r36, %r3;
	and.b32  	%r5, %r36, 3;
	setp.lt.u32 	%p3, %r36, 4;
	mov.f32 	%f180, 0f00000000;
	mov.b32 	%r41, 0;
	mov.f32 	%f179, %f180;
	mov.f32 	%f178, %f180;
	mov.f32 	%f177, %f180;
	@%p3 bra 	$L__BB1_17;
	neg.s32 	%r38, %r3;
	add.s64 	%rd53, %rd5, 8;
	add.s64 	%rd52, %rd4, 8;
	add.s64 	%rd51, %rd3, 8;
	mul.wide.s32 	%rd38, %r4, 4;
	add.s64 	%rd50, %rd38, 8;
	mov.f32 	%f180, 0f00000000;
	mov.b32 	%r40, 0;
	mov.u32 	%r39, %r4;
$L__BB1_4:
	setp.eq.s32 	%p4, %r38, 0;
	@%p4 bra 	$L__BB1_7;
	mul.wide.s32 	%rd17, %r39, 4;
	add.s64 	%rd39, %rd2, %rd17;
	ld.global.f32 	%f8, [%rd39];
	setp.leu.f32 	%p5, %f8, 0f00000000;
	@%p5 bra 	$L__BB1_7;
	add.s64 	%rd40, %rd1, %rd17;
	ld.global.f32 	%f87, [%rd40];
	ld.global.f32 	%f88, [%rd53+-8];
	ld.global.f32 	%f89, [%rd52+-8];
	ld.global.f32 	%f90, [%rd51+-8];
	sub.f32 	%f91, %f88, %f1;
	sub.f32 	%f92, %f89, %f2;
	sub.f32 	%f93, %f90, %f3;
	mul.f32 	%f94, %f92, %f92;
	fma.rn.f32 	%f95, %f91, %f91, %f94;
	fma.rn.f32 	%f96, %f93, %f93, %f95;
	sqrt.rn.f32 	%f97, %f96;
	add.f32 	%f98, %f97, 0f3A83126F;
	div.rn.f32 	%f99, %f87, %f98;
	mul.f32 	%f100, %f8, %f99;
	fma.rn.f32 	%f179, %f88, %f100, %f179;
	fma.rn.f32 	%f178, %f89, %f100, %f178;
	fma.rn.f32 	%f177, %f90, %f100, %f177;
	add.f32 	%f180, %f180, %f8;
$L__BB1_7:
	add.s32 	%r31, %r40, 1;
	setp.eq.s32 	%p6, %r31, %r3;
	@%p6 bra 	$L__BB1_10;
	add.s64 	%rd41, %rd2, %rd50;
	ld.global.f32 	%f17, [%rd41+-4];
	setp.leu.f32 	%p7, %f17, 0f00000000;
	@%p7 bra 	$L__BB1_10;
	add.s64 	%rd42, %rd1, %rd50;
	ld.global.f32 	%f101, [%rd42+-4];
	ld.global.f32 	%f102, [%rd53+-4];
	ld.global.f32 	%f103, [%rd52+-4];
	ld.global.f32 	%f104, [%rd51+-4];
	sub.f32 	%f105, %f102, %f1;
	sub.f32 	%f106, %f103, %f2;
	sub.f32 	%f107, %f104, %f3;
	mul.f32 	%f108, %f106, %f106;
	fma.rn.f32 	%f109, %f105, %f105, %f108;
	fma.rn.f32 	%f110, %f107, %f107, %f109;
	sqrt.rn.f32 	%f111, %f110;
	add.f32 	%f112, %f111, 0f3A83126F;
	div.rn.f32 	%f113, %f101, %f112;
	mul.f32 	%f114, %f17, %f113;
	fma.rn.f32 	%f179, %f102, %f114, %f179;
	fma.rn.f32 	%f178, %f103, %f114, %f178;
	fma.rn.f32 	%f177, %f104, %f114, %f177;
	add.f32 	%f180, %f180, %f17;
$L__BB1_10:
	add.s32 	%r32, %r40, 2;
	setp.eq.s32 	%p8, %r32, %r3;
	@%p8 bra 	$L__BB1_13;
	add.s64 	%rd43, %rd2, %rd50;
	ld.global.f32 	%f26, [%rd43];
	setp.leu.f32 	%p9, %f26, 0f00000000;
	@%p9 bra 	$L__BB1_13;
	add.s64 	%rd44, %rd1, %rd50;
	ld.global.f32 	%f115, [%rd44];
	ld.global.f32 	%f116, [%rd53];
	ld.global.f32 	%f117, [%rd52];
	ld.global.f32 	%f118, [%rd51];
	sub.f32 	%f119, %f116, %f1;
	sub.f32 	%f120, %f117, %f2;
	sub.f32 	%f121, %f118, %f3;
	mul.f32 	%f122, %f120, %f120;
	fma.rn.f32 	%f123, %f119, %f119, %f122;
	fma.rn.f32 	%f124, %f121, %f121, %f123;
	sqrt.rn.f32 	%f125, %f124;
	add.f32 	%f126, %f125, 0f3A83126F;
	div.rn.f32 	%f127, %f115, %f126;
	mul.f32 	%f128, %f26, %f127;
	fma.rn.f32 	%f179, %f116, %f128, %f179;
	fma.rn.f32 	%f178, %f117, %f128, %f178;
	fma.rn.f32 	%f177, %f118, %f128, %f177;
	add.f32 	%f180, %f180, %f26;
$L__BB1_13:
	add.s32 	%r33, %r40, 3;
	setp.eq.s32 	%p10, %r33, %r3;
	@%p10 bra 	$L__BB1_16;
	add.s64 	%rd45, %rd2, %rd50;
	ld.global.f32 	%f35, [%rd45+4];
	setp.leu.f32 	%p11, %f35, 0f00000000;
	@%p11 bra 	$L__BB1_16;
	add.s64 	%rd46, %rd1, %rd50;
	ld.global.f32 	%f129, [%rd46+4];
	ld.global.f32 	%f130, [%rd53+4];
	ld.global.f32 	%f131, [%rd52+4];
	ld.global.f32 	%f132, [%rd51+4];
	sub.f32 	%f133, %f130, %f1;
	sub.f32 	%f134, %f131, %f2;
	sub.f32 	%f135, %f132, %f3;
	mul.f32 	%f136, %f134, %f134;
	fma.rn.f32 	%f137, %f133, %f133, %f136;
	fma.rn.f32 	%f138, %f135, %f135, %f137;
	sqrt.rn.f32 	%f139, %f138;
	add.f32 	%f140, %f139, 0f3A83126F;
	div.rn.f32 	%f141, %f129, %f140;
	mul.f32 	%f142, %f35, %f141;
	fma.rn.f32 	%f179, %f130, %f142, %f179;
	fma.rn.f32 	%f178, %f131, %f142, %f178;
	fma.rn.f32 	%f177, %f132, %f142, %f177;
	add.f32 	%f180, %f180, %f35;
$L__BB1_16:
	ld.param.u32 	%r37, [stress_majorization_kernel_param_6];
	add.s32 	%r40, %r40, 4;
	add.s32 	%r39, %r39, 4;
	add.s32 	%r38, %r38, 4;
	add.s64 	%rd53, %rd53, 16;
	add.s64 	%rd52, %rd52, 16;
	add.s64 	%rd51, %rd51, 16;
	add.s64 	%rd50, %rd50, 16;
	and.b32  	%r41, %r37, 2147483644;
	setp.ne.s32 	%p12, %r40, %r41;
	@%p12 bra 	$L__BB1_4;
$L__BB1_17:
	setp.eq.s32 	%p13, %r5, 0;
	@%p13 bra 	$L__BB1_23;
	mul.wide.u32 	%rd47, %r41, 4;
	add.s64 	%rd56, %rd3, %rd47;
	add.s64 	%rd55, %rd4, %rd47;
	add.s64 	%rd54, %rd5, %rd47;
	add.s32 	%r44, %r41, %r4;
	sub.s32 	%r34, %r41, %r1;
	sub.s32 	%r43, %r34, %r2;
	neg.s32 	%r42, %r5;
$L__BB1_19:
	.pragma "nounroll";
	mul.wide.s32 	%rd28, %r44, 4;
	setp.eq.s32 	%p14, %r43, 0;
	@%p14 bra 	$L__BB1_22;
	add.s64 	%rd48, %rd2, %rd28;
	ld.global.f32 	%f56, [%rd48];
	setp.leu.f32 	%p15, %f56, 0f00000000;
	@%p15 bra 	$L__BB1_22;
	add.s64 	%rd49, %rd1, %rd28;
	ld.global.f32 	%f143, [%rd49];
	ld.global.f32 	%f144, [%rd54];
	ld.global.f32 	%f145, [%rd55];
	ld.global.f32 	%f146, [%rd56];
	sub.f32 	%f147, %f144, %f1;
	sub.f32 	%f148, %f145, %f2;
	sub.f32 	%f149, %f146, %f3;
	mul.f32 	%f150, %f148, %f148;
	fma.rn.f32 	%f151, %f147, %f147, %f150;
	fma.rn.f32 	%f152, %f149, %f149, %f151;
	sqrt.rn.f32 	%f153, %f152;
	add.f32 	%f154, %f153, 0f3A83126F;
	div.rn.f32 	%f155, %f143, %f154;
	mul.f32 	%f156, %f56, %f155;
	fma.rn.f32 	%f179, %f144, %f156, %f179;
	fma.rn.f32 	%f178, %f145, %f156, %f178;
	fma.rn.f32 	%f177, %f146, %f156, %f177;
	add.f32 	%f180, %f180, %f56;
$L__BB1_22:
	add.s64 	%rd56, %rd56, 4;
	add.s64 	%rd55, %rd55, 4;
	add.s64 	%rd54, %rd54, 4;
	add.s32 	%r44, %r44, 1;
	add.s32 	%r43, %r43, 1;
	add.s32 	%r42, %r42, 1;
	setp.ne.s32 	%p16, %r42, 0;
	@%p16 bra 	$L__BB1_19;
$L__BB1_23:
	setp.leu.f32 	%p17, %f180, 0f00000000;
	@%p17 bra 	$L__BB1_25;
	rcp.rn.f32 	%f157, %f180;
	mul.f32 	%f158, %f179, %f157;
	mul.f32 	%f159, %f178, %f157;
	mul.f32 	%f160, %f177, %f157;
	mov.f32 	%f161, 0f3F800000;
	sub.f32 	%f162, %f161, %f76;
	mul.f32 	%f163, %f76, %f158;
	mul.f32 	%f164, %f76, %f159;
	mul.f32 	%f165, %f76, %f160;
	fma.rn.f32 	%f166, %f162, %f1, %f163;
	fma.rn.f32 	%f167, %f162, %f2, %f164;
	fma.rn.f32 	%f168, %f162, %f3, %f165;
	st.global.f32 	[%rd6], %f166;
	st.global.f32 	[%rd7], %f167;
	st.global.f32 	[%rd8], %f168;
$L__BB1_25:
	ret;

}


// ===== COMPILED SASS (sm_100) =====

	.target	sm_100

	.elftype	@"ET_EXEC"


//--------------------- .note.nv.tkinfo           --------------------------
	.section	.note.nv.tkinfo,"",@"SHT_NOTE"
	.sectionflags	@"SHF_NOTE_NV_TKINFO"
	.tkinfo
        /*0018*/ 	.word	0x00000002
        /*0030*/ 	.string	""
        /*0030*/ 	.string	"ptxas"
        /*0030*/ 	.string	"Cuda compilation tools, release 13.0, V13.0.88"
        /*0030*/ 	.string	"Build cuda_13.0.r13.0/compiler.36424714_0"
        /*0030*/ 	.string	"-arch sm_100 -m 64 "



//--------------------- .note.nv.cuinfo           --------------------------
	.section	.note.nv.cuinfo,"",@"SHT_NOTE"
	.sectionflags	@"SHF_NOTE_NV_CUINFO"
        /*0018*/ 	.short	0x0002
        /*001a*/ 	.short	0x0064
        /*001c*/ 	.short	0x0082
	.zero		2


//--------------------- .nv.info                  --------------------------
	.section	.nv.info,"",@"SHT_CUDA_INFO"
	.align	4


	//----- nvinfo : EIATTR_REGCOUNT
	.align		4
        /*0000*/ 	.byte	0x04, 0x2f
        /*0002*/ 	.short	(.L_2 - .L_1)
	.align		4
.L_1:
        /*0004*/ 	.word	index@(visionflow_compute_kernel)
        /*0008*/ 	.word	0x00000034


	//----- nvinfo : EIATTR_FRAME_SIZE
	.align		4
.L_2:
        /*000c*/ 	.byte	0x04, 0x11
        /*000e*/ 	.short	(.L_4 - .L_3)
	.align		4
.L_3:
        /*0010*/ 	.word	index@($__internal_4_$__cuda_sm3x_div_rn_noftz_f32_slowpath)
        /*0014*/ 	.word	0x00000000


	//----- nvinfo : EIATTR_FRAME_SIZE
	.align		4
.L_4:
        /*0018*/ 	.byte	0x04, 0x11
        /*001a*/ 	.short	(.L_6 - .L_5)
	.align		4
.L_5:
        /*001c*/ 	.word	index@($__internal_3_$__cuda_sm20_sqrt_rn_f32_slowpath)
        /*0020*/ 	.word	0x00000000


	//----- nvinfo : EIATTR_FRAME_SIZE
	.align		4
.L_6:
        /*0024*/ 	.byte	0x04, 0x11
        /*0026*/ 	.short	(.L_8 - .L_7)
	.align		4
.L_7:
        /*0028*/ 	.word	index@(visionflow_compute_kernel)
        /*002c*/ 	.word	0x00000000


	//----- nvinfo : EIATTR_REGCOUNT
	.align		4
.L_8:
        /*0030*/ 	.byte	0x04, 0x2f
        /*0032*/ 	.short	(.L_10 - .L_9)
	.align		4
.L_9:
        /*0034*/ 	.word	index@(stress_majorization_kernel)
        /*0038*/ 	.word	0x0000002b


	//----- nvinfo : EIATTR_FRAME_SIZE
	.align		4
.L_10:
        /*003c*/ 	.byte	0x04, 0x11
        /*003e*/ 	.short	(.L_12 - .L_11)
	.align		4
.L_11:
        /*0040*/ 	.word	index@($__internal_2_$__cuda_sm3x_div_rn_noftz_f32_slowpath)
        /*0044*/ 	.word	0x00000000


	//----- nvinfo : EIATTR_FRAME_SIZE
	.align		4
.L_12:
        /*0048*/ 	.byte	0x04, 0x11
        /*004a*/ 	.short	(.L_14 - .L_13)
	.align		4
.L_13:
        /*004c*/ 	.word	index@($__internal_1_$__cuda_sm20_sqrt_rn_f32_slowpath)
        /*0050*/ 	.word	0x00000000


	//----- nvinfo : EIATTR_FRAME_SIZE
	.align		4
.L_14:
        /*0054*/ 	.byte	0x04, 0x11
        /*0056*/ 	.short	(.L_16 - .L_15)
	.align		4
.L_15:
        /*0058*/ 	.word	index@($__internal_0_$__cuda_sm20_rcp_rn_f32_slowpath)
        /*005c*/ 	.word	0x00000000


	//----- nvinfo : EIATTR_FRAME_SIZE
	.align		4
.L_16:
        /*0060*/ 	.byte	0x04, 0x11
        /*0062*/ 	.short	(.L_18 - .L_17)
	.align		4
.L_17:
        /*0064*/ 	.word	index@(stress_majorization_kernel)
        /*0068*/ 	.word	0x00000000


	//----- nvinfo : EIATTR_MIN_STACK_SIZE
	.align		4
.L_18:
        /*006c*/ 	.byte	0x04, 0x12
        /*006e*/ 	.short	(.L_20 - .L_19)
	.align		4
.L_19:
        /*0070*/ 	.word	index@(stress_majorization_kernel)
        /*0074*/ 	.word	0x00000000


	//----- nvinfo : EIATTR_MIN_STACK_SIZE
	.align		4
.L_20:
        /*0078*/ 	.byte	0x04, 0x12
        /*007a*/ 	.short	(.L_22 - .L_21)
	.align		4
.L_21:
        /*007c*/ 	.word	index@(visionflow_compute_kernel)
        /*0080*/ 	.word	0x00000000
.L_22:


//--------------------- .nv.compat                --------------------------
	.section	.nv.compat,"",@"SHT_CUDA_COMPAT_INFO"
	.align	4
        /*0000*/ 	.byte	0x02, 0x09, 0x00, 0x00, 0x02, 0x02, 0x01, 0x00, 0x02, 0x05, 0x05, 0x00, 0x03, 0x07, 0x01, 0x01
        /*0010*/ 	.byte	0x02, 0x03, 0x00, 0x00, 0x02, 0x06, 0x01, 0x00, 0x04, 0x0b, 0x08, 0x00, 0x01, 0x00, 0x00, 0x00
        /*0020*/ 	.byte	0x00, 0x00, 0x00, 0x00


//--------------------- .nv.info.stress_majorization_kernel --------------------------
	.section	.nv.info.stress_majorization_kernel,"",@"SHT_CUDA_INFO"
	.sectionflags	@""
	.align	4


	//----- nvinfo : EIATTR_CUDA_API_VERSION
	.align		4
        /*0000*/ 	.byte	0x04, 0x37
        /*0002*/ 	.short	(.L_24 - .L_23)
.L_23:
        /*0004*/ 	.word	0x00000082


	//----- nvinfo : EIATTR_KPARAM_INFO
	.align		4
.L_24:
        /*0008*/ 	.byte	0x04, 0x17
        /*000a*/ 	.short	(.L_26 - .L_25)
.L_25:
        /*000c*/ 	.word	0x00000000
        /*0010*/ 	.short	0x0006
        /*0012*/ 	.short	0x0068
        /*0014*/ 	.byte	0x00, 0xf0, 0x11, 0x00


	//----- nvinfo : EIATTR_KPARAM_INFO
	.align		4
.L_26:
        /*0018*/ 	.byte	0x04, 0x17
        /*001a*/ 	.short	(.L_28 - .L_27)
.L_27:
        /*001c*/ 	.word	0x00000000
        /*0020*/ 	.short	0x0005
        /*0022*/ 	.short	0x0028
        /*0024*/ 	.byte	0x00, 0xf0, 0x01, 0x01


	//----- nvinfo : EIATTR_KPARAM_INFO
	.align		4
.L_28:
        /*0028*/ 	.byte	0x04, 0x17
        /*002a*/ 	.short	(.L_30 - .L_29)
.L_29:
        /*002c*/ 	.word	0x00000000
        /*0030*/ 	.short	0x0004
        /*0032*/ 	.short	0x0020
        /*0034*/ 	.byte	0x00, 0xf5, 0x21, 0x00


	//----- nvinfo : EIATTR_KPARAM_INFO
	.align		4
.L_30:
        /*0038*/ 	.byte	0x04, 0x17
        /*003a*/ 	.short	(.L_32 - .L_31)
.L_31:
        /*003c*/ 	.word	0x00000000
        /*0040*/ 	.short	0x0003
        /*0042*/ 	.short	0x0018
        /*0044*/ 	.byte	0x00, 0xf5, 0x21, 0x00


	//----- nvinfo : EIATTR_KPARAM_INFO
	.align		4
.L_32:
        /*0048*/ 	.byte	0x04, 0x17
        /*004a*/ 	.short	(.L_34 - .L_33)
.L_33:
        /*004c*/ 	.word	0x00000000
        /*0050*/ 	.short	0x0002
        /*0052*/ 	.short	0x0010
        /*0054*/ 	.byte	0x00, 0xf5, 0x21, 0x00


	//----- nvinfo : EIATTR_KPARAM_INFO
	.align		4
.L_34:
        /*0058*/ 	.byte	0x04, 0x17
        /*005a*/ 	.short	(.L_36 - .L_35)
.L_35:
        /*005c*/ 	.word	0x00000000
        /*0060*/ 	.short	0x0001
        /*0062*/ 	.short	0x0008
        /*0064*/ 	.byte	0x00, 0xf5, 0x21, 0x00


	//----- nvinfo : EIATTR_KPARAM_INFO
	.align		4
.L_36:
        /*0068*/ 	.byte	0x04, 0x17
        /*006a*/ 	.short	(.L_38 - .L_37)
.L_37:
        /*006c*/ 	.word	0x00000000
        /*0070*/ 	.short	0x0000
        /*0072*/ 	.short	0x0000
        /*0074*/ 	.byte	0x00, 0xf5, 0x21, 0x00


	//----- nvinfo : EIATTR_SPARSE_MMA_MASK
	.align		4
.L_38:
        /*0078*/ 	.byte	0x03, 0x50
        /*007a*/ 	.short	0x0000


	//----- nvinfo : EIATTR_MAXREG_COUNT
	.align		4
        /*007c*/ 	.byte	0x03, 0x1b
        /*007e*/ 	.short	0x00ff


	//----- nvinfo : EIATTR_MERCURY_ISA_VERSION
	.align		4
        /*0080*/ 	.byte	0x03, 0x5f
        /*0082*/ 	.short	0x0101


	//----- nvinfo : EIATTR_VRC_CTA_INIT_COUNT
	.align		4
        /*0084*/ 	.byte	0x02, 0x4a
	.zero		1
	.zero		1


	//----- nvinfo : EIATTR_EXIT_INSTR_OFFSETS
	.align		4
        /*0088*/ 	.byte	0x04, 0x1c
        /*008a*/ 	.short	(.L_40 - .L_39)


	//   ....[0]....
.L_39:
        /*008c*/ 	.word	0x00000080


	//   ....[1]....
        /*0090*/ 	.word	0x000016c0


	//   ....[2]....
        /*0094*/ 	.word	0x00001890


	//----- nvinfo : EIATTR_CRS_STACK_SIZE
	.align		4
.L_40:
        /*0098*/ 	.byte	0x04, 0x1e
        /*009a*/ 	.short	(.L_42 - .L_41)
.L_41:
        /*009c*/ 	.word	0x00000000


	//----- nvinfo : EIATTR_CBANK_PARAM_SIZE
	.align		4
.L_42:
        /*00a0*/ 	.byte	0x03, 0x19
        /*00a2*/ 	.short	0x006c


	//----- nvinfo : EIATTR_PARAM_CBANK
	.align		4
        /*00a4*/ 	.byte	0x04, 0x0a
        /*00a6*/ 	.short	(.L_44 - .L_43)
	.align		4
.L_43:
        /*00a8*/ 	.word	index@(.nv.constant0.stress_majorization_kernel)
        /*00ac*/ 	.short	0x0380
        /*00ae*/ 	.short	0x006c


	//----- nvinfo : EIATTR_SW_WAR
	.align		4
.L_44:
        /*00b0*/ 	.byte	0x04, 0x36
        /*00b2*/ 	.short	(.L_46 - .L_45)
.L_45:
        /*00b4*/ 	.word	0x00000008
.L_46:


//--------------------- .nv.info.visionflow_compute_kernel --------------------------
	.section	.nv.info.visionflow_compute_kernel,"",@"SHT_CUDA_INFO"
	.sectionflags	@""
	.align	4


	//----- nvinfo : EIATTR_CUDA_API_VERSION
	.align		4
        /*0000*/ 	.byte	0x04, 0x37
        /*0002*/ 	.short	(.L_48 - .L_47)
.L_47:
        /*0004*/ 	.word	0x00000082


	//----- nvinfo : EIATTR_KPARAM_INFO
	.align		4
.L_48:
        /*0008*/ 	.byte	0x04, 0x17
        /*000a*/ 	.short	(.L_50 - .L_49)
.L_49:
        /*000c*/ 	.word	0x00000000
        /*0010*/ 	.short	0x0000
        /*0012*/ 	.short	0x0000
        /*0014*/ 	.byte	0x00, 0xf0, 0x41, 0x03


	//----- nvinfo : EIATTR_SPARSE_MMA_MASK
	.align		4
.L_50:
        /*0018*/ 	.byte	0x03, 0x50
        /*001a*/ 	.short	0x0000


	//----- nvinfo : EIATTR_MAXREG_COUNT
	.align		4
        /*001c*/ 	.byte	0x03, 0x1b
        /*001e*/ 	.short	0x00ff


	//----- nvinfo : EIATTR_MERCURY_ISA_VERSION
	.align		4
        /*0020*/ 	.byte	0x03, 0x5f
        /*0022*/ 	.short	0x0101


	//----- nvinfo : EIATTR_VRC_CTA_INIT_COUNT
	.align		4
        /*0024*/ 	.byte	0x02, 0x4a
	.zero		1
	.zero		1


	//----- nvinfo : EIATTR_EXIT_INSTR_OFFSETS
	.align		4
        /*0028*/ 	.byte	0x04, 0x1c
        /*002a*/ 	.short	(.L_52 - .L_51)


	//   ....[0]....
.L_51:
        /*002c*/ 	.word	0x00000070


	//   ....[1]....
        /*0030*/ 	.word	0x000130b0


	//----- nvinfo : EIATTR_INDIRECT_BRANCH_TARGETS
	.align		4
.L_52:
        /*0034*/ 	.byte	0x04, 0x34
        /*0036*/ 	.short	(.L_54 - .L_53)


	//   ....[0]....
.L_53:
        /*0038*/ 	.word	.L_x_594@srel
        /*003c*/ 	.short	0x0
        /*003e*/ 	.short	0x0
        /*0040*/ 	.word	0x3
        /*0044*/ 	.word	.L_x_595@srel
        /*0048*/ 	.word	.L_x_596@srel
        /*004c*/ 	.word	.L_x_597@srel


	//   ....[1]....
        /*0050*/ 	.word	.L_x_598@srel
        /*0054*/ 	.short	0x0
        /*0056*/ 	.short	0x0
        /*0058*/ 	.word	0x3
        /*005c*/ 	.word	.L_x_599@srel
        /*0060*/ 	.word	.L_x_600@srel
        /*0064*/ 	.word	.L_x_597@srel


	//   ....[2]....
        /*0068*/ 	.word	.L_x_602@srel
        /*006c*/ 	.short	0x0
        /*006e*/ 	.short	0x0
        /*0070*/ 	.word	0x3
        /*0074*/ 	.word	.L_x_603@srel
        /*0078*/ 	.word	.L_x_604@srel
        /*007c*/ 	.word	.L_x_393@srel


	//   ....[3]....
        /*0080*/ 	.word	.L_x_606@srel
        /*0084*/ 	.short	0x0
        /*0086*/ 	.short	0x0
        /*0088*/ 	.word	0x3
        /*008c*/ 	.word	.L_x_607@srel
        /*0090*/ 	.word	.L_x_608@srel
        /*0094*/ 	.word	.L_x_393@srel


	//----- nvinfo : EIATTR_CRS_STACK_SIZE
	.align		4
.L_54:
        /*0098*/ 	.byte	0x04, 0x1e
        /*009a*/ 	.short	(.L_56 - .L_55)
.L_55:
        /*009c*/ 	.word	0x00000000


	//----- nvinfo : EIATTR_CBANK_PARAM_SIZE
	.align		4
.L_56:
        /*00a0*/ 	.byte	0x03, 0x19
        /*00a2*/ 	.short	0x00d0


	//----- nvinfo : EIATTR_PARAM_CBANK
	.align		4
        /*00a4*/ 	.byte	0x04, 0x0a
        /*00a6*/ 	.short	(.L_58 - .L_57)
	.align		4
.L_57:
        /*00a8*/ 	.word	index@(.nv.constant0.visionflow_compute_kernel)
        /*00ac*/ 	.short	0x0380
        /*00ae*/ 	.short	0x00d0


	//----- nvinfo : EIATTR_SW_WAR
	.align		4
.L_58:
        /*00b0*/ 	.byte	0x04, 0x36
        /*00b2*/ 	.short	(.L_60 - .L_59)
.L_59:
        /*00b4*/ 	.word	0x00000008
.L_60:


//--------------------- .nv.callgraph             --------------------------
	.section	.nv.callgraph,"",@"SHT_CUDA_CALLGRAPH"
	.align	4
	.sectionentsize	8
	.align		4
        /*0000*/ 	.word	0x00000000
	.align		4
        /*0004*/ 	.word	0xffffffff
	.align		4
        /*0008*/ 	.word	0x00000000
	.align		4
        /*000c*/ 	.word	0xfffffffe
	.align		4
        /*0010*/ 	.word	0x00000000
	.align		4
        /*0014*/ 	.word	0xfffffffd
	.align		4
        /*0018*/ 	.word	0x00000000
	.align		4
        /*001c*/ 	.word	0xfffffffc


//--------------------- .nv.constant4             --------------------------
	.section	.nv.constant4,"a",@progbits
	.align	8
	.align		8
.nv.constant4:
        /*0000*/ 	.dword	__cudart_i2opi_f


//--------------------- .nv.constant2.visionflow_compute_kernel --------------------------
	.section	.nv.constant2.visionflow_compute_kernel,"a",@progbits
	.sectionflags	@""
	.align	4
.nv.constant2.visionflow_compute_kernel:
        /*0000*/ 	.byte	0x10, 0x2e, 0x00, 0x00, 0x40, 0x02, 0x00, 0x00, 0xe0, 0xec, 0x00, 0x00, 0xa0, 0x8e, 0x00, 0x00
        /*0010*/ 	.byte	0xa0, 0x61, 0x00, 0x00, 0xe0, 0xec, 0x00, 0x00, 0x40, 0xc5, 0x00, 0x00, 0x60, 0xc4, 0x00, 0x00
        /*0020*/ 	.byte	0x80, 0xec, 0x00, 0x00, 0x70, 0xec, 0x00, 0x00, 0x10, 0xec, 0x00, 0x00, 0x80, 0xec, 0x00, 0x00


//--------------------- .text.stress_majorization_kernel --------------------------
	.section	.text.stress_majorization_kernel,"ax",@progbits
	.align	128
        .global         stress_majorization_kernel
        .type           stress_majorization_kernel,@function
        .size           stress_majorization_kernel,(.L_x_612 - stress_majorization_kernel)
        .other          stress_majorization_kernel,@"STO_CUDA_ENTRY STV_DEFAULT"
stress_majorization_kernel:
.text.stress_majorization_kernel:
[----:B------:R-:W-:Y:S01]  /*0000*/  LDC R1, c[0x0][0x37c] ;  /* 0x0000df00ff017b82 */ /* 0x000fe20000000800 */
[----:B------:R-:W0:Y:S07]  /*0010*/  S2R R15, SR_TID.X ;  /* 0x00000000000f7919 */ /* 0x000e2e0000002100 */
[----:B------:R-:W1:Y:S01]  /*0020*/  S2UR UR5, SR_CTAID.X ;  /* 0x00000000000579c3 */ /* 0x000e620000002500 */
[----:B------:R-:W1:Y:S01]  /*0030*/  LDCU UR4, c[0x0][0x360] ;  /* 0x00006c00ff0477ac */ /* 0x000e620008000800 */
[----:B------:R-:W2:Y:S01]  /*0040*/  LDCU UR20, c[0x0][0x3e8] ;  /* 0x00007d00ff1477ac */ /* 0x000ea20008000800 */
[----:B-1----:R-:W-:-:S06]  /*0050*/  UIMAD UR5, UR5, UR4, URZ ;  /* 0x00000004050572a4 */ /* 0x002fcc000f8e02ff */
[----:B0-----:R-:W-:-:S04]  /*0060*/  IADD3 R14, PT, PT, R15, UR5, RZ ;  /* 0x000000050f0e7c10 */ /* 0x001fc8000fffe0ff */
[----:B--2---:R-:W-:-:S13]  /*0070*/  ISETP.GE.AND P0, PT, R14, UR20, PT ;  /* 0x000000140e007c0c */ /* 0x004fda000bf06270 */
[----:B------:R-:W-:Y:S05]  /*0080*/  @P0 EXIT ;  /* 0x000000000000094d */ /* 0x000fea0003800000 */
[----:B------:R-:W0:Y:S01]  /*0090*/  LDC.64 R28, c[0x0][0x380] ;  /* 0x0000e000ff1c7b82 */ /* 0x000e220000000a00 */
[----:B------:R-:W1:Y:S07]  /*00a0*/  LDCU.64 UR18, c[0x0][0x358] ;  /* 0x00006b00ff1277ac */ /* 0x000e6e0008000a00 */
[----:B------:R-:W2:Y:S08]  /*00b0*/  LDC.64 R26, c[0x0][0x388] ;  /* 0x0000e200ff1a7b82 */ /* 0x000eb00000000a00 */
[----:B------:R-:W3:Y:S01]  /*00c0*/  LDC.64 R24, c[0x0][0x390] ;  /* 0x0000e400ff187b82 */ /* 0x000ee20000000a00 */
[----:B0-----:R-:W-:-:S05]  /*00d0*/  IMAD.WIDE R28, R14, 0x4, R28 ;  /* 0x000000040e1c7825 */ /* 0x001fca00078e021c */
[----:B-1----:R0:W5:Y:S01]  /*00e0*/  LDG.E R13, desc[UR18][R28.64] ;  /* 0x000000121c0d7981 */ /* 0x002162000c1e1900 */
[----:B--2---:R-:W-:-:S05]  /*00f0*/  IMAD.WIDE R26, R14, 0x4, R26 ;  /* 0x000000040e1a7825 */ /* 0x004fca00078e021a */
[----:B------:R0:W5:Y:S01]  /*0100*/  LDG.E R12, desc[UR18][R26.64] ;  /* 0x000000121a0c7981 */ /* 0x000162000c1e1900 */
[----:B---3--:R-:W-:-:S05]  /*0110*/  IMAD.WIDE R24, R14, 0x4, R24 ;  /* 0x000000040e187825 */ /* 0x008fca00078e0218 */
[----:B------:R0:W5:Y:S01]  /*0120*/  LDG.E R11, desc[UR18][R24.64] ;  /* 0x00000012180b7981 */ /* 0x000162000c1e1900 */
[----:B------:R-:W-:Y:S01]  /*0130*/  UISETP.GE.AND UP0, UPT, UR20, 0x1, UPT ;  /* 0x000000011400788c */ /* 0x000fe2000bf06270 */
[----:B------:R-:W-:Y:S01]  /*0140*/  HFMA2 R10, -RZ, RZ, 0, 0 ;  /* 0x00000000ff0a7431 */ /* 0x000fe200000001ff */
[----:B------:R-:W-:Y:S01]  /*0150*/  CS2R R8, SRZ ;  /* 0x0000000000087805 */ /* 0x000fe2000001ff00 */
[----:B------:R-:W-:-:S06]  /*0160*/  IMAD.MOV.U32 R7, RZ, RZ, RZ ;  /* 0x000000ffff077224 */ /* 0x000fcc00078e00ff */
[----:B0-----:R-:W-:Y:S05]  /*0170*/  BRA.U !UP0, `(.L_x_0) ;  /* 0x00000015084c7547 */ /* 0x001fea000b800000 */
[----:B------:R-:W-:Y:S02]  /*0180*/  UISETP.GE.U32.AND UP0, UPT, UR20, 0x4, UPT ;  /* 0x000000041400788c */ /* 0x000fe4000bf06070 */
[----:B------:R-:W-:Y:S01]  /*0190*/  IMAD R6, R14, UR20, RZ ;  /* 0x000000140e067c24 */ /* 0x000fe2000f8e02ff */
[----:B------:R-:W-:Y:S02]  /*01a0*/  MOV R7, RZ ;  /* 0x000000ff00077202 */ /* 0x000fe40000000f00 */
[----:B------:R-:W-:Y:S02]  /*01b0*/  CS2R R8, SRZ ;  /* 0x0000000000087805 */ /* 0x000fe4000001ff00 */
[----:B------:R-:W-:Y:S01]  /*01c0*/  MOV R5, RZ ;  /* 0x000000ff00057202 */ /* 0x000fe20000000f00 */
[----:B------:R-:W-:Y:S01]  /*01d0*/  IMAD.MOV.U32 R10, RZ, RZ, RZ ;  /* 0x000000ffff0a7224 */ /* 0x000fe200078e00ff */
[----:B------:R-:W-:Y:S01]  /*01e0*/  ULOP3.LUT UR11, UR20, 0x3, URZ, 0xc0, !UPT ;  /* 0x00000003140b7892 */ /* 0x000fe2000f8ec0ff */
[----:B------:R-:W-:Y:S11]  /*01f0*/  BRA.U !UP0, `(.L_x_1) ;  /* 0x0000000d08f87547 */ /* 0x000ff6000b800000 */
[----:B------:R-:W0:Y:S01]  /*0200*/  LDCU.128 UR12, c[0x0][0x380] ;  /* 0x00007000ff0c77ac */ /* 0x000e220008000c00 */
[----:B------:R-:W-:Y:S01]  /*0210*/  HFMA2 R5, -RZ, RZ, 0, 0 ;  /* 0x00000000ff057431 */ /* 0x000fe200000001ff */
[----:B------:R-:W-:Y:S01]  /*0220*/  MOV R4, 0x8 ;  /* 0x0000000800047802 */ /* 0x000fe20000000f00 */
[----:B------:R-:W-:Y:S01]  /*0230*/  IMAD.MOV R3, RZ, RZ, -R14 ;  /* 0x000000ffff037224 */ /* 0x000fe200078e0a0e */
[----:B------:R-:W1:Y:S01]  /*0240*/  LDCU.64 UR16, c[0x0][0x390] ;  /* 0x00007200ff1077ac */ /* 0x000e620008000a00 */
[----:B------:R-:W-:Y:S02]  /*0250*/  MOV R7, RZ ;  /* 0x000000ff00077202 */ /* 0x000fe40000000f00 */
[----:B------:R-:W-:Y:S01]  /*0260*/  MOV R2, R6 ;  /* 0x0000000600027202 */ /* 0x000fe20000000f00 */
[----:B------:R-:W-:Y:S01]  /*0270*/  IMAD.WIDE R4, R6, 0x4, R4 ;  /* 0x0000000406047825 */ /* 0x000fe200078e0204 */
[----:B0-----:R-:W-:Y:S02]  /*0280*/  UIADD3 UR9, UP0, UPT, UR12, 0x8, URZ ;  /* 0x000000080c097890 */ /* 0x001fe4000ff1e0ff */
[----:B------:R-:W-:-:S02]  /*0290*/  UIADD3 UR7, UP1, UPT, UR14, 0x8, URZ ;  /* 0x000000080e077890 */ /* 0x000fc4000ff3e0ff */
[----:B------:R-:W-:Y:S02]  /*02a0*/  UIADD3.X UR10, UPT, UPT, URZ, UR13, URZ, UP0, !UPT ;  /* 0x0000000dff0a7290 */ /* 0x000fe400087fe4ff */
[----:B-1----:R-:W-:Y:S01]  /*02b0*/  UIADD3 UR4, UP0, UPT, UR16, 0x8, URZ ;  /* 0x0000000810047890 */ /* 0x002fe2000ff1e0ff */
[----:B------:R-:W-:Y:S01]  /*02c0*/  IMAD.U32 R22, RZ, RZ, UR9 ;  /* 0x00000009ff167e24 */ /* 0x000fe2000f8e00ff */
[----:B------:R-:W-:Y:S01]  /*02d0*/  UIADD3.X UR8, UPT, UPT, URZ, UR15, URZ, UP1, !UPT ;  /* 0x0000000fff087290 */ /* 0x000fe20008ffe4ff */
[----:B------:R-:W-:Y:S01]  /*02e0*/  MOV R20, UR7 ;  /* 0x0000000700147c02 */ /* 0x000fe20008000f00 */
[----:B------:R-:W-:Y:S01]  /*02f0*/  UIADD3.X UR6, UPT, UPT, URZ, UR17, URZ, UP0, !UPT ;  /* 0x00000011ff067290 */ /* 0x000fe200087fe4ff */
[----:B------:R-:W-:Y:S01]  /*0300*/  IMAD.U32 R23, RZ, RZ, UR10 ;  /* 0x0000000aff177e24 */ /* 0x000fe2000f8e00ff */
[----:B------:R-:W-:Y:S01]  /*0310*/  MOV R18, UR4 ;  /* 0x0000000400127c02 */ /* 0x000fe20008000f00 */
[----:B------:R-:W0:Y:S01]  /*0320*/  LDCU.64 UR12, c[0x0][0x3a0] ;  /* 0x00007400ff0c77ac */ /* 0x000e220008000a00 */
[----:B------:R-:W-:-:S02]  /*0330*/  MOV R21, UR8 ;  /* 0x0000000800157c02 */ /* 0x000fc40008000f00 */
[----:B------:R-:W-:Y:S01]  /*0340*/  MOV R19, UR6 ;  /* 0x0000000600137c02 */ /* 0x000fe20008000f00 */
[----:B------:R-:W1:Y:S01]  /*0350*/  LDCU.64 UR14, c[0x0][0x398] ;  /* 0x00007300ff0e77ac */ /* 0x000e620008000a00 */
[----:B------:R-:W-:-:S05]  /*0360*/  UMOV UR4, URZ ;  /* 0x000000ff00047c82 */ /* 0x000fca0008000000 */
.L_x_30:
[----:B------:R-:W-:Y:S01]  /*0370*/  ISETP.NE.AND P0, PT, R3, RZ, PT ;  /* 0x000000ff0300720c */ /* 0x000fe20003f05270 */
[----:B------:R-:W-:-:S12]  /*0380*/  BSSY.RECONVERGENT B0, `(.L_x_2) ;  /* 0x0000033000007945 */ /* 0x000fd80003800200 */
[----:B------:R-:W-:Y:S05]  /*0390*/  @!P0 BRA `(.L_x_3) ;  /* 0x0000000000c48947 */ /* 0x000fea0003800000 */
[----:B------:R-:W2:Y:S02]  /*03a0*/  LDC.64 R38, c[0x0][0x3a0] ;  /* 0x0000e800ff267b82 */ /* 0x000ea40000000a00 */
[----:B--2---:R-:W-:-:S06]  /*03b0*/  IMAD.WIDE R38, R2, 0x4, R38 ;  /* 0x0000000402267825 */ /* 0x004fcc00078e0226 */
[----:B------:R-:W2:Y:S02]  /*03c0*/  LDG.E R38, desc[UR18][R38.64] ;  /* 0x0000001226267981 */ /* 0x000ea4000c1e1900 */
[----:B--2---:R-:W-:-:S13]  /*03d0*/  FSETP.GT.AND P0, PT, R38, RZ, PT ;  /* 0x000000ff2600720b */ /* 0x004fda0003f04000 */
[----:B------:R-:W-:Y:S05]  /*03e0*/  @!P0 BRA `(.L_x_3) ;  /* 0x0000000000b08947 */ /* 0x000fea0003800000 */
[----:B------:R-:W2:Y:S01]  /*03f0*/  LDG.E R36, desc[UR18][R20.64+-0x8] ;  /* 0xfffff81214247981 */ /* 0x000ea2000c1e1900 */
[----:B------:R-:W3:Y:S03]  /*0400*/  LDC.64 R16, c[0x0][0x398] ;  /* 0x0000e600ff107b82 */ /* 0x000ee60000000a00 */
[----:B------:R-:W4:Y:S04]  /*0410*/  LDG.E R39, desc[UR18][R22.64+-0x8] ;  /* 0xfffff81216277981 */ /* 0x000f28000c1e1900 */
[----:B------:R-:W4:Y:S01]  /*0420*/  LDG.E R37, desc[UR18][R18.64+-0x8] ;  /* 0xfffff81212257981 */ /* 0x000f22000c1e1900 */
[----:B---3--:R-:W-:-:S05]  /*0430*/  IMAD.WIDE R16, R2, 0x4, R16 ;  /* 0x0000000402107825 */ /* 0x008fca00078e0210 */
[----:B------:R3:W5:Y:S01]  /*0440*/  LDG.E R35, desc[UR18][R16.64] ;  /* 0x0000001210237981 */ /* 0x000762000c1e1900 */
[----:B------:R-:W-:Y:S01]  /*0450*/  BSSY.RECONVERGENT B1, `(.L_x_4) ;  /* 0x0000013000017945 */ /* 0x000fe20003800200 */
[----:B--2--5:R-:W-:Y:S01]  /*0460*/  FADD R30, -R12, R36 ;  /* 0x000000240c1e7221 */ /* 0x024fe20000000100 */
[----:B----4-:R-:W-:-:S03]  /*0470*/  FADD R0, -R13, R39 ;  /* 0x000000270d007221 */ /* 0x010fc60000000100 */
[----:B------:R-:W-:Y:S01]  /*0480*/  FMUL R31, R30, R30 ;  /* 0x0000001e1e1f7220 */ /* 0x000fe20000400000 */
[----:B------:R-:W-:-:S03]  /*0490*/  FADD R30, -R11, R37 ;  /* 0x000000250b1e7221 */ /* 0x000fc60000000100 */
[----:B------:R-:W-:-:S04]  /*04a0*/  FFMA R31, R0, R0, R31 ;  /* 0x00000000001f7223 */ /* 0x000fc8000000001f */
[----:B------:R-:W-:-:S04]  /*04b0*/  FFMA R30, R30, R30, R31 ;  /* 0x0000001e1e1e7223 */ /* 0x000fc8000000001f */
[----:B------:R-:W-:Y:S01]  /*04c0*/  VIADD R0, R30, 0xf3000000 ;  /* 0xf30000001e007836 */ /* 0x000fe20000000000 */
[----:B------:R3:W2:Y:S04]  /*04d0*/  MUFU.RSQ R31, R30 ;  /* 0x0000001e001f7308 */ /* 0x0006a80000001400 */
[----:B------:R-:W-:-:S13]  /*04e0*/  ISETP.GT.U32.AND P0, PT, R0, 0x727fffff, PT ;  /* 0x727fffff0000780c */ /* 0x000fda0003f04070 */
[----:B--23--:R-:W-:Y:S05]  /*04f0*/  @!P0 BRA `(.L_x_5) ;  /* 0x0000000000108947 */ /* 0x00cfea0003800000 */
[----:B------:R-:W-:Y:S02]  /*0500*/  MOV R16, R30 ;  /* 0x0000001e00107202 */ /* 0x000fe40000000f00 */
[----:B------:R-:W-:-:S07]  /*0510*/  MOV R0, 0x530 ;  /* 0x0000053000007802 */ /* 0x000fce0000000f00 */
[----:B01----:R-:W-:Y:S05]  /*0520*/  CALL.REL.NOINC `($__internal_1_$__cuda_sm20_sqrt_rn_f32_slowpath) ;  /* 0x0000001400b47944 */ /* 0x003fea0003c00000 */
[----:B------:R-:W-:Y:S05]  /*0530*/  BRA `(.L_x_6) ;  /* 0x0000000000107947 */ /* 0x000fea0003800000 */
.L_x_5:
[----:B------:R-:W-:Y:S01]  /*0540*/  FMUL.FTZ R33, R30, R31 ;  /* 0x0000001f1e217220 */ /* 0x000fe20000410000 */
[----:B------:R-:W-:-:S03]  /*0550*/  FMUL.FTZ R16, R31, 0.5 ;  /* 0x3f0000001f107820 */ /* 0x000fc60000410000 */
[----:B------:R-:W-:-:S04]  /*0560*/  FFMA R0, -R33, R33, R30 ;  /* 0x0000002121007223 */ /* 0x000fc8000000011e */
[----:B------:R-:W-:-:S07]  /*0570*/  FFMA R33, R0, R16, R33 ;  /* 0x0000001000217223 */ /* 0x000fce0000000021 */
.L_x_6:
[----:B01----:R-:W-:Y:S05]  /*0580*/  BSYNC.RECONVERGENT B1 ;  /* 0x0000000000017941 */ /* 0x003fea0003800200 */
.L_x_4:
[----:B------:R-:W-:Y:S01]  /*0590*/  FADD R33, R33, 0.0010000000474974513054 ;  /* 0x3a83126f21217421 */ /* 0x000fe20000000000 */
[----:B------:R-:W-:Y:S03]  /*05a0*/  BSSY.RECONVERGENT B1, `(.L_x_7) ;  /* 0x000000b000017945 */ /* 0x000fe60003800200 */
[----:B------:R-:W0:Y:S08]  /*05b0*/  MUFU.RCP R0, R33 ;  /* 0x0000002100007308 */ /* 0x000e300000001000 */
[----:B------:R-:W1:Y:S01]  /*05c0*/  FCHK P0, R35, R33 ;  /* 0x0000002123007302 */ /* 0x000e620000000000 */
[----:B0-----:R-:W-:-:S04]  /*05d0*/  FFMA R17, -R33, R0, 1 ;  /* 0x3f80000021117423 */ /* 0x001fc80000000100 */
[----:B------:R-:W-:-:S04]  /*05e0*/  FFMA R0, R0, R17, R0 ;  /* 0x0000001100007223 */ /* 0x000fc80000000000 */
[----:B------:R-:W-:-:S04]  /*05f0*/  FFMA R17, R35, R0, RZ ;  /* 0x0000000023117223 */ /* 0x000fc800000000ff */
[----:B------:R-:W-:-:S04]  /*0600*/  FFMA R16, -R33, R17, R35 ;  /* 0x0000001121107223 */ /* 0x000fc80000000123 */
[----:B------:R-:W-:Y:S01]  /*0610*/  FFMA R0, R0, R16, R17 ;  /* 0x0000001000007223 */ /* 0x000fe20000000011 */
[----:B-1----:R-:W-:Y:S06]  /*0620*/  @!P0 BRA `(.L_x_8) ;  /* 0x0000000000088947 */ /* 0x002fec0003800000 */
[----:B------:R-:W-:-:S07]  /*0630*/  MOV R16, 0x650 ;  /* 0x0000065000107802 */ /* 0x000fce0000000f00 */
[----:B------:R-:W-:Y:S05]  /*0640*/  CALL.REL.NOINC `($__internal_2_$__cuda_sm3x_div_rn_noftz_f32_slowpath) ;  /* 0x0000001400c47944 */ /* 0x000fea0003c00000 */
.L_x_8:
[----:B------:R-:W-:Y:S05]  /*0650*/  BSYNC.RECONVERGENT B1 ;  /* 0x0000000000017941 */ /* 0x000fea0003800200 */
.L_x_7:
[----:B------:R-:W-:Y:S01]  /*0660*/  FMUL R0, R38, R0 ;  /* 0x0000000026007220 */ /* 0x000fe20000400000 */
[----:B------:R-:W-:-:S03]  /*0670*/  FADD R7, R7, R38 ;  /* 0x0000002607077221 */ /* 0x000fc60000000000 */
[-C--:B------:R-:W-:Y:S01]  /*0680*/  FFMA R8, R39, R0.reuse, R8 ;  /* 0x0000000027087223 */ /* 0x080fe20000000008 */
[-C--:B------:R-:W-:Y:S01]  /*0690*/  FFMA R9, R36, R0.reuse, R9 ;  /* 0x0000000024097223 */ /* 0x080fe20000000009 */
[----:B------:R-:W-:-:S07]  /*06a0*/  FFMA R10, R37, R0, R10 ;  /* 0x00000000250a7223 */ /* 0x000fce000000000a */
.L_x_3:
[----:B01----:R-:W-:Y:S05]  /*06b0*/  BSYNC.RECONVERGENT B0 ;  /* 0x0000000000007941 */ /* 0x003fea0003800200 */
.L_x_2:
[----:B------:R-:W-:Y:S01]  /*06c0*/  UIADD3 UR6, UPT, UPT, UR4, 0x1, URZ ;  /* 0x0000000104067890 */ /* 0x000fe2000fffe0ff */
[----:B------:R-:W-:Y:S05]  /*06d0*/  BSSY.RECONVERGENT B0, `(.L_x_9) ;  /* 0x0000034000007945 */ /* 0x000fea0003800200 */
[----:B------:R-:W-:-:S13]  /*06e0*/  ISETP.NE.AND P0, PT, R14, UR6, PT ;  /* 0x000000060e007c0c */ /* 0x000fda000bf05270 */
[----:B------:R-:W-:Y:S05]  /*06f0*/  @!P0 BRA `(.L_x_10) ;  /* 0x0000000000c48947 */ /* 0x000fea0003800000 */
[----:B------:R-:W-:-:S04]  /*0700*/  IADD3 R36, P0, PT, R4, UR12, RZ ;  /* 0x0000000c04247c10 */ /* 0x000fc8000ff1e0ff */
[----:B------:R-:W-:-:S05]  /*0710*/  IADD3.X R37, PT, PT, R5, UR13, RZ, P0, !PT ;  /* 0x0000000d05257c10 */ /* 0x000fca00087fe4ff */
[----:B------:R-:W2:Y:S02]  /*0720*/  LDG.E R36, desc[UR18][R36.64+-0x4] ;  /* 0xfffffc1224247981 */ /* 0x000ea4000c1e1900 */
[----:B--2---:R-:W-:-:S13]  /*0730*/  FSETP.GT.AND P0, PT, R36, RZ, PT ;  /* 0x000000ff2400720b */ /* 0x004fda0003f04000 */
[----:B------:R-:W-:Y:S05]  /*0740*/  @!P0 BRA `(.L_x_10) ;  /* 0x0000000000b08947 */ /* 0x000fea0003800000 */
[----:B------:R-:W2:Y:S04]  /*0750*/  LDG.E R38, desc[UR18][R20.64+-0x4] ;  /* 0xfffffc1214267981 */ /* 0x000ea8000c1e1900 */
[----:B------:R-:W3:Y:S04]  /*0760*/  LDG.E R37, desc[UR18][R22.64+-0x4] ;  /* 0xfffffc1216257981 */ /* 0x000ee8000c1e1900 */
[----:B------:R-:W4:Y:S01]  /*0770*/  LDG.E R39, desc[UR18][R18.64+-0x4] ;  /* 0xfffffc1212277981 */ /* 0x000f22000c1e1900 */
[----:B------:R-:W-:-:S04]  /*0780*/  IADD3 R16, P0, PT, R4, UR14, RZ ;  /* 0x0000000e04107c10 */ /* 0x000fc8000ff1e0ff */
[----:B------:R-:W-:-:S05]  /*0790*/  IADD3.X R17, PT, PT, R5, UR15, RZ, P0, !PT ;  /* 0x0000000f05117c10 */ /* 0x000fca00087fe4ff */
[----:B------:R0:W5:Y:S01]  /*07a0*/  LDG.E R35, desc[UR18][R16.64+-0x4] ;  /* 0xfffffc1210237981 */ /* 0x000162000c1e1900 */
[----:B------:R-:W-:Y:S01]  /*07b0*/  BSSY.RECONVERGENT B1, `(.L_x_11) ;  /* 0x0000013000017945 */ /* 0x000fe20003800200 */
[----:B--2--5:R-:W-:Y:S01]  /*07c0*/  FADD R30, -R12, R38 ;  /* 0x000000260c1e7221 */ /* 0x024fe20000000100 */
[----:B---3--:R-:W-:-:S03]  /*07d0*/  FADD R0, -R13, R37 ;  /* 0x000000250d007221 */ /* 0x008fc60000000100 */
[----:B------:R-:W-:Y:S01]  /*07e0*/  FMUL R31, R30, R30 ;  /* 0x0000001e1e1f7220 */ /* 0x000fe20000400000 */
[----:B----4-:R-:W-:-:S03]  /*07f0*/  FADD R30, -R11, R39 ;  /* 0x000000270b1e7221 */ /* 0x010fc60000000100 */
[----:B------:R-:W-:-:S04]  /*0800*/  FFMA R31, R0, R0, R31 ;  /* 0x00000000001f7223 */ /* 0x000fc8000000001f */
[----:B------:R-:W-:-:S04]  /*0810*/  FFMA R30, R30, R30, R31 ;  /* 0x0000001e1e1e7223 */ /* 0x000fc8000000001f */
[----:B------:R0:W1:Y:S01]  /*0820*/  MUFU.RSQ R31, R30 ;  /* 0x0000001e001f7308 */ /* 0x0000620000001400 */
[----:B------:R-:W-:-:S04]  /*0830*/  IADD3 R0, PT, PT, R30, -0xd000000, RZ ;  /* 0xf30000001e007810 */ /* 0x000fc80007ffe0ff */
[----:B------:R-:W-:-:S13]  /*0840*/  ISETP.GT.U32.AND P0, PT, R0, 0x727fffff, PT ;  /* 0x727fffff0000780c */ /* 0x000fda0003f04070 */
[----:B01----:R-:W-:Y:S05]  /*0850*/  @!P0 BRA `(.L_x_12) ;  /* 0x0000000000108947 */ /* 0x003fea0003800000 */
[----:B------:R-:W-:Y:S01]  /*0860*/  IMAD.MOV.U32 R16, RZ, RZ, R30 ;  /* 0x000000ffff107224 */ /* 0x000fe200078e001e */
[----:B------:R-:W-:-:S07]  /*0870*/  MOV R0, 0x890 ;  /* 0x0000089000007802 */ /* 0x000fce0000000f00 */
[----:B------:R-:W-:Y:S05]  /*0880*/  CALL.REL.NOINC `($__internal_1_$__cuda_sm20_sqrt_rn_f32_slowpath) ;  /* 0x0000001000dc7944 */ /* 0x000fea0003c00000 */
[----:B------:R-:W-:Y:S05]  /*0890*/  BRA `(.L_x_13) ;  /* 0x0000000000107947 */ /* 0x000fea0003800000 */
.L_x_12:
[----:B------:R-:W-:Y:S01]  /*08a0*/  FMUL.FTZ R33, R30, R31 ;  /* 0x0000001f1e217220 */ /* 0x000fe20000410000 */
[----:B------:R-:W-:-:S03]  /*08b0*/  FMUL.FTZ R16, R31, 0.5 ;  /* 0x3f0000001f107820 */ /* 0x000fc60000410000 */
[----:B------:R-:W-:-:S04]  /*08c0*/  FFMA R0, -R33, R33, R30 ;  /* 0x0000002121007223 */ /* 0x000fc8000000011e */
[----:B------:R-:W-:-:S07]  /*08d0*/  FFMA R33, R0, R16, R33 ;  /* 0x0000001000217223 */ /* 0x000fce0000000021 */
.L_x_13:
[----:B------:R-:W-:Y:S05]  /*08e0*/  BSYNC.RECONVERGENT B1 ;  /* 0x0000000000017941 */ /* 0x000fea0003800200 */
.L_x_11:
        /* <DEDUP_REMOVED lines=12> */
.L_x_15:
[----:B------:R-:W-:Y:S05]  /*09b0*/  BSYNC.RECONVERGENT B1 ;  /* 0x0000000000017941 */ /* 0x000fea0003800200 */
.L_x_14:
[----:B------:R-:W-:Y:S01]  /*09c0*/  FMUL R0, R36, R0 ;  /* 0x0000000024007220 */ /* 0x000fe20000400000 */
[----:B------:R-:W-:-:S03]  /*09d0*/  FADD R7, R7, R36 ;  /* 0x0000002407077221 */ /* 0x000fc60000000000 */
[-C--:B------:R-:W-:Y:S01]  /*09e0*/  FFMA R8, R37, R0.reuse, R8 ;  /* 0x0000000025087223 */ /* 0x080fe20000000008 */
[-C--:B------:R-:W-:Y:S01]  /*09f0*/  FFMA R9, R38, R0.reuse, R9 ;  /* 0x0000000026097223 */ /* 0x080fe20000000009 */
[----:B------:R-:W-:-:S07]  /*0a00*/  FFMA R10, R39, R0, R10 ;  /* 0x00000000270a7223 */ /* 0x000fce000000000a */
.L_x_10:
[----:B------:R-:W-:Y:S05]  /*0a10*/  BSYNC.RECONVERGENT B0 ;  /* 0x0000000000007941 */ /* 0x000fea0003800200 */
.L_x_9:
        /* <DEDUP_REMOVED lines=26> */
[----:B------:R-:W-:Y:S02]  /*0bc0*/  MOV R16, R30 ;  /* 0x0000001e00107202 */ /* 0x000fe40000000f00 */
[----:B------:R-:W-:-:S07]  /*0bd0*/  MOV R0, 0xbf0 ;  /* 0x00000bf000007802 */ /* 0x000fce0000000f00 */
[----:B------:R-:W-:Y:S05]  /*0be0*/  CALL.REL.NOINC `($__internal_1_$__cuda_sm20_sqrt_rn_f32_slowpath) ;  /* 0x0000001000047944 */ /* 0x000fea0003c00000 */
[----:B------:R-:W-:Y:S05]  /*0bf0*/  BRA `(.L_x_20) ;  /* 0x0000000000107947 */ /* 0x000fea0003800000 */
.L_x_19:
[----:B------:R-:W-:Y:S01]  /*0c00*/  FMUL.FTZ R33, R30, R31 ;  /* 0x0000001f1e217220 */ /* 0x000fe20000410000 */
[----:B------:R-:W-:-:S03]  /*0c10*/  FMUL.FTZ R16, R31, 0.5 ;  /* 0x3f0000001f107820 */ /* 0x000fc60000410000 */
[----:B------:R-:W-:-:S04]  /*0c20*/  FFMA R0, -R33, R33, R30 ;  /* 0x0000002121007223 */ /* 0x000fc8000000011e */
[----:B------:R-:W-:-:S07]  /*0c30*/  FFMA R33, R0, R16, R33 ;  /* 0x0000001000217223 */ /* 0x000fce0000000021 */
.L_x_20:
[----:B------:R-:W-:Y:S05]  /*0c40*/  BSYNC.RECONVERGENT B1 ;  /* 0x0000000000017941 */ /* 0x000fea0003800200 */
.L_x_18:
        /* <DEDUP_REMOVED lines=12> */
.L_x_22:
[----:B------:R-:W-:Y:S05]  /*0d10*/  BSYNC.RECONVERGENT B1 ;  /* 0x0000000000017941 */ /* 0x000fea0003800200 */
.L_x_21:
[----:B------:R-:W-:Y:S01]  /*0d20*/  FMUL R0, R36, R0 ;  /* 0x0000000024007220 */ /* 0x000fe20000400000 */
[----:B------:R-:W-:-:S03]  /*0d30*/  FADD R7, R7, R36 ;  /* 0x0000002407077221 */ /* 0x000fc60000000000 */
[-C--:B------:R-:W-:Y:S01]  /*0d40*/  FFMA R8, R37, R0.reuse, R8 ;  /* 0x0000000025087223 */ /* 0x080fe20000000008 */
[-C--:B------:R-:W-:Y:S01]  /*0d50*/  FFMA R9, R38, R0.reuse, R9 ;  /* 0x0000000026097223 */ /* 0x080fe20000000009 */
[----:B------:R-:W-:-:S07]  /*0d60*/  FFMA R10, R39, R0, R10 ;  /* 0x00000000270a7223 */ /* 0x000fce000000000a */
.L_x_17:
[----:B------:R-:W-:Y:S05]  /*0d70*/  BSYNC.RECONVERGENT B0 ;  /* 0x0000000000007941 */ /* 0x000fea0003800200 */
.L_x_16:
        /* <DEDUP_REMOVED lines=22> */
[----:B------:R-:W-:Y:S01]  /*0ee0*/  VIADD R0, R30, 0xf3000000 ;  /* 0xf30000001e007836 */ /* 0x000fe20000000000 */
[----:B------:R0:W1:Y:S04]  /*0ef0*/  MUFU.RSQ R31, R30 ;  /* 0x0000001e001f7308 */ /* 0x0000680000001400 */
[----:B------:R-:W-:-:S13]  /*0f00*/  ISETP.GT.U32.AND P0, PT, R0, 0x727fffff, PT ;  /* 0x727fffff0000780c */ /* 0x000fda0003f04070 */
[----:B01----:R-:W-:Y:S05]  /*0f10*/  @!P0 BRA `(.L_x_26) ;  /* 0x0000000000108947 */ /* 0x003fea0003800000 */
[----:B------:R-:W-:Y:S02]  /*0f20*/  MOV R16, R30 ;  /* 0x0000001e00107202 */ /* 0x000fe40000000f00 */
[----:B------:R-:W-:-:S07]  /*0f30*/  MOV R0, 0xf50 ;  /* 0x00000f5000007802 */ /* 0x000fce0000000f00 */
[----:B------:R-:W-:Y:S05]  /*0f40*/  CALL.REL.NOINC `($__internal_1_$__cuda_sm20_sqrt_rn_f32_slowpath) ;  /* 0x0000000c002c7944 */ /* 0x000fea0003c00000 */
[----:B------:R-:W-:Y:S05]  /*0f50*/  BRA `(.L_x_27) ;  /* 0x0000000000107947 */ /* 0x000fea0003800000 */
.L_x_26:
[----:B------:R-:W-:Y:S01]  /*0f60*/  FMUL.FTZ R33, R30, R31 ;  /* 0x0000001f1e217220 */ /* 0x000fe20000410000 */
[----:B------:R-:W-:-:S03]  /*0f70*/  FMUL.FTZ R16, R31, 0.5 ;  /* 0x3f0000001f107820 */ /* 0x000fc60000410000 */
[----:B------:R-:W-:-:S04]  /*0f80*/  FFMA R0, -R33, R33, R30 ;  /* 0x0000002121007223 */ /* 0x000fc8000000011e */
[----:B------:R-:W-:-:S07]  /*0f90*/  FFMA R33, R0, R16, R33 ;  /* 0x0000001000217223 */ /* 0x000fce0000000021 */
.L_x_27:
[----:B------:R-:W-:Y:S05]  /*0fa0*/  BSYNC.RECONVERGENT B1 ;  /* 0x0000000000017941 */ /* 0x000fea0003800200 */
.L_x_25:
        /* <DEDUP_REMOVED lines=12> */
.L_x_29:
[----:B------:R-:W-:Y:S05]  /*1070*/  BSYNC.RECONVERGENT B1 ;  /* 0x0000000000017941 */ /* 0x000fea0003800200 */
.L_x_28:
[----:B------:R-:W-:Y:S01]  /*1080*/  FMUL R0, R36, R0 ;  /* 0x0000000024007220 */ /* 0x000fe20000400000 */
[----:B------:R-:W-:-:S03]  /*1090*/  FADD R7, R7, R36 ;  /* 0x0000002407077221 */ /* 0x000fc60000000000 */
[-C--:B------:R-:W-:Y:S01]  /*10a0*/  FFMA R8, R37, R0.reuse, R8 ;  /* 0x0000000025087223 */ /* 0x080fe20000000008 */
[-C--:B------:R-:W-:Y:S01]  /*10b0*/  FFMA R9, R38, R0.reuse, R9 ;  /* 0x0000000026097223 */ /* 0x080fe20000000009 */
[----:B------:R-:W-:-:S07]  /*10c0*/  FFMA R10, R39, R0, R10 ;  /* 0x00000000270a7223 */ /* 0x000fce000000000a */
.L_x_24:
[----:B------:R-:W-:Y:S05]  /*10d0*/  BSYNC.RECONVERGENT B0 ;  /* 0x0000000000007941 */ /* 0x000fea0003800200 */
.L_x_23:
[----:B------:R-:W0:Y:S01]  /*10e0*/  LDC R0, c[0x0][0x3e8] ;  /* 0x0000fa00ff007b82 */ /* 0x000e220000000800 */
[----:B------:R-:W-:Y:S01]  /*10f0*/  UIADD3 UR4, UPT, UPT, UR4, 0x4, URZ ;  /* 0x0000000404047890 */ /* 0x000fe2000fffe0ff */
[----:B------:R-:W-:Y:S01]  /*1100*/  IADD3 R20, P2, PT, R20, 0x10, RZ ;  /* 0x0000001014147810 */ /* 0x000fe20007f5e0ff */
[----:B------:R-:W-:Y:S01]  /*1110*/  VIADD R3, R3, 0x4 ;  /* 0x0000000403037836 */ /* 0x000fe20000000000 */
[----:B------:R-:W-:Y:S02]  /*1120*/  IADD3 R4, P4, PT, R4, 0x10, RZ ;  /* 0x0000001004047810 */ /* 0x000fe40007f9e0ff */
[----:B------:R-:W-:Y:S01]  /*1130*/  IADD3 R22, P1, PT, R22, 0x10, RZ ;  /* 0x0000001016167810 */ /* 0x000fe20007f3e0ff */
[----:B------:R-:W-:Y:S01]  /*1140*/  IMAD.X R21, RZ, RZ, R21, P2 ;  /* 0x000000ffff157224 */ /* 0x000fe200010e0615 */
[----:B------:R-:W-:Y:S02]  /*1150*/  IADD3 R18, P3, PT, R18, 0x10, RZ ;  /* 0x0000001012127810 */ /* 0x000fe40007f7e0ff */
[----:B------:R-:W-:-:S02]  /*1160*/  IADD3.X R23, PT, PT, RZ, R23, RZ, P1, !PT ;  /* 0x00000017ff177210 */ /* 0x000fc40000ffe4ff */
[----:B------:R-:W-:Y:S02]  /*1170*/  IADD3.X R19, PT, PT, RZ, R19, RZ, P3, !PT ;  /* 0x00000013ff137210 */ /* 0x000fe40001ffe4ff */
[----:B------:R-:W-:Y:S02]  /*1180*/  IADD3 R2, PT, PT, R2, 0x4, RZ ;  /* 0x0000000402027810 */ /* 0x000fe40007ffe0ff */
[----:B------:R-:W-:Y:S02]  /*1190*/  IADD3.X R5, PT, PT, RZ, R5, RZ, P4, !PT ;  /* 0x00000005ff057210 */ /* 0x000fe400027fe4ff */
[----:B0-----:R-:W-:-:S04]  /*11a0*/  LOP3.LUT R0, R0, 0x7ffffffc, RZ, 0xc0, !PT ;  /* 0x7ffffffc00007812 */ /* 0x001fc800078ec0ff */
[----:B------:R-:W-:-:S13]  /*11b0*/  ISETP.NE.AND P0, PT, R0, UR4, PT ;  /* 0x0000000400007c0c */ /* 0x000fda000bf05270 */
[----:B------:R-:W-:Y:S05]  /*11c0*/  @P0 BRA `(.L_x_30) ;  /* 0xfffffff000680947 */ /* 0x000fea000383ffff */
[----:B------:R-:W-:-:S07]  /*11d0*/  MOV R5, R0 ;  /* 0x0000000000057202 */ /* 0x000fce0000000f00 */
.L_x_1:
[----:B------:R-:W-:-:S09]  /*11e0*/  UISETP.NE.AND UP0, UPT, UR11, URZ, UPT ;  /* 0x000000ff0b00728c */ /* 0x000fd2000bf05270 */
[----:B------:R-:W-:Y:S05]  /*11f0*/  BRA.U !UP0, `(.L_x_0) ;  /* 0x00000005082c7547 */ /* 0x000fea000b800000 */
[----:B------:R-:W0:Y:S01]  /*1200*/  LDC.64 R2, c[0x0][0x390] ;  /* 0x0000e400ff027b82 */ /* 0x000e220000000a00 */
[----:B------:R-:W-:Y:S01]  /*1210*/  IADD3 R22, PT, PT, R5, -UR5, -R15 ;  /* 0x8000000505167c10 */ /* 0x000fe2000fffe80f */
[----:B------:R-:W-:Y:S01]  /*1220*/  UIADD3 UR4, UPT, UPT, -UR11, URZ, URZ ;  /* 0x000000ff0b047290 */ /* 0x000fe2000fffe1ff */
[----:B------:R-:W-:-:S05]  /*1230*/  IADD3 R6, PT, PT, R6, R5, RZ ;  /* 0x0000000506067210 */ /* 0x000fca0007ffe0ff */
[----:B------:R-:W1:Y:S08]  /*1240*/  LDC.64 R18, c[0x0][0x388] ;  /* 0x0000e200ff127b82 */ /* 0x000e700000000a00 */
[----:B------:R-:W2:Y:S01]  /*1250*/  LDC.64 R20, c[0x0][0x380] ;  /* 0x0000e000ff147b82 */ /* 0x000ea20000000a00 */
[----:B0-----:R-:W-:-:S04]  /*1260*/  IMAD.WIDE.U32 R2, R5, 0x4, R2 ;  /* 0x0000000405027825 */ /* 0x001fc800078e0002 */
[----:B------:R-:W-:Y:S01]  /*1270*/  IMAD.MOV.U32 R14, RZ, RZ, R2 ;  /* 0x000000ffff0e7224 */ /* 0x000fe200078e0002 */
[----:B------:R-:W-:Y:S01]  /*1280*/  MOV R15, R3 ;  /* 0x00000003000f7202 */ /* 0x000fe20000000f00 */
[----:B-1----:R-:W-:-:S04]  /*1290*/  IMAD.WIDE.U32 R18, R5, 0x4, R18 ;  /* 0x0000000405127825 */ /* 0x002fc800078e0012 */
[----:B--2---:R-:W-:-:S07]  /*12a0*/  IMAD.WIDE.U32 R20, R5, 0x4, R20 ;  /* 0x0000000405147825 */ /* 0x004fce00078e0014 */
.L_x_38:
[----:B------:R-:W-:Y:S01]  /*12b0*/  ISETP.NE.AND P0, PT, R22, RZ, PT ;  /* 0x000000ff1600720c */ /* 0x000fe20003f05270 */
[----:B------:R-:W-:-:S12]  /*12c0*/  BSSY.RECONVERGENT B0, `(.L_x_31) ;  /* 0x0000033000007945 */ /* 0x000fd80003800200 */
[----:B------:R-:W-:Y:S05]  /*12d0*/  @!P0 BRA `(.L_x_32) ;  /* 0x0000000000c48947 */ /* 0x000fea0003800000 */
[----:B------:R-:W0:Y:S02]  /*12e0*/  LDC.64 R4, c[0x0][0x3a0] ;  /* 0x0000e800ff047b82 */ /* 0x000e240000000a00 */
[----:B0-----:R-:W-:-:S06]  /*12f0*/  IMAD.WIDE R4, R6, 0x4, R4 ;  /* 0x0000000406047825 */ /* 0x001fcc00078e0204 */
[----:B------:R-:W2:Y:S02]  /*1300*/  LDG.E R4, desc[UR18][R4.64] ;  /* 0x0000001204047981 */ /* 0x000ea4000c1e1900 */
[----:B--2---:R-:W-:-:S13]  /*1310*/  FSETP.GT.AND P0, PT, R4, RZ, PT ;  /* 0x000000ff0400720b */ /* 0x004fda0003f04000 */
[----:B------:R-:W-:Y:S05]  /*1320*/  @!P0 BRA `(.L_x_32) ;  /* 0x0000000000b08947 */ /* 0x000fea0003800000 */
[----:B------:R-:W2:Y:S01]  /*1330*/  LDG.E R2, desc[UR18][R18.64] ;  /* 0x0000001212027981 */ /* 0x000ea2000c1e1900 */
[----:B------:R-:W0:Y:S03]  /*1340*/  LDC.64 R16, c[0x0][0x398] ;  /* 0x0000e600ff107b82 */ /* 0x000e260000000a00 */
[----:B------:R-:W3:Y:S04]  /*1350*/  LDG.E R5, desc[UR18][R20.64] ;  /* 0x0000001214057981 */ /* 0x000ee8000c1e1900 */
[----:B------:R-:W4:Y:S01]  /*1360*/  LDG.E R3, desc[UR18][R14.64] ;  /* 0x000000120e037981 */ /* 0x000f22000c1e1900 */
[----:B0-----:R-:W-:-:S05]  /*1370*/  IMAD.WIDE R16, R6, 0x4, R16 ;  /* 0x0000000406107825 */ /* 0x001fca00078e0210 */
        /* <DEDUP_REMOVED lines=16> */
.L_x_34:
[----:B------:R-:W-:Y:S01]  /*1480*/  FMUL.FTZ R33, R30, R23 ;  /* 0x000000171e217220 */ /* 0x000fe20000410000 */
[----:B------:R-:W-:-:S03]  /*1490*/  FMUL.FTZ R16, R23, 0.5 ;  /* 0x3f00000017107820 */ /* 0x000fc60000410000 */
[----:B------:R-:W-:-:S04]  /*14a0*/  FFMA R0, -R33, R33, R30 ;  /* 0x0000002121007223 */ /* 0x000fc8000000011e */
[----:B------:R-:W-:-:S07]  /*14b0*/  FFMA R33, R0, R16, R33 ;  /* 0x0000001000217223 */ /* 0x000fce0000000021 */
.L_x_35:
[----:B------:R-:W-:Y:S05]  /*14c0*/  BSYNC.RECONVERGENT B1 ;  /* 0x0000000000017941 */ /* 0x000fea0003800200 */
.L_x_33:
        /* <DEDUP_REMOVED lines=12> */
.L_x_37:
[----:B------:R-:W-:Y:S05]  /*1590*/  BSYNC.RECONVERGENT B1 ;  /* 0x0000000000017941 */ /* 0x000fea0003800200 */
.L_x_36:
[----:B------:R-:W-:Y:S01]  /*15a0*/  FMUL R0, R4, R0 ;  /* 0x0000000004007220 */ /* 0x000fe20000400000 */
[----:B------:R-:W-:-:S03]  /*15b0*/  FADD R7, R7, R4 ;  /* 0x0000000407077221 */ /* 0x000fc60000000000 */
[-C--:B------:R-:W-:Y:S01]  /*15c0*/  FFMA R8, R5, R0.reuse, R8 ;  /* 0x0000000005087223 */ /* 0x080fe20000000008 */
[-C--:B------:R-:W-:Y:S01]  /*15d0*/  FFMA R9, R2, R0.reuse, R9 ;  /* 0x0000000002097223 */ /* 0x080fe20000000009 */
[----:B------:R-:W-:-:S07]  /*15e0*/  FFMA R10, R3, R0, R10 ;  /* 0x00000000030a7223 */ /* 0x000fce000000000a */
.L_x_32:
[----:B------:R-:W-:Y:S05]  /*15f0*/  BSYNC.RECONVERGENT B0 ;  /* 0x0000000000007941 */ /* 0x000fea0003800200 */
.L_x_31:
[----:B------:R-:W-:Y:S01]  /*1600*/  UIADD3 UR4, UPT, UPT, UR4, 0x1, URZ ;  /* 0x0000000104047890 */ /* 0x000fe2000fffe0ff */
[----:B------:R-:W-:Y:S01]  /*1610*/  IADD3 R20, P2, PT, R20, 0x4, RZ ;  /* 0x0000000414147810 */ /* 0x000fe20007f5e0ff */
[----:B------:R-:W-:Y:S01]  /*1620*/  VIADD R6, R6, 0x1 ;  /* 0x0000000106067836 */ /* 0x000fe20000000000 */
[----:B------:R-:W-:Y:S01]  /*1630*/  IADD3 R14, P0, PT, R14, 0x4, RZ ;  /* 0x000000040e0e7810 */ /* 0x000fe20007f1e0ff */
[----:B------:R-:W-:Y:S01]  /*1640*/  UISETP.NE.AND UP0, UPT, UR4, URZ, UPT ;  /* 0x000000ff0400728c */ /* 0x000fe2000bf05270 */
[----:B------:R-:W-:Y:S01]  /*1650*/  IADD3 R18, P1, PT, R18, 0x4, RZ ;  /* 0x0000000412127810 */ /* 0x000fe20007f3e0ff */
[----:B------:R-:W-:Y:S01]  /*1660*/  IMAD.X R21, RZ, RZ, R21, P2 ;  /* 0x000000ffff157224 */ /* 0x000fe200010e0615 */
[----:B------:R-:W-:Y:S02]  /*1670*/  IADD3 R22, PT, PT, R22, 0x1, RZ ;  /* 0x0000000116167810 */ /* 0x000fe40007ffe0ff */
[----:B------:R-:W-:Y:S02]  /*1680*/  IADD3.X R15, PT, PT, RZ, R15, RZ, P0, !PT ;  /* 0x0000000fff0f7210 */ /* 0x000fe400007fe4ff */
[----:B------:R-:W-:-:S02]  /*1690*/  IADD3.X R19, PT, PT, RZ, R19, RZ, P1, !PT ;  /* 0x00000013ff137210 */ /* 0x000fc40000ffe4ff */
[----:B------:R-:W-:Y:S05]  /*16a0*/  BRA.U UP0, `(.L_x_38) ;  /* 0xfffffffd00007547 */ /* 0x000fea000b83ffff */
.L_x_0:
[----:B------:R-:W-:-:S13]  /*16b0*/  FSETP.GT.AND P0, PT, R7, RZ, PT ;  /* 0x000000ff0700720b */ /* 0x000fda0003f04000 */
[----:B------:R-:W-:Y:S05]  /*16c0*/  @!P0 EXIT ;  /* 0x000000000000894d */ /* 0x000fea0003800000 */
[----:B------:R-:W-:Y:S01]  /*16d0*/  IADD3 R0, PT, PT, R7, 0x1800000, RZ ;  /* 0x0180000007007810 */ /* 0x000fe20007ffe0ff */
[----:B------:R-:W-:Y:S03]  /*16e0*/  BSSY.RECONVERGENT B0, `(.L_x_39) ;  /* 0x000000c000007945 */ /* 0x000fe60003800200 */
[----:B------:R-:W-:-:S04]  /*16f0*/  LOP3.LUT R0, R0, 0x7f800000, RZ, 0xc0, !PT ;  /* 0x7f80000000007812 */ /* 0x000fc800078ec0ff */
[----:B------:R-:W-:-:S13]  /*1700*/  ISETP.GT.U32.AND P0, PT, R0, 0x1ffffff, PT ;  /* 0x01ffffff0000780c */ /* 0x000fda0003f04070 */
[----:B------:R-:W-:Y:S05]  /*1710*/  @P0 BRA `(.L_x_40) ;  /* 0x0000000000100947 */ /* 0x000fea0003800000 */
[----:B------:R-:W-:-:S07]  /*1720*/  MOV R6, 0x1740 ;  /* 0x0000174000067802 */ /* 0x000fce0000000f00 */
[----:B-----5:R-:W-:Y:S05]  /*1730*/  CALL.REL.NOINC `($__internal_0_$__cuda_sm20_rcp_rn_f32_slowpath) ;  /* 0x0000000000587944 */ /* 0x020fea0003c00000 */
[----:B------:R-:W-:Y:S01]  /*1740*/  MOV R3, R0 ;  /* 0x0000000000037202 */ /* 0x000fe20000000f00 */
[----:B------:R-:W-:Y:S06]  /*1750*/  BRA `(.L_x_41) ;  /* 0x0000000000107947 */ /* 0x000fec0003800000 */
.L_x_40:
[----:B------:R-:W0:Y:S02]  /*1760*/  MUFU.RCP R0, R7 ;  /* 0x0000000700007308 */ /* 0x000e240000001000 */
[----:B0-----:R-:W-:-:S04]  /*1770*/  FFMA R2, R0, R7, -1 ;  /* 0xbf80000000027423 */ /* 0x001fc80000000007 */
[----:B------:R-:W-:-:S04]  /*1780*/  FADD.FTZ R3, -R2, -RZ ;  /* 0x800000ff02037221 */ /* 0x000fc80000010100 */
[----:B------:R-:W-:-:S07]  /*1790*/  FFMA R3, R0, R3, R0 ;  /* 0x0000000300037223 */ /* 0x000fce0000000000 */
.L_x_41:
[----:B------:R-:W-:Y:S05]  /*17a0*/  BSYNC.RECONVERGENT B0 ;  /* 0x0000000000007941 */ /* 0x000fea0003800200 */
.L_x_39:
[----:B------:R-:W0:Y:S01]  /*17b0*/  LDC R2, c[0x0][0x3c4] ;  /* 0x0000f100ff027b82 */ /* 0x000e220000000800 */
[C---:B------:R-:W-:Y:S01]  /*17c0*/  FMUL R8, R3.reuse, R8 ;  /* 0x0000000803087220 */ /* 0x040fe20000400000 */
[C---:B------:R-:W-:Y:S01]  /*17d0*/  FMUL R9, R3.reuse, R9 ;  /* 0x0000000903097220 */ /* 0x040fe20000400000 */
[----:B------:R-:W-:Y:S02]  /*17e0*/  FMUL R3, R3, R10 ;  /* 0x0000000a03037220 */ /* 0x000fe40000400000 */
[-C--:B0-----:R-:W-:Y:S01]  /*17f0*/  FMUL R8, R8, R2.reuse ;  /* 0x0000000208087220 */ /* 0x081fe20000400000 */
[----:B------:R-:W-:Y:S01]  /*1800*/  FADD R0, -R2, 1 ;  /* 0x3f80000002007421 */ /* 0x000fe20000000100 */
[-C--:B------:R-:W-:Y:S01]  /*1810*/  FMUL R9, R9, R2.reuse ;  /* 0x0000000209097220 */ /* 0x080fe20000400000 */
[----:B------:R-:W-:Y:S02]  /*1820*/  FMUL R2, R3, R2 ;  /* 0x0000000203027220 */ /* 0x000fe40000400000 */
[-C--:B-----5:R-:W-:Y:S01]  /*1830*/  FFMA R13, R13, R0.reuse, R8 ;  /* 0x000000000d0d7223 */ /* 0x0a0fe20000000008 */
[-C--:B------:R-:W-:Y:S01]  /*1840*/  FFMA R9, R12, R0.reuse, R9 ;  /* 0x000000000c097223 */ /* 0x080fe20000000009 */
[----:B------:R-:W-:-:S03]  /*1850*/  FFMA R11, R11, R0, R2 ;  /* 0x000000000b0b7223 */ /* 0x000fc60000000002 */
[----:B------:R-:W-:Y:S04]  /*1860*/  STG.E desc[UR18][R28.64], R13 ;  /* 0x0000000d1c007986 */ /* 0x000fe8000c101912 */
[----:B------:R-:W-:Y:S04]  /*1870*/  STG.E desc[UR18][R26.64], R9 ;  /* 0x000000091a007986 */ /* 0x000fe8000c101912 */
[----:B------:R-:W-:Y:S01]  /*1880*/  STG.E desc[UR18][R24.64], R11 ;  /* 0x0000000b18007986 */ /* 0x000fe2000c101912 */
[----:B------:R-:W-:Y:S05]  /*1890*/  EXIT ;  /* 0x000000000000794d */ /* 0x000fea0003800000 */
        .weak           $__internal_0_$__cuda_sm20_rcp_rn_f32_slowpath
        .type           $__internal_0_$__cuda_sm20_rcp_rn_f32_slowpath,@function
        .size           $__internal_0_$__cuda_sm20_rcp_rn_f32_slowpath,($__internal_1_$__cuda_sm20_sqrt_rn_f32_slowpath - $__internal_0_$__cuda_sm20_rcp_rn_f32_slowpath)
$__internal_0_$__cuda_sm20_rcp_rn_f32_slowpath:
[----:B------:R-:W-:Y:S01]  /*18a0*/  SHF.L.U32 R0, R7, 0x1, RZ ;  /* 0x0000000107007819 */ /* 0x000fe200000006ff */
[----:B------:R-:W-:Y:S03]  /*18b0*/  BSSY.RECONVERGENT B1, `(.L_x_42) ;  /* 0x0000030000017945 */ /* 0x000fe60003800200 */
[----:B------:R-:W-:-:S04]  /*18c0*/  SHF.R.U32.HI R14, RZ, 0x18, R0 ;  /* 0x00000018ff0e7819 */ /* 0x000fc80000011600 */
[----:B------:R-:W-:-:S13]  /*18d0*/  ISETP.NE.U32.AND P0, PT, R14, RZ, PT ;  /* 0x000000ff0e00720c */ /* 0x000fda0003f05070 */
[----:B------:R-:W-:Y:S05]  /*18e0*/  @P0 BRA `(.L_x_43) ;  /* 0x0000000000280947 */ /* 0x000fea0003800000 */
[----:B------:R-:W-:-:S05]  /*18f0*/  IMAD.SHL.U32 R0, R7, 0x2, RZ ;  /* 0x0000000207007824 */ /* 0x000fca00078e00ff */
[----:B------:R-:W-:-:S13]  /*1900*/  ISETP.NE.AND P0, PT, R0, RZ, PT ;  /* 0x000000ff0000720c */ /* 0x000fda0003f05270 */
[----:B------:R-:W-:Y:S01]  /*1910*/  @P0 FFMA R3, R7, 1.84467440737095516160e+19, RZ ;  /* 0x5f80000007030823 */ /* 0x000fe200000000ff */
[----:B------:R-:W-:Y:S08]  /*1920*/  @!P0 MUFU.RCP R2, R7 ;  /* 0x0000000700028308 */ /* 0x000ff00000001000 */
[----:B------:R-:W0:Y:S02]  /*1930*/  @P0 MUFU.RCP R0, R3 ;  /* 0x0000000300000308 */ /* 0x000e240000001000 */
[----:B0-----:R-:W-:-:S04]  /*1940*/  @P0 FFMA R4, R3, R0, -1 ;  /* 0xbf80000003040423 */ /* 0x001fc80000000000 */
[----:B------:R-:W-:-:S04]  /*1950*/  @P0 FADD.FTZ R5, -R4, -RZ ;  /* 0x800000ff04050221 */ /* 0x000fc80000010100 */
[----:B------:R-:W-:-:S04]  /*1960*/  @P0 FFMA R0, R0, R5, R0 ;  /* 0x0000000500000223 */ /* 0x000fc80000000000 */
[----:B------:R-:W-:Y:S01]  /*1970*/  @P0 FFMA R2, R0, 1.84467440737095516160e+19, RZ ;  /* 0x5f80000000020823 */ /* 0x000fe200000000ff */
[----:B------:R-:W-:Y:S06]  /*1980*/  BRA `(.L_x_44) ;  /* 0x0000000000887947 */ /* 0x000fec0003800000 */
.L_x_43:
[----:B------:R-:W-:-:S04]  /*1990*/  IADD3 R16, PT, PT, R14, -0xfd, RZ ;  /* 0xffffff030e107810 */ /* 0x000fc80007ffe0ff */
[----:B------:R-:W-:-:S13]  /*19a0*/  ISETP.GT.U32.AND P0, PT, R16, 0x1, PT ;  /* 0x000000011000780c */ /* 0x000fda0003f04070 */
[----:B------:R-:W-:Y:S05]  /*19b0*/  @P0 BRA `(.L_x_45) ;  /* 0x0000000000780947 */ /* 0x000fea0003800000 */
[----:B------:R-:W-:Y:S01]  /*19c0*/  LOP3.LUT R0, R7, 0x7fffff, RZ, 0xc0, !PT ;  /* 0x007fffff07007812 */ /* 0x000fe200078ec0ff */
[----:B------:R-:W-:-:S03]  /*19d0*/  HFMA2 R5, -RZ, RZ, 0, 1.78813934326171875e-07 ;  /* 0x00000003ff057431 */ /* 0x000fc600000001ff */
[----:B------:R-:W-:-:S04]  /*19e0*/  LOP3.LUT R0, R0, 0x3f800000, RZ, 0xfc, !PT ;  /* 0x3f80000000007812 */ /* 0x000fc800078efcff */
[----:B------:R-:W0:Y:S01]  /*19f0*/  MUFU.RCP R3, R0 ;  /* 0x0000000000037308 */ /* 0x000e220000001000 */
[----:B------:R-:W-:Y:S01]  /*1a00*/  SHF.L.U32 R5, R5, R16, RZ ;  /* 0x0000001005057219 */ /* 0x000fe200000006ff */
[----:B0-----:R-:W-:-:S04]  /*1a10*/  FFMA R2, R0, R3, -1 ;  /* 0xbf80000000027423 */ /* 0x001fc80000000003 */
[----:B------:R-:W-:-:S04]  /*1a20*/  FADD.FTZ R2, -R2, -RZ ;  /* 0x800000ff02027221 */ /* 0x000fc80000010100 */
[CCC-:B------:R-:W-:Y:S01]  /*1a30*/  FFMA.RM R4, R3.reuse, R2.reuse, R3.reuse ;  /* 0x0000000203047223 */ /* 0x1c0fe20000004003 */
[----:B------:R-:W-:-:S04]  /*1a40*/  FFMA.RP R3, R3, R2, R3 ;  /* 0x0000000203037223 */ /* 0x000fc80000008003 */
[C---:B------:R-:W-:Y:S02]  /*1a50*/  LOP3.LUT R2, R4.reuse, 0x7fffff, RZ, 0xc0, !PT ;  /* 0x007fffff04027812 */ /* 0x040fe400078ec0ff */
[----:B------:R-:W-:Y:S02]  /*1a60*/  FSETP.NEU.FTZ.AND P0, PT, R4, R3, PT ;  /* 0x000000030400720b */ /* 0x000fe40003f1d000 */
[----:B------:R-:W-:Y:S02]  /*1a70*/  LOP3.LUT R2, R2, 0x800000, RZ, 0xfc, !PT ;  /* 0x0080000002027812 */ /* 0x000fe400078efcff */
[----:B------:R-:W-:Y:S02]  /*1a80*/  SEL R3, RZ, 0xffffffff, !P0 ;  /* 0xffffffffff037807 */ /* 0x000fe40004000000 */
[----:B------:R-:W-:Y:S02]  /*1a90*/  LOP3.LUT R5, R5, R2, RZ, 0xc0, !PT ;  /* 0x0000000205057212 */ /* 0x000fe400078ec0ff */
[----:B------:R-:W-:-:S02]  /*1aa0*/  IADD3 R3, PT, PT, -R3, RZ, RZ ;  /* 0x000000ff03037210 */ /* 0x000fc40007ffe1ff */
[-C--:B------:R-:W-:Y:S02]  /*1ab0*/  SHF.R.U32.HI R5, RZ, R16.reuse, R5 ;  /* 0x00000010ff057219 */ /* 0x080fe40000011605 */
[----:B------:R-:W-:Y:S02]  /*1ac0*/  LOP3.LUT P1, RZ, R3, R16, R2, 0xf8, !PT ;  /* 0x0000001003ff7212 */ /* 0x000fe4000782f802 */
[C---:B------:R-:W-:Y:S02]  /*1ad0*/  LOP3.LUT P0, RZ, R5.reuse, 0x1, RZ, 0xc0, !PT ;  /* 0x0000000105ff7812 */ /* 0x040fe4000780c0ff */
[----:B------:R-:W-:Y:S02]  /*1ae0*/  LOP3.LUT P2, RZ, R5, 0x2, RZ, 0xc0, !PT ;  /* 0x0000000205ff7812 */ /* 0x000fe4000784c0ff */
[----:B------:R-:W-:Y:S02]  /*1af0*/  IADD3 R3, PT, PT, R14, -0xfc, RZ ;  /* 0xffffff040e037810 */ /* 0x000fe40007ffe0ff */
[----:B------:R-:W-:-:S02]  /*1b00*/  PLOP3.LUT P0, PT, P0, P1, P2, 0xe0, 0x0 ;  /* 0x000000000000781c */ /* 0x000fc40000703c20 */
[----:B------:R-:W-:Y:S02]  /*1b10*/  LOP3.LUT P1, RZ, R7, 0x7fffff, RZ, 0xc0, !PT ;  /* 0x007fffff07ff7812 */ /* 0x000fe4000782c0ff */
[----:B------:R-:W-:Y:S02]  /*1b20*/  SEL R0, RZ, 0x1, !P0 ;  /* 0x00000001ff007807 */ /* 0x000fe40004000000 */
[----:B------:R-:W-:-:S03]  /*1b30*/  SHF.R.U32.HI R2, RZ, R3, R2 ;  /* 0x00000003ff027219 */ /* 0x000fc60000011602 */
[----:B------:R-:W-:-:S05]  /*1b40*/  IMAD.MOV R0, RZ, RZ, -R0 ;  /* 0x000000ffff007224 */ /* 0x000fca00078e0a00 */
[----:B------:R-:W-:-:S13]  /*1b50*/  ISETP.GE.AND P0, PT, R0, RZ, PT ;  /* 0x000000ff0000720c */ /* 0x000fda0003f06270 */
[----:B------:R-:W-:-:S04]  /*1b60*/  @!P0 IADD3 R2, PT, PT, R2, 0x1, RZ ;  /* 0x0000000102028810 */ /* 0x000fc80007ffe0ff */
[----:B------:R-:W-:-:S04]  /*1b70*/  @!P1 SHF.L.U32 R2, R2, 0x1, RZ ;  /* 0x0000000102029819 */ /* 0x000fc800000006ff */
[----:B------:R-:W-:Y:S01]  /*1b80*/  LOP3.LUT R2, R2, 0x80000000, R7, 0xf8, !PT ;  /* 0x8000000002027812 */ /* 0x000fe200078ef807 */
[----:B------:R-:W-:Y:S06]  /*1b90*/  BRA `(.L_x_44) ;  /* 0x0000000000047947 */ /* 0x000fec0003800000 */
.L_x_45:
[----:B------:R0:W1:Y:S02]  /*1ba0*/  MUFU.RCP R2, R7 ;  /* 0x0000000700027308 */ /* 0x0000640000001000 */
.L_x_44:
[----:B------:R-:W-:Y:S05]  /*1bb0*/  BSYNC.RECONVERGENT B1 ;  /* 0x0000000000017941 */ /* 0x000fea0003800200 */
.L_x_42:
[----:B------:R-:W-:Y:S02]  /*1bc0*/  HFMA2 R3, -RZ, RZ, 0, 0 ;  /* 0x00000000ff037431 */ /* 0x000fe400000001ff */
[----:B-1----:R-:W-:Y:S01]  /*1bd0*/  IMAD.MOV.U32 R0, RZ, RZ, R2 ;  /* 0x000000ffff007224 */ /* 0x002fe200078e0002 */
[----:B------:R-:W-:-:S04]  /*1be0*/  MOV R2, R6 ;  /* 0x0000000600027202 */ /* 0x000fc80000000f00 */
[----:B0-----:R-:W-:Y:S05]  /*1bf0*/  RET.REL.NODEC R2 `(stress_majorization_kernel) ;  /* 0xffffffe402007950 */ /* 0x001fea0003c3ffff */
        .weak           $__internal_1_$__cuda_sm20_sqrt_rn_f32_slowpath
        .type           $__internal_1_$__cuda_sm20_sqrt_rn_f32_slowpath,@function
        .size           $__internal_1_$__cuda_sm20_sqrt_rn_f32_slowpath,($__internal_2_$__cuda_sm3x_div_rn_noftz_f32_slowpath - $__internal_1_$__cuda_sm20_sqrt_rn_f32_slowpath)
$__internal_1_$__cuda_sm20_sqrt_rn_f32_slowpath:
[----:B------:R-:W-:-:S13]  /*1c00*/  LOP3.LUT P0, RZ, R16, 0x7fffffff, RZ, 0xc0, !PT ;  /* 0x7fffffff10ff7812 */ /* 0x000fda000780c0ff */
[----:B------:R-:W-:Y:S01]  /*1c10*/  @!P0 MOV R33, R16 ;  /* 0x0000001000218202 */ /* 0x000fe20000000f00 */
[----:B------:R-:W-:Y:S06]  /*1c20*/  @!P0 BRA `(.L_x_46) ;  /* 0x0000000000408947 */ /* 0x000fec0003800000 */
[----:B------:R-:W-:-:S13]  /*1c30*/  FSETP.GEU.FTZ.AND P0, PT, R16, RZ, PT ;  /* 0x000000ff1000720b */ /* 0x000fda0003f1e000 */
[----:B------:R-:W-:Y:S01]  /*1c40*/  @!P0 IMAD.MOV.U32 R33, RZ, RZ, 0x7fffffff ;  /* 0x7fffffffff218424 */ /* 0x000fe200078e00ff */
[----:B------:R-:W-:Y:S06]  /*1c50*/  @!P0 BRA `(.L_x_46) ;  /* 0x0000000000348947 */ /* 0x000fec0003800000 */
[----:B------:R-:W-:-:S13]  /*1c60*/  FSETP.GTU.FTZ.AND P0, PT, |R16|, +INF , PT ;  /* 0x7f8000001000780b */ /* 0x000fda0003f1c200 */
[----:B------:R-:W-:Y:S01]  /*1c70*/  @P0 FADD.FTZ R33, R16, 1 ;  /* 0x3f80000010210421 */ /* 0x000fe20000010000 */
[----:B------:R-:W-:Y:S06]  /*1c80*/  @P0 BRA `(.L_x_46) ;  /* 0x0000000000280947 */ /* 0x000fec0003800000 */
[----:B------:R-:W-:-:S13]  /*1c90*/  FSETP.NEU.FTZ.AND P0, PT, |R16|, +INF , PT ;  /* 0x7f8000001000780b */ /* 0x000fda0003f1d200 */
[----:B------:R-:W-:Y:S01]  /*1ca0*/  @P0 FFMA R32, R16, 1.84467440737095516160e+19, RZ ;  /* 0x5f80000010200823 */ /* 0x000fe200000000ff */
[----:B------:R-:W-:-:S03]  /*1cb0*/  @!P0 MOV R33, R16 ;  /* 0x0000001000218202 */ /* 0x000fc60000000f00 */
[----:B------:R-:W0:Y:S02]  /*1cc0*/  @P0 MUFU.RSQ R17, R32 ;  /* 0x0000002000110308 */ /* 0x000e240000001400 */
[----:B0-----:R-:W-:Y:S01]  /*1cd0*/  @P0 FMUL.FTZ R31, R32, R17 ;  /* 0x00000011201f0220 */ /* 0x001fe20000410000 */
[----:B------:R-:W-:-:S03]  /*1ce0*/  @P0 FMUL.FTZ R17, R17, 0.5 ;  /* 0x3f00000011110820 */ /* 0x000fc60000410000 */
[----:B------:R-:W-:-:S04]  /*1cf0*/  @P0 FADD.FTZ R30, -R31, -RZ ;  /* 0x800000ff1f1e0221 */ /* 0x000fc80000010100 */
[----:B------:R-:W-:-:S04]  /*1d00*/  @P0 FFMA R30, R31, R30, R32 ;  /* 0x0000001e1f1e0223 */ /* 0x000fc80000000020 */
[----:B------:R-:W-:-:S04]  /*1d10*/  @P0 FFMA R17, R30, R17, R31 ;  /* 0x000000111e110223 */ /* 0x000fc8000000001f */
[----:B------:R-:W-:-:S07]  /*1d20*/  @P0 FMUL.FTZ R33, R17, 2.3283064365386962891e-10 ;  /* 0x2f80000011210820 */ /* 0x000fce0000410000 */
.L_x_46:
[----:B------:R-:W-:Y:S01]  /*1d30*/  HFMA2 R17, -RZ, RZ, 0, 0 ;  /* 0x00000000ff117431 */ /* 0x000fe200000001ff */
[----:B------:R-:W-:-:S04]  /*1d40*/  MOV R16, R0 ;  /* 0x0000000000107202 */ /* 0x000fc80000000f00 */
[----:B------:R-:W-:Y:S05]  /*1d50*/  RET.REL.NODEC R16 `(stress_majorization_kernel) ;  /* 0xffffffe010a87950 */ /* 0x000fea0003c3ffff */
        .weak           $__internal_2_$__cuda_sm3x_div_rn_noftz_f32_slowpath
        .type           $__internal_2_$__cuda_sm3x_div_rn_noftz_f32_slowpath,@function
        .size           $__internal_2_$__cuda_sm3x_div_rn_noftz_f32_slowpath,(.L_x_612 - $__internal_2_$__cuda_sm3x_div_rn_noftz_f32_slowpath)
$__internal_2_$__cuda_sm3x_div_rn_noftz_f32_slowpath:
[----:B------:R-:W-:Y:S01]  /*1d60*/  SHF.R.U32.HI R17, RZ, 0x17, R33 ;  /* 0x00000017ff117819 */ /* 0x000fe20000011621 */
[----:B------:R-:W-:Y:S01]  /*1d70*/  BSSY.RECONVERGENT B2, `(.L_x_47) ;  /* 0x0000062000027945 */ /* 0x000fe20003800200 */
[----:B------:R-:W-:Y:S02]  /*1d80*/  SHF.R.U32.HI R32, RZ, 0x17, R35 ;  /* 0x00000017ff207819 */ /* 0x000fe40000011623 */
[----:B------:R-:W-:Y:S02]  /*1d90*/  LOP3.LUT R17, R17, 0xff, RZ, 0xc0, !PT ;  /* 0x000000ff11117812 */ /* 0x000fe400078ec0ff */
[----:B------:R-:W-:-:S03]  /*1da0*/  LOP3.LUT R32, R32, 0xff, RZ, 0xc0, !PT ;  /* 0x000000ff20207812 */ /* 0x000fc600078ec0ff */
[----:B------:R-:W-:Y:S01]  /*1db0*/  VIADD R0, R17, 0xffffffff ;  /* 0xffffffff11007836 */ /* 0x000fe20000000000 */
[----:B------:R-:W-:-:S04]  /*1dc0*/  IADD3 R31, PT, PT, R32, -0x1, RZ ;  /* 0xffffffff201f7810 */ /* 0x000fc80007ffe0ff */
[----:B------:R-:W-:-:S04]  /*1dd0*/  ISETP.GT.U32.AND P0, PT, R0, 0xfd, PT ;  /* 0x000000fd0000780c */ /* 0x000fc80003f04070 */
[----:B------:R-:W-:-:S13]  /*1de0*/  ISETP.GT.U32.OR P0, PT, R31, 0xfd, P0 ;  /* 0x000000fd1f00780c */ /* 0x000fda0000704470 */
[----:B------:R-:W-:Y:S01]  /*1df0*/  @!P0 MOV R30, RZ ;  /* 0x000000ff001e8202 */ /* 0x000fe20000000f00 */
[----:B------:R-:W-:Y:S06]  /*1e00*/  @!P0 BRA `(.L_x_48) ;  /* 0x00000000005c8947 */ /* 0x000fec0003800000 */
[----:B------:R-:W-:Y:S02]  /*1e10*/  FSETP.GTU.FTZ.AND P0, PT, |R35|, +INF , PT ;  /* 0x7f8000002300780b */ /* 0x000fe40003f1c200 */
[----:B------:R-:W-:-:S04]  /*1e20*/  FSETP.GTU.FTZ.AND P1, PT, |R33|, +INF , PT ;  /* 0x7f8000002100780b */ /* 0x000fc80003f3c200 */
[----:B------:R-:W-:-:S13]  /*1e30*/  PLOP3.LUT P0, PT, P0, P1, PT, 0xf8, 0x8f ;  /* 0x00000000008f781c */ /* 0x000fda0000703f70 */
[----:B------:R-:W-:Y:S05]  /*1e40*/  @P0 BRA `(.L_x_49) ;  /* 0x00000004004c0947 */ /* 0x000fea0003800000 */
[----:B------:R-:W-:-:S13]  /*1e50*/  LOP3.LUT P0, RZ, R33, 0x7fffffff, R35, 0xc8, !PT ;  /* 0x7fffffff21ff7812 */ /* 0x000fda000780c823 */
[----:B------:R-:W-:Y:S05]  /*1e60*/  @!P0 BRA `(.L_x_50) ;  /* 0x00000004003c8947 */ /* 0x000fea0003800000 */
[----:B------:R-:W-:Y:S02]  /*1e70*/  FSETP.NEU.FTZ.AND P1, PT, |R35|, +INF , PT ;  /* 0x7f8000002300780b */ /* 0x000fe40003f3d200 */
[----:B------:R-:W-:Y:S02]  /*1e80*/  FSETP.NEU.FTZ.AND P2, PT, |R33|, +INF , PT ;  /* 0x7f8000002100780b */ /* 0x000fe40003f5d200 */
[----:B------:R-:W-:-:S11]  /*1e90*/  FSETP.NEU.FTZ.AND P0, PT, |R35|, +INF , PT ;  /* 0x7f8000002300780b */ /* 0x000fd60003f1d200 */
[----:B------:R-:W-:Y:S05]  /*1ea0*/  @!P2 BRA !P1, `(.L_x_50) ;  /* 0x00000004002ca947 */ /* 0x000fea0004800000 */
[----:B------:R-:W-:-:S04]  /*1eb0*/  LOP3.LUT P1, RZ, R35, 0x7fffffff, RZ, 0xc0, !PT ;  /* 0x7fffffff23ff7812 */ /* 0x000fc8000782c0ff */
[----:B------:R-:W-:-:S13]  /*1ec0*/  PLOP3.LUT P1, PT, P2, P1, PT, 0x2f, 0xf2 ;  /* 0x0000000000f2781c */ /* 0x000fda0001722577 */
[----:B------:R-:W-:Y:S05]  /*1ed0*/  @P1 BRA `(.L_x_51) ;  /* 0x0000000400181947 */ /* 0x000fea0003800000 */
[----:B------:R-:W-:-:S04]  /*1ee0*/  LOP3.LUT P1, RZ, R33, 0x7fffffff, RZ, 0xc0, !PT ;  /* 0x7fffffff21ff7812 */ /* 0x000fc8000782c0ff */
[----:B------:R-:W-:-:S13]  /*1ef0*/  PLOP3.LUT P0, PT, P0, P1, PT, 0x2f, 0xf2 ;  /* 0x0000000000f2781c */ /* 0x000fda0000702577 */
[----:B------:R-:W-:Y:S05]  /*1f00*/  @P0 BRA `(.L_x_52) ;  /* 0x0000000400000947 */ /* 0x000fea0003800000 */
[----:B------:R-:W-:Y:S02]  /*1f10*/  ISETP.GE.AND P0, PT, R31, RZ, PT ;  /* 0x000000ff1f00720c */ /* 0x000fe40003f06270 */
[----:B------:R-:W-:-:S11]  /*1f20*/  ISETP.GE.AND P1, PT, R0, RZ, PT ;  /* 0x000000ff0000720c */ /* 0x000fd60003f26270 */
[----:B------:R-:W-:Y:S01]  /*1f30*/  @P0 MOV R30, RZ ;  /* 0x000000ff001e0202 */ /* 0x000fe20000000f00 */
[----:B------:R-:W-:Y:S02]  /*1f40*/  @!P0 IMAD.MOV.U32 R30, RZ, RZ, -0x40 ;  /* 0xffffffc0ff1e8424 */ /* 0x000fe400078e00ff */
[----:B------:R-:W-:Y:S01]  /*1f50*/  @!P0 FFMA R35, R35, 1.84467440737095516160e+19, RZ ;  /* 0x5f80000023238823 */ /* 0x000fe200000000ff */
[----:B------:R-:W-:Y:S02]  /*1f60*/  @!P1 FFMA R33, R33, 1.84467440737095516160e+19, RZ ;  /* 0x5f80000021219823 */ /* 0x000fe400000000ff */
[----:B------:R-:W-:-:S07]  /*1f70*/  @!P1 IADD3 R30, PT, PT, R30, 0x40, RZ ;  /* 0x000000401e1e9810 */ /* 0x000fce0007ffe0ff */
.L_x_48:
[----:B------:R-:W-:Y:S01]  /*1f80*/  LEA R40, R17, 0xc0800000, 0x17 ;  /* 0xc080000011287811 */ /* 0x000fe200078eb8ff */
[----:B------:R-:W-:Y:S01]  /*1f90*/  BSSY.RECONVERGENT B3, `(.L_x_53) ;  /* 0x0000036000037945 */ /* 0x000fe20003800200 */
[----:B------:R-:W-:Y:S02]  /*1fa0*/  IADD3 R32, PT, PT, R32, -0x7f, RZ ;  /* 0xffffff8120207810 */ /* 0x000fe40007ffe0ff */
[----:B------:R-:W-:-:S03]  /*1fb0*/  IADD3 R40, PT, PT, -R40, R33, RZ ;  /* 0x0000002128287210 */ /* 0x000fc60007ffe1ff */
[----:B------:R-:W-:Y:S01]  /*1fc0*/  IMAD R0, R32, -0x800000, R35 ;  /* 0xff80000020007824 */ /* 0x000fe200078e0223 */
[----:B------:R-:W0:Y:S01]  /*1fd0*/  MUFU.RCP R34, R40 ;  /* 0x0000002800227308 */ /* 0x000e220000001000 */
[----:B------:R-:W-:-:S04]  /*1fe0*/  FADD.FTZ R31, -R40, -RZ ;  /* 0x800000ff281f7221 */ /* 0x000fc80000010100 */
[----:B0-----:R-:W-:-:S04]  /*1ff0*/  FFMA R33, R34, R31, 1 ;  /* 0x3f80000022217423 */ /* 0x001fc8000000001f */
[----:B------:R-:W-:-:S04]  /*2000*/  FFMA R33, R34, R33, R34 ;  /* 0x0000002122217223 */ /* 0x000fc80000000022 */
[----:B------:R-:W-:-:S04]  /*2010*/  FFMA R34, R0, R33, RZ ;  /* 0x0000002100227223 */ /* 0x000fc800000000ff */
[----:B------:R-:W-:-:S04]  /*2020*/  FFMA R35, R31, R34, R0 ;  /* 0x000000221f237223 */ /* 0x000fc80000000000 */
[----:B------:R-:W-:Y:S01]  /*2030*/  FFMA R34, R33, R35, R34 ;  /* 0x0000002321227223 */ /* 0x000fe20000000022 */
[----:B------:R-:W-:-:S03]  /*2040*/  IADD3 R35, PT, PT, R32, 0x7f, -R17 ;  /* 0x0000007f20237810 */ /* 0x000fc60007ffe811 */
[----:B------:R-:W-:Y:S02]  /*2050*/  FFMA R31, R31, R34, R0 ;  /* 0x000000221f1f7223 */ /* 0x000fe40000000000 */
[----:B------:R-:W-:Y:S02]  /*2060*/  IMAD.IADD R35, R35, 0x1, R30 ;  /* 0x0000000123237824 */ /* 0x000fe400078e021e */
[----:B------:R-:W-:-:S05]  /*2070*/  FFMA R0, R33, R31, R34 ;  /* 0x0000001f21007223 */ /* 0x000fca0000000022 */
[----:B------:R-:W-:-:S04]  /*2080*/  SHF.R.U32.HI R17, RZ, 0x17, R0 ;  /* 0x00000017ff117819 */ /* 0x000fc80000011600 */
[----:B------:R-:W-:-:S04]  /*2090*/  LOP3.LUT R30, R17, 0xff, RZ, 0xc0, !PT ;  /* 0x000000ff111e7812 */ /* 0x000fc800078ec0ff */
[----:B------:R-:W-:-:S04]  /*20a0*/  IADD3 R17, PT, PT, R30, R35, RZ ;  /* 0x000000231e117210 */ /* 0x000fc80007ffe0ff */
[----:B------:R-:W-:-:S04]  /*20b0*/  IADD3 R30, PT, PT, R17, -0x1, RZ ;  /* 0xffffffff111e7810 */ /* 0x000fc80007ffe0ff */
[----:B------:R-:W-:-:S13]  /*20c0*/  ISETP.GE.U32.AND P0, PT, R30, 0xfe, PT ;  /* 0x000000fe1e00780c */ /* 0x000fda0003f06070 */
[----:B------:R-:W-:Y:S05]  /*20d0*/  @!P0 BRA `(.L_x_54) ;  /* 0x0000000000808947 */ /* 0x000fea0003800000 */
[----:B------:R-:W-:-:S13]  /*20e0*/  ISETP.GT.AND P0, PT, R17, 0xfe, PT ;  /* 0x000000fe1100780c */ /* 0x000fda0003f04270 */
[----:B------:R-:W-:Y:S05]  /*20f0*/  @P0 BRA `(.L_x_55) ;  /* 0x00000000006c0947 */ /* 0x000fea0003800000 */
[----:B------:R-:W-:-:S13]  /*2100*/  ISETP.GE.AND P0, PT, R17, 0x1, PT ;  /* 0x000000011100780c */ /* 0x000fda0003f06270 */
[----:B------:R-:W-:Y:S05]  /*2110*/  @P0 BRA `(.L_x_56) ;  /* 0x0000000000740947 */ /* 0x000fea0003800000 */
[----:B------:R-:W-:Y:S02]  /*2120*/  ISETP.GE.AND P0, PT, R17, -0x18, PT ;  /* 0xffffffe81100780c */ /* 0x000fe40003f06270 */
[----:B------:R-:W-:-:S11]  /*2130*/  LOP3.LUT R0, R0, 0x80000000, RZ, 0xc0, !PT ;  /* 0x8000000000007812 */ /* 0x000fd600078ec0ff */
[----:B------:R-:W-:Y:S05]  /*2140*/  @!P0 BRA `(.L_x_56) ;  /* 0x0000000000688947 */ /* 0x000fea0003800000 */
[CCC-:B------:R-:W-:Y:S01]  /*2150*/  FFMA.RZ R30, R33.reuse, R31.reuse, R34.reuse ;  /* 0x0000001f211e7223 */ /* 0x1c0fe2000000c022 */
[CCC-:B------:R-:W-:Y:S01]  /*2160*/  FFMA.RP R32, R33.reuse, R31.reuse, R34.reuse ;  /* 0x0000001f21207223 */ /* 0x1c0fe20000008022 */
[----:B------:R-:W-:Y:S01]  /*2170*/  FFMA.RM R33, R33, R31, R34 ;  /* 0x0000001f21217223 */ /* 0x000fe20000004022 */
[C---:B------:R-:W-:Y:S02]  /*2180*/  IADD3 R31, PT, PT, R17.reuse, 0x20, RZ ;  /* 0x00000020111f7810 */ /* 0x040fe40007ffe0ff */
[----:B------:R-:W-:Y:S02]  /*2190*/  LOP3.LUT R30, R30, 0x7fffff, RZ, 0xc0, !PT ;  /* 0x007fffff1e1e7812 */ /* 0x000fe400078ec0ff */
[C---:B------:R-:W-:Y:S02]  /*21a0*/  ISETP.NE.AND P2, PT, R17.reuse, RZ, PT ;  /* 0x000000ff1100720c */ /* 0x040fe40003f45270 */
[----:B------:R-:W-:Y:S02]  /*21b0*/  LOP3.LUT R30, R30, 0x800000, RZ, 0xfc, !PT ;  /* 0x008000001e1e7812 */ /* 0x000fe400078efcff */
[----:B------:R-:W-:Y:S01]  /*21c0*/  ISETP.NE.AND P1, PT, R17, RZ, PT ;  /* 0x000000ff1100720c */ /* 0x000fe20003f25270 */
[----:B------:R-:W-:Y:S01]  /*21d0*/  IMAD.MOV R17, RZ, RZ, -R17 ;  /* 0x000000ffff117224 */ /* 0x000fe200078e0a11 */
[----:B------:R-:W-:-:S02]  /*21e0*/  SHF.L.U32 R31, R30, R31, RZ ;  /* 0x0000001f1e1f7219 */ /* 0x000fc400000006ff */
[----:B------:R-:W-:Y:S02]  /*21f0*/  FSETP.NEU.FTZ.AND P0, PT, R32, R33, PT ;  /* 0x000000212000720b */ /* 0x000fe40003f1d000 */
[----:B------:R-:W-:Y:S02]  /*2200*/  SEL R17, R17, RZ, P2 ;  /* 0x000000ff11117207 */ /* 0x000fe40001000000 */
[----:B------:R-:W-:Y:S02]  /*2210*/  ISETP.NE.AND P1, PT, R31, RZ, P1 ;  /* 0x000000ff1f00720c */ /* 0x000fe40000f25270 */
[----:B------:R-:W-:Y:S02]  /*2220*/  SHF.R.U32.HI R32, RZ, R17, R30 ;  /* 0x00000011ff207219 */ /* 0x000fe4000001161e */
[----:B------:R-:W-:Y:S02]  /*2230*/  PLOP3.LUT P0, PT, P0, P1, PT, 0xf8, 0x8f ;  /* 0x00000000008f781c */ /* 0x000fe40000703f70 */
[----:B------:R-:W-:-:S02]  /*2240*/  SHF.R.U32.HI R30, RZ, 0x1, R32 ;  /* 0x00000001ff1e7819 */ /* 0x000fc40000011620 */
[----:B------:R-:W-:-:S04]  /*2250*/  SEL R17, RZ, 0x1, !P0 ;  /* 0x00000001ff117807 */ /* 0x000fc80004000000 */
[----:B------:R-:W-:-:S04]  /*2260*/  LOP3.LUT R17, R17, 0x1, R30, 0xf8, !PT ;  /* 0x0000000111117812 */ /* 0x000fc800078ef81e */
[----:B------:R-:W-:-:S04]  /*2270*/  LOP3.LUT R17, R17, R32, RZ, 0xc0, !PT ;  /* 0x0000002011117212 */ /* 0x000fc800078ec0ff */
[----:B------:R-:W-:-:S04]  /*2280*/  IADD3 R17, PT, PT, R30, R17, RZ ;  /* 0x000000111e117210 */ /* 0x000fc80007ffe0ff */
[----:B------:R-:W-:Y:S01]  /*2290*/  LOP3.LUT R0, R17, R0, RZ, 0xfc, !PT ;  /* 0x0000000011007212 */ /* 0x000fe200078efcff */
[----:B------:R-:W-:Y:S06]  /*22a0*/  BRA `(.L_x_56) ;  /* 0x0000000000107947 */ /* 0x000fec0003800000 */
.L_x_55:
[----:B------:R-:W-:-:S04]  /*22b0*/  LOP3.LUT R0, R0, 0x80000000, RZ, 0xc0, !PT ;  /* 0x8000000000007812 */ /* 0x000fc800078ec0ff */
[----:B------:R-:W-:Y:S01]  /*22c0*/  LOP3.LUT R0, R0, 0x7f800000, RZ, 0xfc, !PT ;  /* 0x7f80000000007812 */ /* 0x000fe200078efcff */
[----:B------:R-:W-:Y:S06]  /*22d0*/  BRA `(.L_x_56) ;  /* 0x0000000000047947 */ /* 0x000fec0003800000 */
.L_x_54:
[----:B------:R-:W-:-:S07]  /*22e0*/  LEA R0, R35, R0, 0x17 ;  /* 0x0000000023007211 */ /* 0x000fce00078eb8ff */
.L_x_56:
[----:B------:R-:W-:Y:S05]  /*22f0*/  BSYNC.RECONVERGENT B3 ;  /* 0x0000000000037941 */ /* 0x000fea0003800200 */
.L_x_53:
[----:B------:R-:W-:Y:S05]  /*2300*/  BRA `(.L_x_57) ;  /* 0x0000000000207947 */ /* 0x000fea0003800000 */
.L_x_52:
[----:B------:R-:W-:-:S04]  /*2310*/  LOP3.LUT R33, R33, 0x80000000, R35, 0x48, !PT ;  /* 0x8000000021217812 */ /* 0x000fc800078e4823 */
[----:B------:R-:W-:Y:S01]  /*2320*/  LOP3.LUT R0, R33, 0x7f800000, RZ, 0xfc, !PT ;  /* 0x7f80000021007812 */ /* 0x000fe200078efcff */
[----:B------:R-:W-:Y:S06]  /*2330*/  BRA `(.L_x_57) ;  /* 0x0000000000147947 */ /* 0x000fec0003800000 */
.L_x_51:
[----:B------:R-:W-:Y:S01]  /*2340*/  LOP3.LUT R0, R33, 0x80000000, R35, 0x48, !PT ;  /* 0x8000000021007812 */ /* 0x000fe200078e4823 */
[----:B------:R-:W-:Y:S06]  /*2350*/  BRA `(.L_x_57) ;  /* 0x00000000000c7947 */ /* 0x000fec0003800000 */
.L_x_50:
[----:B------:R-:W0:Y:S01]  /*2360*/  MUFU.RSQ R0, -QNAN ;  /* 0xffc0000000007908 */ /* 0x000e220000001400 */
[----:B------:R-:W-:Y:S05]  /*2370*/  BRA `(.L_x_57) ;  /* 0x0000000000047947 */ /* 0x000fea0003800000 */
.L_x_49:
[----:B------:R-:W-:-:S07]  /*2380*/  FADD.FTZ R0, R35, R33 ;  /* 0x0000002123007221 */ /* 0x000fce0000010000 */
.L_x_57:
[----:B------:R-:W-:Y:S05]  /*2390*/  BSYNC.RECONVERGENT B2 ;  /* 0x0000000000027941 */ /* 0x000fea0003800200 */
.L_x_47:
[----:B------:R-:W-:-:S04]  /*23a0*/  HFMA2 R17, -RZ, RZ, 0, 0 ;  /* 0x00000000ff117431 */ /* 0x000fc800000001ff */
[----:B0-----:R-:W-:Y:S05]  /*23b0*/  RET.REL.NODEC R16 `(stress_majorization_kernel) ;  /* 0xffffffdc10107950 */ /* 0x001fea0003c3ffff */
.L_x_58:
[----:B------:R-:W-:-:S00]  /*23c0*/  BRA `(.L_x_58) ;  /* 0xfffffffc00fc7947 */ /* 0x000fc0000383ffff */
[----:B------:R-:W-:-:S00]  /*23d0*/  NOP ;  /* 0x0000000000007918 */ /* 0x000fc00000000000 */
        /* <DEDUP_REMOVED lines=10> */
.L_x_612:


//--------------------- .text.visionflow_compute_kernel --------------------------
	.section	.text.visionflow_compute_kernel,"ax",@progbits
	.align	128
        .global         visionflow_compute_kernel
        .type           visionflow_compute_kernel,@function
        .size           visionflow_compute_kernel,(.L_x_614 - visionflow_compute_kernel)
        .other          visionflow_compute_kernel,@"STO_CUDA_ENTRY STV_DEFAULT"
visionflow_compute_kernel:
.text.visionflow_compute_kernel:
[----:B------:R-:W-:Y:S01]  /*0000*/  LDC R1, c[0x0][0x37c] ;  /* 0x0000df00ff017b82 */ /* 0x000fe20000000800 */
[----:B------:R-:W0:Y:S07]  /*0010*/  S2R R0, SR_TID.X ;  /* 0x0000000000007919 */ /* 0x000e2e0000002100 */
[----:B------:R-:W0:Y:S01]  /*0020*/  S2UR UR5, SR_CTAID.X ;  /* 0x00000000000579c3 */ /* 0x000e220000002500 */
[----:B------:R-:W1:Y:S07]  /*0030*/  LDCU UR4, c[0x0][0x440] ;  /* 0x00008800ff0477ac */ /* 0x000e6e0008000800 */
[----:B------:R-:W0:Y:S02]  /*0040*/  LDC R5, c[0x0][0x360] ;  /* 0x0000d800ff057b82 */ /* 0x000e240000000800 */
[----:B0-----:R-:W-:-:S05]  /*0050*/  IMAD R5, R5, UR5, R0 ;  /* 0x0000000505057c24 */ /* 0x001fca000f8e0200 */
[----:B-1----:R-:W-:-:S13]  /*0060*/  ISETP.GE.AND P0, PT, R5, UR4, PT ;  /* 0x0000000405007c0c */ /* 0x002fda000bf06270 */
[----:B------:R-:W-:Y:S05]  /*0070*/  @P0 EXIT ;  /* 0x000000000000094d */ /* 0x000fea0003800000 */
[----:B------:R-:W0:Y:S01]  /*0080*/  LDC.64 R16, c[0x0][0x380] ;  /* 0x0000e000ff107b82 */ /* 0x000e220000000a00 */
[----:B------:R-:W1:Y:S07]  /*0090*/  LDCU.64 UR12, c[0x0][0x358] ;  /* 0x00006b00ff0c77ac */ /* 0x000e6e0008000a00 */
[----:B------:R-:W2:Y:S08]  /*00a0*/  LDC.64 R14, c[0x0][0x388] ;  /* 0x0000e200ff0e7b82 */ /* 0x000eb00000000a00 */
[----:B------:R-:W3:Y:S08]  /*00b0*/  LDC.64 R12, c[0x0][0x390] ;  /* 0x0000e400ff0c7b82 */ /* 0x000ef00000000a00 */
[----:B------:R-:W4:Y:S01]  /*00c0*/  LDC.64 R10, c[0x0][0x398] ;  /* 0x0000e600ff0a7b82 */ /* 0x000f220000000a00 */
[----:B0-----:R-:W-:-:S05]  /*00d0*/  IMAD.WIDE R16, R5, 0x4, R16 ;  /* 0x0000000405107825 */ /* 0x001fca00078e0210 */
[----:B-1----:R0:W5:Y:S02]  /*00e0*/  LDG.E R19, desc[UR12][R16.64] ;  /* 0x0000000c10137981 */ /* 0x002164000c1e1900 */
[----:B------:R-:W1:Y:S01]  /*00f0*/  LDC.64 R8, c[0x0][0x3a0] ;  /* 0x0000e800ff087b82 */ /* 0x000e620000000a00 */
[----:B--2---:R-:W-:-:S05]  /*0100*/  IMAD.WIDE R14, R5, 0x4, R14 ;  /* 0x00000004050e7825 */ /* 0x004fca00078e020e */
[----:B------:R0:W5:Y:S02]  /*0110*/  LDG.E R20, desc[UR12][R14.64] ;  /* 0x0000000c0e147981 */ /* 0x000164000c1e1900 */
[----:B------:R-:W2:Y:S01]  /*0120*/  LDC.64 R6, c[0x0][0x3a8] ;  /* 0x0000ea00ff067b82 */ /* 0x000ea20000000a00 */
[----:B---3--:R-:W-:-:S05]  /*0130*/  IMAD.WIDE R12, R5, 0x4, R12 ;  /* 0x00000004050c7825 */ /* 0x008fca00078e020c */
[----:B------:R0:W5:Y:S01]  /*0140*/  LDG.E R21, desc[UR12][R12.64] ;  /* 0x0000000c0c157981 */ /* 0x000162000c1e1900 */
[C---:B----4-:R-:W-:Y:S01]  /*0150*/  IMAD.WIDE R10, R5.reuse, 0x4, R10 ;  /* 0x00000004050a7825 */ /* 0x050fe200078e020a */
[----:B------:R-:W3:Y:S04]  /*0160*/  LDC R0, c[0x0][0x43c] ;  /* 0x00010f00ff007b82 */ /* 0x000ee80000000800 */
[----:B------:R0:W5:Y:S01]  /*0170*/  LDG.E R22, desc[UR12][R10.64] ;  /* 0x0000000c0a167981 */ /* 0x000162000c1e1900 */
[----:B-1----:R-:W-:-:S05]  /*0180*/  IMAD.WIDE R8, R5, 0x4, R8 ;  /* 0x0000000405087825 */ /* 0x002fca00078e0208 */
[----:B------:R0:W5:Y:S01]  /*0190*/  LDG.E R23, desc[UR12][R8.64] ;  /* 0x0000000c08177981 */ /* 0x000162000c1e1900 */
[----:B--2---:R-:W-:-:S05]  /*01a0*/  IMAD.WIDE R6, R5, 0x4, R6 ;  /* 0x0000000405067825 */ /* 0x004fca00078e0206 */
[----:B------:R0:W5:Y:S01]  /*01b0*/  LDG.E R24, desc[UR12][R6.64] ;  /* 0x0000000c06187981 */ /* 0x000162000c1e1900 */
[----:B---3--:R-:W-:Y:S01]  /*01c0*/  ISETP.GT.AND P0, PT, R0, 0x1, PT ;  /* 0x000000010000780c */ /* 0x008fe20003f04270 */
[----:B------:R-:W-:-:S12]  /*01d0*/  BSSY.RECONVERGENT B0, `(.L_x_59) ;  /* 0x00011f7000007945 */ /* 0x000fd80003800200 */
[----:B0-----:R-:W-:Y:S05]  /*01e0*/  @P0 BRA `(.L_x_60) ;  /* 0x0000005c00d40947 */ /* 0x001fea0003800000 */
[----:B------:R-:W-:-:S04]  /*01f0*/  VIMNMX.U32 R0, PT, PT, R0, 0x2, PT ;  /* 0x0000000200007848 */ /* 0x000fc80003fe0000 */
[----:B------:R-:W-:-:S04]  /*0200*/  SHF.L.U32 R0, R0, 0x2, RZ ;  /* 0x0000000200007819 */ /* 0x000fc800000006ff */
[----:B------:R-:W0:Y:S02]  /*0210*/  LDC R2, c[0x2][R0] ;  /* 0x0080000000027b82 */ /* 0x000e240000000800 */
[----:B0-----:R-:W-:-:S04]  /*0220*/  SHF.R.S32.HI R3, RZ, 0x1f, R2 ;  /* 0x0000001fff037819 */ /* 0x001fc80000011402 */
.L_x_594:
[----:B------:R-:W-:Y:S05]  /*0230*/  BRX R2 -0x240                                                            (*"BRANCH_TARGETS .L_x_595,.L_x_596,.L_x_597"*) ;  /* 0xfffffffc02707949 */ /* 0x000fea000383ffff */
.L_x_596:
[----:B------:R-:W0:Y:S02]  /*0240*/  LDC.64 R2, c[0x0][0x3c8] ;  /* 0x0000f200ff027b82 */ /* 0x000e240000000a00 */
[----:B0-----:R-:W-:-:S05]  /*0250*/  IMAD.WIDE R2, R5, 0x4, R2 ;  /* 0x0000000405027825 */ /* 0x001fca00078e0202 */
[----:B------:R0:W5:Y:S01]  /*0260*/  LDG.E R31, desc[UR12][R2.64] ;  /* 0x0000000c021f7981 */ /* 0x000162000c1e1900 */
[----:B------:R-:W-:Y:S01]  /*0270*/  UISETP.GE.AND UP0, UPT, UR4, 0x1, UPT ;  /* 0x000000010400788c */ /* 0x000fe2000bf06270 */
[----:B------:R-:W-:Y:S01]  /*0280*/  HFMA2 R35, -RZ, RZ, 0, 0 ;  /* 0x00000000ff237431 */ /* 0x000fe200000001ff */
[----:B------:R-:W-:Y:S01]  /*0290*/  MOV R26, RZ ;  /* 0x000000ff001a7202 */ /* 0x000fe20000000f00 */
[----:B------:R-:W-:-:S06]  /*02a0*/  HFMA2 R25, -RZ, RZ, 0, 0 ;  /* 0x00000000ff197431 */ /* 0x000fcc00000001ff */
[----:B0-----:R-:W-:Y:S05]  /*02b0*/  BRA.U !UP0, `(.L_x_61) ;  /* 0x0000001508387547 */ /* 0x001fea000b800000 */
[----:B------:R-:W-:Y:S01]  /*02c0*/  UISETP.NE.AND UP0, UPT, UR4, 0x1, UPT ;  /* 0x000000010400788c */ /* 0x000fe2000bf05270 */
[----:B------:R-:W-:Y:S02]  /*02d0*/  MOV R25, RZ ;  /* 0x000000ff00197202 */ /* 0x000fe40000000f00 */
[----:B------:R-:W-:Y:S02]  /*02e0*/  MOV R29, RZ ;  /* 0x000000ff001d7202 */ /* 0x000fe40000000f00 */
[----:B------:R-:W-:Y:S02]  /*02f0*/  MOV R26, RZ ;  /* 0x000000ff001a7202 */ /* 0x000fe40000000f00 */
[----:B------:R-:W-:Y:S02]  /*0300*/  MOV R35, RZ ;  /* 0x000000ff00237202 */ /* 0x000fe40000000f00 */
[----:B------:R-:W-:Y:S05]  /*0310*/  BRA.U !UP0, `(.L_x_62) ;  /* 0x0000000d086c7547 */ /* 0x000fea000b800000 */
[----:B------:R-:W-:Y:S01]  /*0320*/  ULOP3.LUT UR4, UR4, 0x7ffffffe, URZ, 0xc0, !UPT ;  /* 0x7ffffffe04047892 */ /* 0x000fe2000f8ec0ff */
[----:B------:R-:W-:Y:S01]  /*0330*/  HFMA2 R30, -RZ, RZ, 0, 0 ;  /* 0x00000000ff1e7431 */ /* 0x000fe200000001ff */
[----:B------:R-:W-:Y:S01]  /*0340*/  MOV R25, RZ ;  /* 0x000000ff00197202 */ /* 0x000fe20000000f00 */
[----:B------:R-:W0:Y:S03]  /*0350*/  LDCU UR5, c[0x0][0x404] ;  /* 0x00008080ff0577ac */ /* 0x000e260008000800 */
[----:B------:R-:W-:-:S07]  /*0360*/  MOV R29, UR4 ;  /* 0x00000004001d7c02 */ /* 0x000fce0008000f00 */
.L_x_89:
[----:B------:R-:W-:Y:S01]  /*0370*/  ISETP.NE.AND P0, PT, R30, R5, PT ;  /* 0x000000051e00720c */ /* 0x000fe20003f05270 */
[----:B------:R-:W-:-:S12]  /*0380*/  BSSY.RECONVERGENT B3, `(.L_x_63) ;  /* 0x0000067000037945 */ /* 0x000fd80003800200 */
[----:B------:R-:W-:Y:S05]  /*0390*/  @!P0 BRA `(.L_x_64) ;  /* 0x0000000400948947 */ /* 0x000fea0003800000 */
[----:B------:R-:W1:Y:S08]  /*03a0*/  LDC.64 R38, c[0x0][0x388] ;  /* 0x0000e200ff267b82 */ /* 0x000e700000000a00 */
[----:B------:R-:W2:Y:S08]  /*03b0*/  LDC.64 R36, c[0x0][0x380] ;  /* 0x0000e000ff247b82 */ /* 0x000eb00000000a00 */
[----:B------:R-:W3:Y:S01]  /*03c0*/  LDC.64 R40, c[0x0][0x390] ;  /* 0x0000e400ff287b82 */ /* 0x000ee20000000a00 */
[----:B-1----:R-:W-:-:S06]  /*03d0*/  IMAD.WIDE.U32 R38, R30, 0x4, R38 ;  /* 0x000000041e267825 */ /* 0x002fcc00078e0026 */
[----:B------:R-:W4:Y:S01]  /*03e0*/  LDG.E R39, desc[UR12][R38.64] ;  /* 0x0000000c26277981 */ /* 0x000f22000c1e1900 */
[----:B--2---:R-:W-:-:S06]  /*03f0*/  IMAD.WIDE.U32 R36, R30, 0x4, R36 ;  /* 0x000000041e247825 */ /* 0x004fcc00078e0024 */
[----:B------:R-:W2:Y:S01]  /*0400*/  LDG.E R36, desc[UR12][R36.64] ;  /* 0x0000000c24247981 */ /* 0x000ea2000c1e1900 */
[----:B---3--:R-:W-:-:S05]  /*0410*/  IMAD.WIDE.U32 R40, R30, 0x4, R40 ;  /* 0x000000041e287825 */ /* 0x008fca00078e0028 */
[----:B------:R-:W3:Y:S01]  /*0420*/  LDG.E R2, desc[UR12][R40.64] ;  /* 0x0000000c28027981 */ /* 0x000ee2000c1e1900 */
[----:B----45:R-:W-:-:S04]  /*0430*/  FADD R4, R20, -R39 ;  /* 0x8000002714047221 */ /* 0x030fc80000000000 */
[----:B------:R-:W-:Y:S01]  /*0440*/  FMUL R0, R4, R4 ;  /* 0x0000000404007220 */ /* 0x000fe20000400000 */
[----:B--2---:R-:W-:-:S04]  /*0450*/  FADD R27, R19, -R36 ;  /* 0x80000024131b7221 */ /* 0x004fc80000000000 */
[----:B------:R-:W-:Y:S01]  /*0460*/  FFMA R3, R27, R27, R0 ;  /* 0x0000001b1b037223 */ /* 0x000fe20000000000 */
[----:B---3--:R-:W-:-:S04]  /*0470*/  FADD R2, R21, -R2 ;  /* 0x8000000215027221 */ /* 0x008fc80000000000 */
[----:B------:R-:W-:-:S04]  /*0480*/  FFMA R32, R2, R2, R3 ;  /* 0x0000000202207223 */ /* 0x000fc80000000003 */
[----:B------:R-:W-:-:S05]  /*0490*/  FADD R18, R32, 0.0099999997764825820923 ;  /* 0x3c23d70a20127421 */ /* 0x000fca0000000000 */
[----:B------:R-:W-:-:S13]  /*04a0*/  FSETP.GEU.AND P0, PT, R18, 100, PT ;  /* 0x42c800001200780b */ /* 0x000fda0003f0e000 */
[----:B------:R-:W-:Y:S05]  /*04b0*/  @P0 BRA `(.L_x_64) ;  /* 0x00000004004c0947 */ /* 0x000fea0003800000 */
[----:B------:R-:W1:Y:S02]  /*04c0*/  LDC.64 R36, c[0x0][0x3c8] ;  /* 0x0000f200ff247b82 */ /* 0x000e640000000a00 */
[----:B-1----:R-:W-:-:S06]  /*04d0*/  IMAD.WIDE.U32 R36, R30, 0x4, R36 ;  /* 0x000000041e247825 */ /* 0x002fcc00078e0024 */
[----:B------:R-:W2:Y:S01]  /*04e0*/  LDG.E R36, desc[UR12][R36.64] ;  /* 0x0000000c24247981 */ /* 0x000ea2000c1e1900 */
[----:B------:R-:W1:Y:S01]  /*04f0*/  MUFU.RCP R0, R18 ;  /* 0x0000001200007308 */ /* 0x000e620000001000 */
[----:B------:R-:W-:Y:S01]  /*0500*/  MOV R3, 0x3f800000 ;  /* 0x3f80000000037802 */ /* 0x000fe20000000f00 */
[----:B------:R-:W-:Y:S01]  /*0510*/  BSSY.RECONVERGENT B4, `(.L_x_65) ;  /* 0x000000f000047945 */ /* 0x000fe20003800200 */
[----:B-1----:R-:W-:-:S04]  /*0520*/  FFMA R33, -R18, R0, 1 ;  /* 0x3f80000012217423 */ /* 0x002fc80000000100 */
[----:B------:R-:W-:Y:S01]  /*0530*/  FFMA R0, R0, R33, R0 ;  /* 0x0000002100007223 */ /* 0x000fe20000000000 */
[----:B--2---:R-:W-:-:S04]  /*0540*/  ISETP.NE.AND P0, PT, R36, R31, PT ;  /* 0x0000001f2400720c */ /* 0x004fc80003f05270 */
[----:B------:R-:W-:-:S05]  /*0550*/  FSEL R3, R3, 0.30000001192092895508, !P0 ;  /* 0x3e99999a03037808 */ /* 0x000fca0004000000 */
[----:B0-----:R-:W-:-:S04]  /*0560*/  FMUL R3, R3, UR5 ;  /* 0x0000000503037c20 */ /* 0x001fc80008400000 */
[----:B------:R-:W0:Y:S01]  /*0570*/  FCHK P0, R3, R18 ;  /* 0x0000001203007302 */ /* 0x000e220000000000 */
[----:B------:R-:W-:-:S04]  /*0580*/  FFMA R33, R3, R0, RZ ;  /* 0x0000000003217223 */ /* 0x000fc800000000ff */
[----:B------:R-:W-:-:S04]  /*0590*/  FFMA R28, -R18, R33, R3 ;  /* 0x00000021121c7223 */ /* 0x000fc80000000103 */
[----:B------:R-:W-:Y:S01]  /*05a0*/  FFMA R28, R0, R28, R33 ;  /* 0x0000001c001c7223 */ /* 0x000fe20000000021 */
[----:B0-----:R-:W-:Y:S06]  /*05b0*/  @!P0 BRA `(.L_x_66) ;  /* 0x0000000000108947 */ /* 0x001fec0003800000 */
[----:B------:R-:W-:Y:S02]  /*05c0*/  MOV R0, R18 ;  /* 0x0000001200007202 */ /* 0x000fe40000000f00 */
[----:B------:R-:W-:-:S07]  /*05d0*/  MOV R18, 0x5f0 ;  /* 0x000005f000127802 */ /* 0x000fce0000000f00 */
[----:B------:R-:W-:Y:S05]  /*05e0*/  CALL.REL.NOINC `($__internal_4_$__cuda_sm3x_div_rn_noftz_f32_slowpath) ;  /* 0x0000012c000c7944 */ /* 0x000fea0003c00000 */
[----:B------:R-:W-:-:S07]  /*05f0*/  MOV R28, R0 ;  /* 0x00000000001c7202 */ /* 0x000fce0000000f00 */
.L_x_66:
[----:B------:R-:W-:Y:S05]  /*0600*/  BSYNC.RECONVERGENT B4 ;  /* 0x0000000000047941 */ /* 0x000fea0003800200 */
.L_x_65:
[----:B------:R-:W-:Y:S01]  /*0610*/  IADD3 R0, PT, PT, R32, -0xd000000, RZ ;  /* 0xf300000020007810 */ /* 0x000fe20007ffe0ff */
[----:B------:R0:W1:Y:S01]  /*0620*/  MUFU.RSQ R3, R32 ;  /* 0x0000002000037308 */ /* 0x0000620000001400 */
[----:B------:R-:W-:Y:S02]  /*0630*/  BSSY.RECONVERGENT B1, `(.L_x_67) ;  /* 0x000000b000017945 */ /* 0x000fe40003800200 */
[----:B------:R-:W-:-:S13]  /*0640*/  ISETP.GT.U32.AND P0, PT, R0, 0x727fffff, PT ;  /* 0x727fffff0000780c */ /* 0x000fda0003f04070 */
[----:B0-----:R-:W-:Y:S05]  /*0650*/  @!P0 BRA `(.L_x_68) ;  /* 0x0000000000108947 */ /* 0x001fea0003800000 */
[----:B-1----:R-:W-:Y:S02]  /*0660*/  MOV R3, R32 ;  /* 0x0000002000037202 */ /* 0x002fe40000000f00 */
[----:B------:R-:W-:-:S07]  /*0670*/  MOV R0, 0x690 ;  /* 0x0000069000007802 */ /* 0x000fce0000000f00 */
[----:B------:R-:W-:Y:S05]  /*0680*/  CALL.REL.NOINC `($__internal_3_$__cuda_sm20_sqrt_rn_f32_slowpath) ;  /* 0x00000128008c7944 */ /* 0x000fea0003c00000 */
[----:B------:R-:W-:Y:S05]  /*0690*/  BRA `(.L_x_69) ;  /* 0x0000000000107947 */ /* 0x000fea0003800000 */
.L_x_68:
[----:B-1----:R-:W-:Y:S01]  /*06a0*/  FMUL.FTZ R41, R32, R3 ;  /* 0x0000000320297220 */ /* 0x002fe20000410000 */
[----:B------:R-:W-:-:S03]  /*06b0*/  FMUL.FTZ R0, R3, 0.5 ;  /* 0x3f00000003007820 */ /* 0x000fc60000410000 */
[----:B------:R-:W-:-:S04]  /*06c0*/  FFMA R32, -R41, R41, R32 ;  /* 0x0000002929207223 */ /* 0x000fc80000000120 */
[----:B------:R-:W-:-:S07]  /*06d0*/  FFMA R41, R32, R0, R41 ;  /* 0x0000000020297223 */ /* 0x000fce0000000029 */
.L_x_69:
[----:B------:R-:W-:Y:S05]  /*06e0*/  BSYNC.RECONVERGENT B1 ;  /* 0x0000000000017941 */ /* 0x000fea0003800200 */
.L_x_67:
[----:B------:R-:W-:Y:S01]  /*06f0*/  FADD R33, R41, 9.9999999392252902908e-09 ;  /* 0x322bcc7729217421 */ /* 0x000fe20000000000 */
        /* <DEDUP_REMOVED lines=9> */
[----:B------:R-:W-:Y:S02]  /*0790*/  MOV R3, R27 ;  /* 0x0000001b00037202 */ /* 0x000fe40000000f00 */
[----:B------:R-:W-:Y:S02]  /*07a0*/  MOV R0, R33 ;  /* 0x0000002100007202 */ /* 0x000fe40000000f00 */
[----:B------:R-:W-:-:S07]  /*07b0*/  MOV R18, 0x7d0 ;  /* 0x000007d000127802 */ /* 0x000fce0000000f00 */
[----:B------:R-:W-:Y:S05]  /*07c0*/  CALL.REL.NOINC `($__internal_4_$__cuda_sm3x_div_rn_noftz_f32_slowpath) ;  /* 0x0000012800947944 */ /* 0x000fea0003c00000 */
[----:B------:R-:W-:-:S07]  /*07d0*/  MOV R32, R0 ;  /* 0x0000000000207202 */ /* 0x000fce0000000f00 */
.L_x_71:
[----:B------:R-:W-:Y:S05]  /*07e0*/  BSYNC.RECONVERGENT B4 ;  /* 0x0000000000047941 */ /* 0x000fea0003800200 */
.L_x_70:
[----:B------:R-:W0:Y:S01]  /*07f0*/  MUFU.RCP R0, R33 ;  /* 0x0000002100007308 */ /* 0x000e220000001000 */
[----:B------:R-:W-:Y:S07]  /*0800*/  BSSY.RECONVERGENT B4, `(.L_x_72) ;  /* 0x000000d000047945 */ /* 0x000fee0003800200 */
        /* <DEDUP_REMOVED lines=12> */
.L_x_73:
[----:B------:R-:W-:Y:S05]  /*08d0*/  BSYNC.RECONVERGENT B4 ;  /* 0x0000000000047941 */ /* 0x000fea0003800200 */
.L_x_72:
        /* <DEDUP_REMOVED lines=13> */
.L_x_75:
[----:B------:R-:W-:Y:S05]  /*09b0*/  BSYNC.RECONVERGENT B4 ;  /* 0x0000000000047941 */ /* 0x000fea0003800200 */
.L_x_74:
[-C--:B------:R-:W-:Y:S01]  /*09c0*/  FFMA R25, R32, R28.reuse, R25 ;  /* 0x0000001c20197223 */ /* 0x080fe20000000019 */
[-C--:B------:R-:W-:Y:S01]  /*09d0*/  FFMA R26, R27, R28.reuse, R26 ;  /* 0x0000001c1b1a7223 */ /* 0x080fe2000000001a */
[----:B------:R-:W-:-:S07]  /*09e0*/  FFMA R35, R0, R28, R35 ;  /* 0x0000001c00237223 */ /* 0x000fce0000000023 */
.L_x_64:
[----:B0-----:R-:W-:Y:S05]  /*09f0*/  BSYNC.RECONVERGENT B3 ;  /* 0x0000000000037941 */ /* 0x001fea0003800200 */
.L_x_63:
[----:B------:R-:W-:Y:S01]  /*0a00*/  VIADD R0, R30, 0x1 ;  /* 0x000000011e007836 */ /* 0x000fe20000000000 */
[----:B------:R-:W-:Y:S04]  /*0a10*/  BSSY.RECONVERGENT B3, `(.L_x_76) ;  /* 0x0000068000037945 */ /* 0x000fe80003800200 */
[----:B------:R-:W-:-:S13]  /*0a20*/  ISETP.NE.AND P0, PT, R0, R5, PT ;  /* 0x000000050000720c */ /* 0x000fda0003f05270 */
[----:B------:R-:W-:Y:S05]  /*0a30*/  @!P0 BRA `(.L_x_77) ;  /* 0x0000000400948947 */ /* 0x000fea0003800000 */
[----:B------:R-:W0:Y:S08]  /*0a40*/  LDC.64 R32, c[0x0][0x388] ;  /* 0x0000e200ff207b82 */ /* 0x000e300000000a00 */
[----:B------:R-:W1:Y:S08]  /*0a50*/  LDC.64 R2, c[0x0][0x380] ;  /* 0x0000e000ff027b82 */ /* 0x000e700000000a00 */
[----:B------:R-:W2:Y:S01]  /*0a60*/  LDC.64 R40, c[0x0][0x390] ;  /* 0x0000e400ff287b82 */ /* 0x000ea20000000a00 */
[----:B0-----:R-:W-:-:S06]  /*0a70*/  IMAD.WIDE.U32 R38, R30, 0x4, R32 ;  /* 0x000000041e267825 */ /* 0x001fcc00078e0020 */
[----:B------:R-:W3:Y:S01]  /*0a80*/  LDG.E R39, desc[UR12][R38.64+0x4] ;  /* 0x0000040c26277981 */ /* 0x000ee2000c1e1900 */
[----:B-1----:R-:W-:-:S06]  /*0a90*/  IMAD.WIDE.U32 R36, R30, 0x4, R2 ;  /* 0x000000041e247825 */ /* 0x002fcc00078e0002 */
[----:B------:R-:W4:Y:S01]  /*0aa0*/  LDG.E R36, desc[UR12][R36.64+0x4] ;  /* 0x0000040c24247981 */ /* 0x000f22000c1e1900 */
[----:B--2---:R-:W-:-:S05]  /*0ab0*/  IMAD.WIDE.U32 R40, R30, 0x4, R40 ;  /* 0x000000041e287825 */ /* 0x004fca00078e0028 */
[----:B------:R-:W2:Y:S01]  /*0ac0*/  LDG.E R2, desc[UR12][R40.64+0x4] ;  /* 0x0000040c28027981 */ /* 0x000ea2000c1e1900 */
[----:B---3-5:R-:W-:-:S04]  /*0ad0*/  FADD R4, R20, -R39 ;  /* 0x8000002714047221 */ /* 0x028fc80000000000 */
[----:B------:R-:W-:Y:S01]  /*0ae0*/  FMUL R0, R4, R4 ;  /* 0x0000000404007220 */ /* 0x000fe20000400000 */
[----:B----4-:R-:W-:-:S04]  /*0af0*/  FADD R27, R19, -R36 ;  /* 0x80000024131b7221 */ /* 0x010fc80000000000 */
[----:B------:R-:W-:Y:S01]  /*0b00*/  FFMA R3, R27, R27, R0 ;  /* 0x0000001b1b037223 */ /* 0x000fe20000000000 */
[----:B--2---:R-:W-:-:S04]  /*0b10*/  FADD R2, R21, -R2 ;  /* 0x8000000215027221 */ /* 0x004fc80000000000 */
[----:B------:R-:W-:-:S04]  /*0b20*/  FFMA R32, R2, R2, R3 ;  /* 0x0000000202207223 */ /* 0x000fc80000000003 */
[----:B------:R-:W-:-:S05]  /*0b30*/  FADD R18, R32, 0.0099999997764825820923 ;  /* 0x3c23d70a20127421 */ /* 0x000fca0000000000 */
[----:B------:R-:W-:-:S13]  /*0b40*/  FSETP.GEU.AND P0, PT, R18, 100, PT ;  /* 0x42c800001200780b */ /* 0x000fda0003f0e000 */
[----:B------:R-:W-:Y:S05]  /*0b50*/  @P0 BRA `(.L_x_77) ;  /* 0x00000004004c0947 */ /* 0x000fea0003800000 */
[----:B------:R-:W0:Y:S02]  /*0b60*/  LDC.64 R36, c[0x0][0x3c8] ;  /* 0x0000f200ff247b82 */ /* 0x000e240000000a00 */
[----:B0-----:R-:W-:-:S06]  /*0b70*/  IMAD.WIDE.U32 R36, R30, 0x4, R36 ;  /* 0x000000041e247825 */ /* 0x001fcc00078e0024 */
[----:B------:R-:W2:Y:S01]  /*0b80*/  LDG.E R36, desc[UR12][R36.64+0x4] ;  /* 0x0000040c24247981 */ /* 0x000ea2000c1e1900 */
[----:B------:R-:W-:Y:S01]  /*0b90*/  HFMA2 R3, -RZ, RZ, 1.875, 0 ;  /* 0x3f800000ff037431 */ /* 0x000fe200000001ff */
[----:B------:R-:W0:Y:S01]  /*0ba0*/  MUFU.RCP R0, R18 ;  /* 0x0000001200007308 */ /* 0x000e220000001000 */
[----:B------:R-:W-:Y:S01]  /*0bb0*/  BSSY.RECONVERGENT B4, `(.L_x_78) ;  /* 0x000000f000047945 */ /* 0x000fe20003800200 */
[----:B0-----:R-:W-:-:S04]  /*0bc0*/  FFMA R33, -R18, R0, 1 ;  /* 0x3f80000012217423 */ /* 0x001fc80000000100 */
[----:B------:R-:W-:Y:S01]  /*0bd0*/  FFMA R0, R0, R33, R0 ;  /* 0x0000002100007223 */ /* 0x000fe20000000000 */
[----:B--2---:R-:W-:-:S04]  /*0be0*/  ISETP.NE.AND P0, PT, R36, R31, PT ;  /* 0x0000001f2400720c */ /* 0x004fc80003f05270 */
[----:B------:R-:W-:-:S05]  /*0bf0*/  FSEL R3, R3, 0.30000001192092895508, !P0 ;  /* 0x3e99999a03037808 */ /* 0x000fca0004000000 */
[----:B------:R-:W-:-:S04]  /*0c00*/  FMUL R3, R3, UR5 ;  /* 0x0000000503037c20 */ /* 0x000fc80008400000 */
        /* <DEDUP_REMOVED lines=9> */
.L_x_79:
[----:B------:R-:W-:Y:S05]  /*0ca0*/  BSYNC.RECONVERGENT B4 ;  /* 0x0000000000047941 */ /* 0x000fea0003800200 */
.L_x_78:
        /* <DEDUP_REMOVED lines=9> */
.L_x_81:
[----:B-1----:R-:W-:Y:S01]  /*0d40*/  FMUL.FTZ R41, R32, R3 ;  /* 0x0000000320297220 */ /* 0x002fe20000410000 */
[----:B------:R-:W-:-:S03]  /*0d50*/  FMUL.FTZ R0, R3, 0.5 ;  /* 0x3f00000003007820 */ /* 0x000fc60000410000 */
[----:B------:R-:W-:-:S04]  /*0d60*/  FFMA R32, -R41, R41, R32 ;  /* 0x0000002929207223 */ /* 0x000fc80000000120 */
[----:B------:R-:W-:-:S07]  /*0d70*/  FFMA R41, R32, R0, R41 ;  /* 0x0000000020297223 */ /* 0x000fce0000000029 */
.L_x_82:
[----:B------:R-:W-:Y:S05]  /*0d80*/  BSYNC.RECONVERGENT B1 ;  /* 0x0000000000017941 */ /* 0x000fea0003800200 */
.L_x_80:
        /* <DEDUP_REMOVED lines=15> */
.L_x_84:
[----:B------:R-:W-:Y:S05]  /*0e80*/  BSYNC.RECONVERGENT B4 ;  /* 0x0000000000047941 */ /* 0x000fea0003800200 */
.L_x_83:
        /* <DEDUP_REMOVED lines=14> */
.L_x_86:
[----:B------:R-:W-:Y:S05]  /*0f70*/  BSYNC.RECONVERGENT B4 ;  /* 0x0000000000047941 */ /* 0x000fea0003800200 */
.L_x_85:
        /* <DEDUP_REMOVED lines=13> */
.L_x_88:
[----:B------:R-:W-:Y:S05]  /*1050*/  BSYNC.RECONVERGENT B4 ;  /* 0x0000000000047941 */ /* 0x000fea0003800200 */
.L_x_87:
[-C--:B------:R-:W-:Y:S01]  /*1060*/  FFMA R25, R32, R28.reuse, R25 ;  /* 0x0000001c20197223 */ /* 0x080fe20000000019 */
[-C--:B------:R-:W-:Y:S01]  /*1070*/  FFMA R26, R27, R28.reuse, R26 ;  /* 0x0000001c1b1a7223 */ /* 0x080fe2000000001a */
[----:B------:R-:W-:-:S07]  /*1080*/  FFMA R35, R0, R28, R35 ;  /* 0x0000001c00237223 */ /* 0x000fce0000000023 */
.L_x_77:
[----:B------:R-:W-:Y:S05]  /*1090*/  BSYNC.RECONVERGENT B3 ;  /* 0x0000000000037941 */ /* 0x000fea0003800200 */
.L_x_76:
[----:B------:R-:W-:-:S04]  /*10a0*/  IADD3 R30, PT, PT, R30, 0x2, RZ ;  /* 0x000000021e1e7810 */ /* 0x000fc80007ffe0ff */
[----:B------:R-:W-:-:S13]  /*10b0*/  ISETP.NE.AND P0, PT, R30, R29, PT ;  /* 0x0000001d1e00720c */ /* 0x000fda0003f05270 */
[----:B------:R-:W-:Y:S05]  /*10c0*/  @P0 BRA `(.L_x_89) ;  /* 0xfffffff000a80947 */ /* 0x000fea000383ffff */
.L_x_62:
[----:B------:R-:W0:Y:S01]  /*10d0*/  LDC R0, c[0x0][0x440] ;  /* 0x00011000ff007b82 */ /* 0x000e220000000800 */
[----:B------:R-:W-:Y:S01]  /*10e0*/  ISETP.NE.AND P0, PT, R29, R5, PT ;  /* 0x000000051d00720c */ /* 0x000fe20003f05270 */
[----:B------:R-:W-:Y:S01]  /*10f0*/  BSSY.RECONVERGENT B3, `(.L_x_61) ;  /* 0x000006a000037945 */ /* 0x000fe20003800200 */
[----:B0-----:R-:W-:-:S04]  /*1100*/  LOP3.LUT R0, R0, 0x1, RZ, 0xc0, !PT ;  /* 0x0000000100007812 */ /* 0x001fc800078ec0ff */
[----:B------:R-:W-:-:S13]  /*1110*/  ISETP.NE.U32.OR P0, PT, R0, 0x1, !P0 ;  /* 0x000000010000780c */ /* 0x000fda0004705470 */
[----:B------:R-:W-:Y:S05]  /*1120*/  @P0 BRA `(.L_x_90) ;  /* 0x0000000400980947 */ /* 0x000fea0003800000 */
[----:B------:R-:W0:Y:S08]  /*1130*/  LDC.64 R38, c[0x0][0x388] ;  /* 0x0000e200ff267b82 */ /* 0x000e300000000a00 */
[----:B------:R-:W1:Y:S08]  /*1140*/  LDC.64 R36, c[0x0][0x380] ;  /* 0x0000e000ff247b82 */ /* 0x000e700000000a00 */
[----:B------:R-:W2:Y:S01]  /*1150*/  LDC.64 R40, c[0x0][0x390] ;  /* 0x0000e400ff287b82 */ /* 0x000ea20000000a00 */
[----:B0-----:R-:W-:-:S07]  /*1160*/  IMAD.WIDE.U32 R38, R29, 0x4, R38 ;  /* 0x000000041d267825 */ /* 0x001fce00078e0026 */
[----:B------:R-:W0:Y:S01]  /*1170*/  LDC.64 R32, c[0x0][0x3c8] ;  /* 0x0000f200ff207b82 */ /* 0x000e220000000a00 */
[----:B------:R-:W3:Y:S01]  /*1180*/  LDG.E R39, desc[UR12][R38.64] ;  /* 0x0000000c26277981 */ /* 0x000ee2000c1e1900 */
[----:B-1----:R-:W-:-:S06]  /*1190*/  IMAD.WIDE.U32 R36, R29, 0x4, R36 ;  /* 0x000000041d247825 */ /* 0x002fcc00078e0024 */
[----:B------:R-:W4:Y:S01]  /*11a0*/  LDG.E R36, desc[UR12][R36.64] ;  /* 0x0000000c24247981 */ /* 0x000f22000c1e1900 */
[----:B--2---:R-:W-:-:S05]  /*11b0*/  IMAD.WIDE.U32 R40, R29, 0x4, R40 ;  /* 0x000000041d287825 */ /* 0x004fca00078e0028 */
[----:B------:R-:W2:Y:S01]  /*11c0*/  LDG.E R2, desc[UR12][R40.64] ;  /* 0x0000000c28027981 */ /* 0x000ea2000c1e1900 */
[----:B0-----:R-:W-:-:S04]  /*11d0*/  IMAD.WIDE.U32 R32, R29, 0x4, R32 ;  /* 0x000000041d207825 */ /* 0x001fc800078e0020 */
        /* <DEDUP_REMOVED lines=9> */
[----:B------:R-:W2:Y:S01]  /*1270*/  LDG.E R32, desc[UR12][R32.64] ;  /* 0x0000000c20207981 */ /* 0x000ea2000c1e1900 */
[----:B------:R-:W0:Y:S01]  /*1280*/  LDCU UR4, c[0x0][0x404] ;  /* 0x00008080ff0477ac */ /* 0x000e220008000800 */
[----:B------:R-:W-:Y:S01]  /*1290*/  HFMA2 R3, -RZ, RZ, 1.875, 0 ;  /* 0x3f800000ff037431 */ /* 0x000fe200000001ff */
[----:B------:R-:W1:Y:S01]  /*12a0*/  MUFU.RCP R0, R18 ;  /* 0x0000001200007308 */ /* 0x000e620000001000 */
        /* <DEDUP_REMOVED lines=15> */
.L_x_92:
[----:B------:R-:W-:Y:S05]  /*13a0*/  BSYNC.RECONVERGENT B4 ;  /* 0x0000000000047941 */ /* 0x000fea0003800200 */
.L_x_91:
        /* <DEDUP_REMOVED lines=9> */
.L_x_94:
[----:B-1----:R-:W-:Y:S01]  /*1440*/  FMUL.FTZ R41, R30, R3 ;  /* 0x000000031e297220 */ /* 0x002fe20000410000 */
[----:B------:R-:W-:-:S03]  /*1450*/  FMUL.FTZ R0, R3, 0.5 ;  /* 0x3f00000003007820 */ /* 0x000fc60000410000 */
[----:B------:R-:W-:-:S04]  /*1460*/  FFMA R30, -R41, R41, R30 ;  /* 0x00000029291e7223 */ /* 0x000fc8000000011e */
[----:B------:R-:W-:-:S07]  /*1470*/  FFMA R41, R30, R0, R41 ;  /* 0x000000001e297223 */ /* 0x000fce0000000029 */
.L_x_95:
[----:B------:R-:W-:Y:S05]  /*1480*/  BSYNC.RECONVERGENT B1 ;  /* 0x0000000000017941 */ /* 0x000fea0003800200 */
.L_x_93:
        /* <DEDUP_REMOVED lines=15> */
.L_x_97:
[----:B------:R-:W-:Y:S05]  /*1580*/  BSYNC.RECONVERGENT B4 ;  /* 0x0000000000047941 */ /* 0x000fea0003800200 */
.L_x_96:
        /* <DEDUP_REMOVED lines=9> */
[----:B------:R-:W-:Y:S01]  /*1620*/  MOV R3, R4 ;  /* 0x0000000400037202 */ /* 0x000fe20000000f00 */
[----:B------:R-:W-:Y:S01]  /*1630*/  IMAD.MOV.U32 R0, RZ, RZ, R29 ;  /* 0x000000ffff007224 */ /* 0x000fe200078e001d */
[----:B------:R-:W-:-:S07]  /*1640*/  MOV R18, 0x1660 ;  /* 0x0000166000127802 */ /* 0x000fce0000000f00 */
[----:B------:R-:W-:Y:S05]  /*1650*/  CALL.REL.NOINC `($__internal_4_$__cuda_sm3x_div_rn_noftz_f32_slowpath) ;  /* 0x0000011800f07944 */ /* 0x000fea0003c00000 */
[----:B------:R-:W-:-:S07]  /*1660*/  MOV R27, R0 ;  /* 0x00000000001b7202 */ /* 0x000fce0000000f00 */
.L_x_99:
[----:B------:R-:W-:Y:S05]  /*1670*/  BSYNC.RECONVERGENT B4 ;  /* 0x0000000000047941 */ /* 0x000fea0003800200 */
.L_x_98:
        /* <DEDUP_REMOVED lines=13> */
.L_x_101:
[----:B------:R-:W-:Y:S05]  /*1750*/  BSYNC.RECONVERGENT B4 ;  /* 0x0000000000047941 */ /* 0x000fea0003800200 */
.L_x_100:
[-C--:B------:R-:W-:Y:S01]  /*1760*/  FFMA R25, R30, R28.reuse, R25 ;  /* 0x0000001c1e197223 */ /* 0x080fe20000000019 */
[-C--:B------:R-:W-:Y:S01]  /*1770*/  FFMA R26, R27, R28.reuse, R26 ;  /* 0x0000001c1b1a7223 */ /* 0x080fe2000000001a */
[----:B------:R-:W-:-:S07]  /*1780*/  FFMA R35, R0, R28, R35 ;  /* 0x0000001c00237223 */ /* 0x000fce0000000023 */
.L_x_90:
[----:B------:R-:W-:Y:S05]  /*1790*/  BSYNC.RECONVERGENT B3 ;  /* 0x0000000000037941 */ /* 0x000fea0003800200 */
.L_x_61:
[----:B------:R-:W0:Y:S02]  /*17a0*/  LDCU UR6, c[0x0][0x444] ;  /* 0x00008880ff0677ac */ /* 0x000e240008000800 */
[----:B0-----:R-:W-:-:S09]  /*17b0*/  UISETP.GE.AND UP0, UPT, UR6, 0x1, UPT ;  /* 0x000000010600788c */ /* 0x001fd2000bf06270 */
[----:B------:R-:W-:Y:S05]  /*17c0*/  BRA.U !UP0, `(.L_x_102) ;  /* 0x00000109085c7547 */ /* 0x000fea000b800000 */
[----:B------:R-:W-:Y:S01]  /*17d0*/  UISETP.NE.AND UP0, UPT, UR6, 0x1, UPT ;  /* 0x000000010600788c */ /* 0x000fe2000bf05270 */
[----:B------:R-:W-:Y:S01]  /*17e0*/  UMOV UR4, URZ ;  /* 0x000000ff00047c82 */ /* 0x000fe20008000000 */
[----:B------:R-:W-:-:S07]  /*17f0*/  UMOV UR5, URZ ;  /* 0x000000ff00057c82 */ /* 0x000fce0008000000 */
[----:B------:R-:W-:Y:S05]  /*1800*/  BRA.U !UP0, `(.L_x_103) ;  /* 0x0000000d08707547 */ /* 0x000fea000b800000 */
[----:B------:R-:W-:Y:S01]  /*1810*/  HFMA2 R27, -RZ, RZ, 0, 0 ;  /* 0x00000000ff1b7431 */ /* 0x000fe200000001ff */
[----:B------:R-:W0:Y:S01]  /*1820*/  LDCU UR5, c[0x0][0x400] ;  /* 0x00008000ff0577ac */ /* 0x000e220008000800 */
[----:B------:R-:W1:Y:S05]  /*1830*/  LDCU UR6, c[0x0][0x444] ;  /* 0x00008880ff0677ac */ /* 0x000e6a0008000800 */
.L_x_132:
[----:B------:R-:W2:Y:S08]  /*1840*/  LDC.64 R32, c[0x0][0x3d8] ;  /* 0x0000f600ff207b82 */ /* 0x000eb00000000a00 */
[----:B------:R-:W3:Y:S01]  /*1850*/  LDC.64 R28, c[0x0][0x3e0] ;  /* 0x0000f800ff1c7b82 */ /* 0x000ee20000000a00 */
[----:B--2---:R-:W-:-:S05]  /*1860*/  IMAD.WIDE.U32 R32, R27, 0x4, R32 ;  /* 0x000000041b207825 */ /* 0x004fca00078e0020 */
[----:B------:R-:W2:Y:S01]  /*1870*/  LDG.E R0, desc[UR12][R32.64] ;  /* 0x0000000c20007981 */ /* 0x000ea2000c1e1900 */
[----:B------:R-:W-:Y:S04]  /*1880*/  BSSY.RECONVERGENT B3, `(.L_x_104) ;  /* 0x0000067000037945 */ /* 0x000fe80003800200 */
[----:B------:R-:W-:Y:S01]  /*1890*/  BSSY.RELIABLE B1, `(.L_x_105) ;  /* 0x000000a000017945 */ /* 0x000fe20003800100 */
[----:B---3--:R-:W-:Y:S01]  /*18a0*/  IMAD.WIDE.U32 R28, R27, 0x4, R28 ;  /* 0x000000041b1c7825 */ /* 0x008fe200078e001c */
[----:B--2---:R-:W-:-:S13]  /*18b0*/  ISETP.NE.AND P0, PT, R0, R5, PT ;  /* 0x000000050000720c */ /* 0x004fda0003f05270 */
[----:B------:R-:W-:Y:S05]  /*18c0*/  @!P0 BRA `(.L_x_106) ;  /* 0x0000000000148947 */ /* 0x000fea0003800000 */
[----:B------:R-:W2:Y:S02]  /*18d0*/  LDG.E R2, desc[UR12][R28.64] ;  /* 0x0000000c1c027981 */ /* 0x000ea4000c1e1900 */
[----:B--2---:R-:W-:-:S13]  /*18e0*/  ISETP.NE.AND P0, PT, R2, R5, PT ;  /* 0x000000050200720c */ /* 0x004fda0003f05270 */
[----:B------:R-:W-:Y:S05]  /*18f0*/  @P0 BREAK.RELIABLE B1 ;  /* 0x0000000000010942 */ /* 0x000fea0003800100 */
[----:B------:R-:W-:Y:S05]  /*1900*/  @!P0 BRA `(.L_x_107) ;  /* 0x0000000000088947 */ /* 0x000fea0003800000 */
[----:B------:R-:W-:Y:S05]  /*1910*/  BRA `(.L_x_108) ;  /* 0x0000000400747947 */ /* 0x000fea0003800000 */
.L_x_106:
[----:B------:R2:W5:Y:S02]  /*1920*/  LDG.E R0, desc[UR12][R28.64] ;  /* 0x0000000c1c007981 */ /* 0x000564000c1e1900 */
.L_x_107:
[----:B01----:R-:W-:Y:S05]  /*1930*/  BSYNC.RELIABLE B1 ;  /* 0x0000000000017941 */ /* 0x003fea0003800100 */
.L_x_105:
[----:B------:R-:W0:Y:S08]  /*1940*/  LDC.64 R40, c[0x0][0x388] ;  /* 0x0000e200ff287b82 */ /* 0x000e300000000a00 */
[----:B------:R-:W1:Y:S08]  /*1950*/  LDC.64 R38, c[0x0][0x380] ;  /* 0x0000e000ff267b82 */ /* 0x000e700000000a00 */
[----:B------:R-:W3:Y:S01]  /*1960*/  LDC.64 R2, c[0x0][0x390] ;  /* 0x0000e400ff027b82 */ /* 0x000ee20000000a00 */
[----:B0----5:R-:W-:-:S06]  /*1970*/  IMAD.WIDE R40, R0, 0x4, R40 ;  /* 0x0000000400287825 */ /* 0x021fcc00078e0228 */
[----:B------:R-:W4:Y:S01]  /*1980*/  LDG.E R41, desc[UR12][R40.64] ;  /* 0x0000000c28297981 */ /* 0x000f22000c1e1900 */
[----:B-1----:R-:W-:-:S05]  /*1990*/  IMAD.WIDE R38, R0, 0x4, R38 ;  /* 0x0000000400267825 */ /* 0x002fca00078e0226 */
[----:B------:R-:W2:Y:S01]  /*19a0*/  LDG.E R36, desc[UR12][R38.64] ;  /* 0x0000000c26247981 */ /* 0x000ea2000c1e1900 */
[----:B---3--:R-:W-:-:S05]  /*19b0*/  IMAD.WIDE R42, R0, 0x4, R2 ;  /* 0x00000004002a7825 */ /* 0x008fca00078e0202 */
[----:B------:R-:W3:Y:S01]  /*19c0*/  LDG.E R2, desc[UR12][R42.64] ;  /* 0x0000000c2a027981 */ /* 0x000ee2000c1e1900 */
[----:B------:R-:W-:Y:S01]  /*19d0*/  BSSY.RECONVERGENT B1, `(.L_x_109) ;  /* 0x0000013000017945 */ /* 0x000fe20003800200 */
[----:B----4-:R-:W-:-:S04]  /*19e0*/  FADD R4, -R20, R41 ;  /* 0x0000002914047221 */ /* 0x010fc80000000100 */
[----:B------:R-:W-:Y:S01]  /*19f0*/  FMUL R3, R4, R4 ;  /* 0x0000000404037220 */ /* 0x000fe20000400000 */
[----:B--2---:R-:W-:-:S04]  /*1a00*/  FADD R36, -R19, R36 ;  /* 0x0000002413247221 */ /* 0x004fc80000000100 */
[----:B------:R-:W-:Y:S01]  /*1a10*/  FFMA R3, R36, R36, R3 ;  /* 0x0000002424037223 */ /* 0x000fe20000000003 */
[----:B---3--:R-:W-:-:S04]  /*1a20*/  FADD R2, -R21, R2 ;  /* 0x0000000215027221 */ /* 0x008fc80000000100 */
[----:B------:R-:W-:-:S05]  /*1a30*/  FFMA R3, R2, R2, R3 ;  /* 0x0000000202037223 */ /* 0x000fca0000000003 */
[----:B------:R-:W-:Y:S01]  /*1a40*/  IADD3 R0, PT, PT, R3, -0xd000000, RZ ;  /* 0xf300000003007810 */ /* 0x000fe20007ffe0ff */
[----:B------:R0:W1:Y:S03]  /*1a50*/  MUFU.RSQ R18, R3 ;  /* 0x0000000300127308 */ /* 0x0000660000001400 */
[----:B------:R-:W-:-:S13]  /*1a60*/  ISETP.GT.U32.AND P0, PT, R0, 0x727fffff, PT ;  /* 0x727fffff0000780c */ /* 0x000fda0003f04070 */
[----:B0-----:R-:W-:Y:S05]  /*1a70*/  @!P0 BRA `(.L_x_110) ;  /* 0x0000000000108947 */ /* 0x001fea0003800000 */
[----:B------:R-:W-:-:S07]  /*1a80*/  MOV R0, 0x1aa0 ;  /* 0x00001aa000007802 */ /* 0x000fce0000000f00 */
[----:B-1----:R-:W-:Y:S05]  /*1a90*/  CALL.REL.NOINC `($__internal_3_$__cuda_sm20_sqrt_rn_f32_slowpath) ;  /* 0x0000011400887944 */ /* 0x002fea0003c00000 */
[----:B------:R-:W-:Y:S01]  /*1aa0*/  MOV R0, R41 ;  /* 0x0000002900007202 */ /* 0x000fe20000000f00 */
[----:B------:R-:W-:Y:S06]  /*1ab0*/  BRA `(.L_x_111) ;  /* 0x0000000000107947 */ /* 0x000fec0003800000 */
.L_x_110:
[----:B-1----:R-:W-:Y:S01]  /*1ac0*/  FMUL.FTZ R0, R3, R18 ;  /* 0x0000001203007220 */ /* 0x002fe20000410000 */
[----:B------:R-:W-:-:S03]  /*1ad0*/  FMUL.FTZ R18, R18, 0.5 ;  /* 0x3f00000012127820 */ /* 0x000fc60000410000 */
[----:B------:R-:W-:-:S04]  /*1ae0*/  FFMA R3, -R0, R0, R3 ;  /* 0x0000000000037223 */ /* 0x000fc80000000103 */
[----:B------:R-:W-:-:S07]  /*1af0*/  FFMA R0, R3, R18, R0 ;  /* 0x0000001203007223 */ /* 0x000fce0000000000 */
.L_x_111:
[----:B------:R-:W-:Y:S05]  /*1b00*/  BSYNC.RECONVERGENT B1 ;  /* 0x0000000000017941 */ /* 0x000fea0003800200 */
.L_x_109:
[----:B------:R-:W-:-:S13]  /*1b10*/  FSETP.GT.AND P0, PT, R0, 0.0099999997764825820923, PT ;  /* 0x3c23d70a0000780b */ /* 0x000fda0003f04000 */
[----:B------:R-:W-:Y:S05]  /*1b20*/  @!P0 BRA `(.L_x_108) ;  /* 0x0000000000f08947 */ /* 0x000fea0003800000 */
[----:B------:R-:W0:Y:S08]  /*1b30*/  LDC.64 R40, c[0x0][0x3f0] ;  /* 0x0000fc00ff287b82 */ /* 0x000e300000000a00 */
[----:B------:R-:W1:Y:S01]  /*1b40*/  LDC.64 R38, c[0x0][0x3e8] ;  /* 0x0000fa00ff267b82 */ /* 0x000e620000000a00 */
[----:B0-----:R-:W-:-:S06]  /*1b50*/  IMAD.WIDE.U32 R40, R27, 0x4, R40 ;  /* 0x000000041b287825 */ /* 0x001fcc00078e0028 */
[----:B------:R-:W2:Y:S01]  /*1b60*/  LDG.E R40, desc[UR12][R40.64] ;  /* 0x0000000c28287981 */ /* 0x000ea2000c1e1900 */
[----:B-1----:R-:W-:-:S05]  /*1b70*/  IMAD.WIDE.U32 R38, R27, 0x4, R38 ;  /* 0x000000041b267825 */ /* 0x002fca00078e0026 */
[----:B------:R-:W3:Y:S01]  /*1b80*/  LDG.E R30, desc[UR12][R38.64] ;  /* 0x0000000c261e7981 */ /* 0x000ee2000c1e1900 */
[----:B------:R-:W-:Y:S01]  /*1b90*/  FADD R47, R0, 9.9999999392252902908e-09 ;  /* 0x322bcc77002f7421 */ /* 0x000fe20000000000 */
[----:B------:R-:W-:Y:S01]  /*1ba0*/  HFMA2 R34, -RZ, RZ, 1.875, 0 ;  /* 0x3f800000ff227431 */ /* 0x000fe200000001ff */
[----:B------:R-:W-:Y:S02]  /*1bb0*/  BSSY.RECONVERGENT B4, `(.L_x_112) ;  /* 0x0000013000047945 */ /* 0x000fe40003800200 */
[----:B------:R-:W0:Y:S02]  /*1bc0*/  MUFU.RCP R18, R47 ;  /* 0x0000002f00127308 */ /* 0x000e240000001000 */
[----:B0-----:R-:W-:-:S04]  /*1bd0*/  FFMA R3, -R47, R18, 1 ;  /* 0x3f8000002f037423 */ /* 0x001fc80000000112 */
[----:B------:R-:W-:Y:S01]  /*1be0*/  FFMA R37, R18, R3, R18 ;  /* 0x0000000312257223 */ /* 0x000fe20000000012 */
[----:B--2---:R-:W-:-:S04]  /*1bf0*/  ISETP.NE.AND P0, PT, R40, R31, PT ;  /* 0x0000001f2800720c */ /* 0x004fc80003f05270 */
[----:B------:R-:W-:Y:S01]  /*1c00*/  FSEL R3, R34, 0.5, !P0 ;  /* 0x3f00000022037808 */ /* 0x000fe20004000000 */
[----:B------:R-:W-:-:S04]  /*1c10*/  FFMA R34, R36, R37, RZ ;  /* 0x0000002524227223 */ /* 0x000fc800000000ff */
[----:B------:R-:W-:Y:S01]  /*1c20*/  FMUL R3, R3, UR5 ;  /* 0x0000000503037c20 */ /* 0x000fe20008400000 */
[----:B------:R-:W-:Y:S02]  /*1c30*/  FFMA R18, -R47, R34, R36 ;  /* 0x000000222f127223 */ /* 0x000fe40000000124 */
[----:B------:R-:W0:Y:S01]  /*1c40*/  FCHK P0, R36, R47 ;  /* 0x0000002f24007302 */ /* 0x000e220000000000 */
[----:B------:R-:W-:Y:S01]  /*1c50*/  FMUL R3, R3, R0 ;  /* 0x0000000003037220 */ /* 0x000fe20000400000 */
[----:B------:R-:W-:-:S03]  /*1c60*/  FFMA R34, R37, R18, R34 ;  /* 0x0000001225227223 */ /* 0x000fc60000000022 */
[----:B---3--:R-:W-:Y:S01]  /*1c70*/  FMUL R30, R3, R30 ;  /* 0x0000001e031e7220 */ /* 0x008fe20000400000 */
[----:B0-----:R-:W-:Y:S06]  /*1c80*/  @!P0 BRA `(.L_x_113) ;  /* 0x0000000000148947 */ /* 0x001fec0003800000 */
[----:B------:R-:W-:Y:S02]  /*1c90*/  MOV R3, R36 ;  /* 0x0000002400037202 */ /* 0x000fe40000000f00 */
[----:B------:R-:W-:Y:S02]  /*1ca0*/  MOV R0, R47 ;  /* 0x0000002f00007202 */ /* 0x000fe40000000f00 */
[----:B------:R-:W-:-:S07]  /*1cb0*/  MOV R18, 0x1cd0 ;  /* 0x00001cd000127802 */ /* 0x000fce0000000f00 */
[----:B------:R-:W-:Y:S05]  /*1cc0*/  CALL.REL.NOINC `($__internal_4_$__cuda_sm3x_div_rn_noftz_f32_slowpath) ;  /* 0x0000011400547944 */ /* 0x000fea0003c00000 */
[----:B------:R-:W-:-:S07]  /*1cd0*/  MOV R34, R0 ;  /* 0x0000000000227202 */ /* 0x000fce0000000f00 */
.L_x_113:
[----:B------:R-:W-:Y:S05]  /*1ce0*/  BSYNC.RECONVERGENT B4 ;  /* 0x0000000000047941 */ /* 0x000fea0003800200 */
.L_x_112:
        /* <DEDUP_REMOVED lines=14> */
.L_x_115:
[----:B------:R-:W-:Y:S05]  /*1dd0*/  BSYNC.RECONVERGENT B4 ;  /* 0x0000000000047941 */ /* 0x000fea0003800200 */
.L_x_114:
        /* <DEDUP_REMOVED lines=13> */
.L_x_117:
[----:B------:R-:W-:Y:S05]  /*1eb0*/  BSYNC.RECONVERGENT B4 ;  /* 0x0000000000047941 */ /* 0x000fea0003800200 */
.L_x_116:
[C---:B------:R-:W-:Y:S01]  /*1ec0*/  FFMA R25, R30.reuse, R34, R25 ;  /* 0x000000221e197223 */ /* 0x040fe20000000019 */
[C---:B------:R-:W-:Y:S01]  /*1ed0*/  FFMA R26, R30.reuse, R37, R26 ;  /* 0x000000251e1a7223 */ /* 0x040fe2000000001a */
[----:B------:R-:W-:-:S07]  /*1ee0*/  FFMA R35, R30, R0, R35 ;  /* 0x000000001e237223 */ /* 0x000fce0000000023 */
.L_x_108:
[----:B01----:R-:W-:Y:S05]  /*1ef0*/  BSYNC.RECONVERGENT B3 ;  /* 0x0000000000037941 */ /* 0x003fea0003800200 */
.L_x_104:
[----:B------:R-:W2:Y:S01]  /*1f00*/  LDG.E R32, desc[UR12][R32.64+0x4] ;  /* 0x0000040c20207981 */ /* 0x000ea2000c1e1900 */
[----:B------:R-:W-:Y:S04]  /*1f10*/  BSSY.RECONVERGENT B3, `(.L_x_118) ;  /* 0x0000066000037945 */ /* 0x000fe80003800200 */
[----:B------:R-:W-:Y:S01]  /*1f20*/  BSSY.RELIABLE B1, `(.L_x_119) ;  /* 0x0000009000017945 */ /* 0x000fe20003800100 */
[----:B--2---:R-:W-:-:S13]  /*1f30*/  ISETP.NE.AND P0, PT, R32, R5, PT ;  /* 0x000000052000720c */ /* 0x004fda0003f05270 */
[----:B------:R-:W-:Y:S05]  /*1f40*/  @!P0 BRA `(.L_x_120) ;  /* 0x0000000000148947 */ /* 0x000fea0003800000 */
[----:B------:R-:W2:Y:S02]  /*1f50*/  LDG.E R28, desc[UR12][R28.64+0x4] ;  /* 0x0000040c1c1c7981 */ /* 0x000ea4000c1e1900 */
[----:B--2---:R-:W-:-:S13]  /*1f60*/  ISETP.NE.AND P0, PT, R28, R5, PT ;  /* 0x000000051c00720c */ /* 0x004fda0003f05270 */
[----:B------:R-:W-:Y:S05]  /*1f70*/  @P0 BREAK.RELIABLE B1 ;  /* 0x0000000000010942 */ /* 0x000fea0003800100 */
[----:B------:R-:W-:Y:S05]  /*1f80*/  @!P0 BRA `(.L_x_121) ;  /* 0x0000000000088947 */ /* 0x000fea0003800000 */
[----:B------:R-:W-:Y:S05]  /*1f90*/  BRA `(.L_x_122) ;  /* 0x0000000400747947 */ /* 0x000fea0003800000 */
.L_x_120:
[----:B------:R0:W5:Y:S02]  /*1fa0*/  LDG.E R32, desc[UR12][R28.64+0x4] ;  /* 0x0000040c1c207981 */ /* 0x000164000c1e1900 */
.L_x_121:
[----:B------:R-:W-:Y:S05]  /*1fb0*/  BSYNC.RELIABLE B1 ;  /* 0x0000000000017941 */ /* 0x000fea0003800100 */
.L_x_119:
[----:B------:R-:W1:Y:S08]  /*1fc0*/  LDC.64 R36, c[0x0][0x388] ;  /* 0x0000e200ff247b82 */ /* 0x000e700000000a00 */
[----:B0-----:R-:W0:Y:S08]  /*1fd0*/  LDC.64 R28, c[0x0][0x380] ;  /* 0x0000e000ff1c7b82 */ /* 0x001e300000000a00 */
[----:B------:R-:W2:Y:S01]  /*1fe0*/  LDC.64 R38, c[0x0][0x390] ;  /* 0x0000e400ff267b82 */ /* 0x000ea20000000a00 */
[----:B-1---5:R-:W-:-:S06]  /*1ff0*/  IMAD.WIDE R36, R32, 0x4, R36 ;  /* 0x0000000420247825 */ /* 0x022fcc00078e0224 */
[----:B------:R-:W3:Y:S01]  /*2000*/  LDG.E R37, desc[UR12][R36.64] ;  /* 0x0000000c24257981 */ /* 0x000ee2000c1e1900 */
[----:B0-----:R-:W-:-:S06]  /*2010*/  IMAD.WIDE R28, R32, 0x4, R28 ;  /* 0x00000004201c7825 */ /* 0x001fcc00078e021c */
[----:B------:R-:W4:Y:S01]  /*2020*/  LDG.E R28, desc[UR12][R28.64] ;  /* 0x0000000c1c1c7981 */ /* 0x000f22000c1e1900 */
[----:B--2---:R-:W-:-:S05]  /*2030*/  IMAD.WIDE R38, R32, 0x4, R38 ;  /* 0x0000000420267825 */ /* 0x004fca00078e0226 */
[----:B------:R-:W2:Y:S01]  /*2040*/  LDG.E R2, desc[UR12][R38.64] ;  /* 0x0000000c26027981 */ /* 0x000ea2000c1e1900 */
[----:B------:R-:W-:Y:S01]  /*2050*/  BSSY.RECONVERGENT B1, `(.L_x_123) ;  /* 0x0000013000017945 */ /* 0x000fe20003800200 */
[----:B---3--:R-:W-:-:S04]  /*2060*/  FADD R4, -R20, R37 ;  /* 0x0000002514047221 */ /* 0x008fc80000000100 */
[----:B------:R-:W-:Y:S01]  /*2070*/  FMUL R3, R4, R4 ;  /* 0x0000000404037220 */ /* 0x000fe20000400000 */
[----:B----4-:R-:W-:-:S04]  /*2080*/  FADD R32, -R19, R28 ;  /* 0x0000001c13207221 */ /* 0x010fc80000000100 */
[----:B------:R-:W-:Y:S01]  /*2090*/  FFMA R3, R32, R32, R3 ;  /* 0x0000002020037223 */ /* 0x000fe20000000003 */
[----:B--2---:R-:W-:-:S04]  /*20a0*/  FADD R2, -R21, R2 ;  /* 0x0000000215027221 */ /* 0x004fc80000000100 */
[----:B------:R-:W-:-:S05]  /*20b0*/  FFMA R18, R2, R2, R3 ;  /* 0x0000000202127223 */ /* 0x000fca0000000003 */
[----:B------:R-:W-:Y:S01]  /*20c0*/  IADD3 R0, PT, PT, R18, -0xd000000, RZ ;  /* 0xf300000012007810 */ /* 0x000fe20007ffe0ff */
[----:B------:R0:W1:Y:S03]  /*20d0*/  MUFU.RSQ R3, R18 ;  /* 0x0000001200037308 */ /* 0x0000660000001400 */
[----:B------:R-:W-:-:S13]  /*20e0*/  ISETP.GT.U32.AND P0, PT, R0, 0x727fffff, PT ;  /* 0x727fffff0000780c */ /* 0x000fda0003f04070 */
[----:B0-----:R-:W-:Y:S05]  /*20f0*/  @!P0 BRA `(.L_x_124) ;  /* 0x0000000000108947 */ /* 0x001fea0003800000 */
[----:B-1----:R-:W-:Y:S02]  /*2100*/  MOV R3, R18 ;  /* 0x0000001200037202 */ /* 0x002fe40000000f00 */
[----:B------:R-:W-:-:S07]  /*2110*/  MOV R0, 0x2130 ;  /* 0x0000213000007802 */ /* 0x000fce0000000f00 */
[----:B------:R-:W-:Y:S05]  /*2120*/  CALL.REL.NOINC `($__internal_3_$__cuda_sm20_sqrt_rn_f32_slowpath) ;  /* 0x0000010c00e47944 */ /* 0x000fea0003c00000 */
[----:B------:R-:W-:Y:S05]  /*2130*/  BRA `(.L_x_125) ;  /* 0x0000000000107947 */ /* 0x000fea0003800000 */
.L_x_124:
[----:B-1----:R-:W-:Y:S01]  /*2140*/  FMUL.FTZ R41, R18, R3 ;  /* 0x0000000312297220 */ /* 0x002fe20000410000 */
[----:B------:R-:W-:-:S03]  /*2150*/  FMUL.FTZ R3, R3, 0.5 ;  /* 0x3f00000003037820 */ /* 0x000fc60000410000 */
[----:B------:R-:W-:-:S04]  /*2160*/  FFMA R0, -R41, R41, R18 ;  /* 0x0000002929007223 */ /* 0x000fc80000000112 */
[----:B------:R-:W-:-:S07]  /*2170*/  FFMA R41, R0, R3, R41 ;  /* 0x0000000300297223 */ /* 0x000fce0000000029 */
.L_x_125:
[----:B------:R-:W-:Y:S05]  /*2180*/  BSYNC.RECONVERGENT B1 ;  /* 0x0000000000017941 */ /* 0x000fea0003800200 */
.L_x_123:
[----:B------:R-:W-:-:S13]  /*2190*/  FSETP.GT.AND P0, PT, R41, 0.0099999997764825820923, PT ;  /* 0x3c23d70a2900780b */ /* 0x000fda0003f04000 */
[----:B------:R-:W-:Y:S05]  /*21a0*/  @!P0 BRA `(.L_x_122) ;  /* 0x0000000000f08947 */ /* 0x000fea0003800000 */
[----:B------:R-:W0:Y:S08]  /*21b0*/  LDC.64 R28, c[0x0][0x3f0] ;  /* 0x0000fc00ff1c7b82 */ /* 0x000e300000000a00 */
[----:B------:R-:W1:Y:S01]  /*21c0*/  LDC.64 R36, c[0x0][0x3e8] ;  /* 0x0000fa00ff247b82 */ /* 0x000e620000000a00 */
[----:B0-----:R-:W-:-:S06]  /*21d0*/  IMAD.WIDE.U32 R28, R27, 0x4, R28 ;  /* 0x000000041b1c7825 */ /* 0x001fcc00078e001c */
[----:B------:R-:W2:Y:S01]  /*21e0*/  LDG.E R28, desc[UR12][R28.64+0x4] ;  /* 0x0000040c1c1c7981 */ /* 0x000ea2000c1e1900 */
[----:B-1----:R-:W-:-:S06]  /*21f0*/  IMAD.WIDE.U32 R36, R27, 0x4, R36 ;  /* 0x000000041b247825 */ /* 0x002fcc00078e0024 */
[----:B------:R-:W3:Y:S01]  /*2200*/  LDG.E R37, desc[UR12][R36.64+0x4] ;  /* 0x0000040c24257981 */ /* 0x000ee2000c1e1900 */
[----:B------:R-:W-:Y:S01]  /*2210*/  FADD R33, R41, 9.9999999392252902908e-09 ;  /* 0x322bcc7729217421 */ /* 0x000fe20000000000 */
[----:B------:R-:W-:Y:S01]  /*2220*/  HFMA2 R18, -RZ, RZ, 1.875, 0 ;  /* 0x3f800000ff127431 */ /* 0x000fe200000001ff */
[----:B------:R-:W-:Y:S02]  /*2230*/  BSSY.RECONVERGENT B4, `(.L_x_126) ;  /* 0x0000013000047945 */ /* 0x000fe40003800200 */
[----:B------:R-:W0:Y:S02]  /*2240*/  MUFU.RCP R0, R33 ;  /* 0x0000002100007308 */ /* 0x000e240000001000 */
[----:B0-----:R-:W-:-:S04]  /*2250*/  FFMA R3, -R33, R0, 1 ;  /* 0x3f80000021037423 */ /* 0x001fc80000000100 */
[----:B------:R-:W-:-:S04]  /*2260*/  FFMA R3, R0, R3, R0 ;  /* 0x0000000300037223 */ /* 0x000fc80000000000 */
[----:B------:R-:W-:Y:S01]  /*2270*/  FFMA R30, R32, R3, RZ ;  /* 0x00000003201e7223 */ /* 0x000fe200000000ff */
[----:B--2---:R-:W-:-:S04]  /*2280*/  ISETP.NE.AND P0, PT, R28, R31, PT ;  /* 0x0000001f1c00720c */ /* 0x004fc80003f05270 */
[----:B------:R-:W-:Y:S01]  /*2290*/  FSEL R0, R18, 0.5, !P0 ;  /* 0x3f00000012007808 */ /* 0x000fe20004000000 */
[----:B------:R-:W-:-:S04]  /*22a0*/  FFMA R18, -R33, R30, R32 ;  /* 0x0000001e21127223 */ /* 0x000fc80000000120 */
[----:B------:R-:W-:Y:S01]  /*22b0*/  FMUL R0, R0, UR5 ;  /* 0x0000000500007c20 */ /* 0x000fe20008400000 */
[----:B------:R-:W-:Y:S02]  /*22c0*/  FFMA R30, R3, R18, R30 ;  /* 0x00000012031e7223 */ /* 0x000fe4000000001e */
[----:B------:R-:W0:Y:S01]  /*22d0*/  FCHK P0, R32, R33 ;  /* 0x0000002120007302 */ /* 0x000e220000000000 */
[----:B------:R-:W-:-:S04]  /*22e0*/  FMUL R0, R0, R41 ;  /* 0x0000002900007220 */ /* 0x000fc80000400000 */
[----:B---3--:R-:W-:Y:S01]  /*22f0*/  FMUL R28, R0, R37 ;  /* 0x00000025001c7220 */ /* 0x008fe20000400000 */
[----:B0-----:R-:W-:Y:S06]  /*2300*/  @!P0 BRA `(.L_x_127) ;  /* 0x0000000000148947 */ /* 0x001fec0003800000 */
[----:B------:R-:W-:Y:S02]  /*2310*/  MOV R3, R32 ;  /* 0x0000002000037202 */ /* 0x000fe40000000f00 */
[----:B------:R-:W-:Y:S02]  /*2320*/  MOV R0, R33 ;  /* 0x0000002100007202 */ /* 0x000fe40000000f00 */
[----:B------:R-:W-:-:S07]  /*2330*/  MOV R18, 0x2350 ;  /* 0x0000235000127802 */ /* 0x000fce0000000f00 */
[----:B------:R-:W-:Y:S05]  /*2340*/  CALL.REL.NOINC `($__internal_4_$__cuda_sm3x_div_rn_noftz_f32_slowpath) ;  /* 0x0000010c00b47944 */ /* 0x000fea0003c00000 */
[----:B------:R-:W-:-:S07]  /*2350*/  MOV R30, R0 ;  /* 0x00000000001e7202 */ /* 0x000fce0000000f00 */
.L_x_127:
[----:B------:R-:W-:Y:S05]  /*2360*/  BSYNC.RECONVERGENT B4 ;  /* 0x0000000000047941 */ /* 0x000fea0003800200 */
.L_x_126:
        /* <DEDUP_REMOVED lines=13> */
[----:B------:R-:W-:-:S07]  /*2440*/  IMAD.MOV.U32 R29, RZ, RZ, R0 ;  /* 0x000000ffff1d7224 */ /* 0x000fce00078e0000 */
.L_x_129:
[----:B------:R-:W-:Y:S05]  /*2450*/  BSYNC.RECONVERGENT B4 ;  /* 0x0000000000047941 */ /* 0x000fea0003800200 */
.L_x_128:
        /* <DEDUP_REMOVED lines=13> */
.L_x_131:
[----:B------:R-:W-:Y:S05]  /*2530*/  BSYNC.RECONVERGENT B4 ;  /* 0x0000000000047941 */ /* 0x000fea0003800200 */
.L_x_130:
[C---:B------:R-:W-:Y:S01]  /*2540*/  FFMA R25, R28.reuse, R30, R25 ;  /* 0x0000001e1c197223 */ /* 0x040fe20000000019 */
[C---:B------:R-:W-:Y:S01]  /*2550*/  FFMA R26, R28.reuse, R29, R26 ;  /* 0x0000001d1c1a7223 */ /* 0x040fe2000000001a */
[----:B------:R-:W-:-:S07]  /*2560*/  FFMA R35, R28, R0, R35 ;  /* 0x000000001c237223 */ /* 0x000fce0000000023 */
.L_x_122:
[----:B------:R-:W-:Y:S05]  /*2570*/  BSYNC.RECONVERGENT B3 ;  /* 0x0000000000037941 */ /* 0x000fea0003800200 */
.L_x_118:
[----:B------:R-:W-:Y:S01]  /*2580*/  ULOP3.LUT UR4, UR6, 0x7ffffffe, URZ, 0xc0, !UPT ;  /* 0x7ffffffe06047892 */ /* 0x000fe2000f8ec0ff */
[----:B------:R-:W-:-:S05]  /*2590*/  IADD3 R27, PT, PT, R27, 0x2, RZ ;  /* 0x000000021b1b7810 */ /* 0x000fca0007ffe0ff */
[----:B------:R-:W-:-:S13]  /*25a0*/  ISETP.NE.AND P0, PT, R27, UR4, PT ;  /* 0x000000041b007c0c */ /* 0x000fda000bf05270 */
[----:B------:R-:W-:Y:S05]  /*25b0*/  @P0 BRA `(.L_x_132) ;  /* 0xfffffff000a00947 */ /* 0x000fea000383ffff */
[----:B------:R-:W-:-:S05]  /*25c0*/  UMOV UR5, URZ ;  /* 0x000000ff00057c82 */ /* 0x000fca0008000000 */
.L_x_103:
[----:B------:R-:W-:-:S04]  /*25d0*/  ULOP3.LUT UR6, UR6, 0x1, URZ, 0xc0, !UPT ;  /* 0x0000000106067892 */ /* 0x000fc8000f8ec0ff */
[----:B------:R-:W-:-:S09]  /*25e0*/  UISETP.NE.U32.AND UP0, UPT, UR6, 0x1, UPT ;  /* 0x000000010600788c */ /* 0x000fd2000bf05070 */
[----:B------:R-:W-:Y:S05]  /*25f0*/  BRA.U UP0, `(.L_x_102) ;  /* 0x000000f900d07547 */ /* 0x000fea000b800000 */
[----:B------:R-:W0:Y:S01]  /*2600*/  LDCU.64 UR6, c[0x0][0x3d8] ;  /* 0x00007b00ff0677ac */ /* 0x000e220008000a00 */
[----:B------:R-:W-:Y:S02]  /*2610*/  USHF.L.U32 UR9, UR4, 0x2, URZ ;  /* 0x0000000204097899 */ /* 0x000fe400080006ff */
[----:B------:R-:W-:Y:S02]  /*2620*/  USHF.L.U64.HI UR8, UR4, 0x2, UR5 ;  /* 0x0000000204087899 */ /* 0x000fe40008010205 */
[----:B0-----:R-:W-:-:S04]  /*2630*/  UIADD3 UR4, UP0, UPT, UR9, UR6, URZ ;  /* 0x0000000609047290 */ /* 0x001fc8000ff1e0ff */
[----:B------:R-:W-:Y:S02]  /*2640*/  UIADD3.X UR5, UPT, UPT, UR8, UR7, URZ, UP0, !UPT ;  /* 0x0000000708057290 */ /* 0x000fe400087fe4ff */
[----:B------:R-:W-:-:S04]  /*2650*/  MOV R2, UR4 ;  /* 0x0000000400027c02 */ /* 0x000fc80008000f00 */
[----:B------:R-:W-:-:S05]  /*2660*/  MOV R3, UR5 ;  /* 0x0000000500037c02 */ /* 0x000fca0008000f00 */
[----:B------:R-:W2:Y:S01]  /*2670*/  LDG.E R0, desc[UR12][R2.64] ;  /* 0x0000000c02007981 */ /* 0x000ea2000c1e1900 */
[----:B------:R-:W-:Y:S04]  /*2680*/  BSSY.RECONVERGENT B3, `(.L_x_133) ;  /* 0x0000077000037945 */ /* 0x000fe80003800200 */
[----:B------:R-:W-:Y:S01]  /*2690*/  BSSY.RELIABLE B1, `(.L_x_134) ;  /* 0x0000013000017945 */ /* 0x000fe20003800100 */
[----:B--2---:R-:W-:-:S13]  /*26a0*/  ISETP.NE.AND P0, PT, R0, R5, PT ;  /* 0x000000050000720c */ /* 0x004fda0003f05270 */
[----:B------:R-:W-:Y:S05]  /*26b0*/  @!P0 BRA `(.L_x_135) ;  /* 0x0000000000288947 */ /* 0x000fea0003800000 */
[----:B------:R-:W0:Y:S02]  /*26c0*/  LDCU.64 UR4, c[0x0][0x3e0] ;  /* 0x00007c00ff0477ac */ /* 0x000e240008000a00 */
[----:B0-----:R-:W-:-:S04]  /*26d0*/  UIADD3 UR4, UP0, UPT, UR9, UR4, URZ ;  /* 0x0000000409047290 */ /* 0x001fc8000ff1e0ff */
[----:B------:R-:W-:Y:S02]  /*26e0*/  UIADD3.X UR5, UPT, UPT, UR8, UR5, URZ, UP0, !UPT ;  /* 0x0000000508057290 */ /* 0x000fe400087fe4ff */
[----:B------:R-:W-:-:S04]  /*26f0*/  MOV R2, UR4 ;  /* 0x0000000400027c02 */ /* 0x000fc80008000f00 */
[----:B------:R-:W-:-:S05]  /*2700*/  MOV R3, UR5 ;  /* 0x0000000500037c02 */ /* 0x000fca0008000f00 */
[----:B------:R-:W2:Y:S02]  /*2710*/  LDG.E R2, desc[UR12][R2.64] ;  /* 0x0000000c02027981 */ /* 0x000ea4000c1e1900 */
[----:B--2---:R-:W-:-:S13]  /*2720*/  ISETP.NE.AND P0, PT, R2, R5, PT ;  /* 0x000000050200720c */ /* 0x004fda0003f05270 */
[----:B------:R-:W-:Y:S05]  /*2730*/  @P0 BREAK.RELIABLE B1 ;  /* 0x0000000000010942 */ /* 0x000fea0003800100 */
[----:B------:R-:W-:Y:S05]  /*2740*/  @!P0 BRA `(.L_x_136) ;  /* 0x00000000001c8947 */ /* 0x000fea0003800000 */
[----:B------:R-:W-:Y:S05]  /*2750*/  BRA `(.L_x_137) ;  /* 0x0000000400a47947 */ /* 0x000fea0003800000 */
.L_x_135:
[----:B------:R-:W0:Y:S02]  /*2760*/  LDCU.64 UR4, c[0x0][0x3e0] ;  /* 0x00007c00ff0477ac */ /* 0x000e240008000a00 */
[----:B0-----:R-:W-:-:S04]  /*2770*/  UIADD3 UR4, UP0, UPT, UR9, UR4, URZ ;  /* 0x0000000409047290 */ /* 0x001fc8000ff1e0ff */
[----:B------:R-:W-:Y:S02]  /*2780*/  UIADD3.X UR5, UPT, UPT, UR8, UR5, URZ, UP0, !UPT ;  /* 0x0000000508057290 */ /* 0x000fe400087fe4ff */
[----:B------:R-:W-:-:S04]  /*2790*/  MOV R2, UR4 ;  /* 0x0000000400027c02 */ /* 0x000fc80008000f00 */
[----:B------:R-:W-:-:S05]  /*27a0*/  MOV R3, UR5 ;  /* 0x0000000500037c02 */ /* 0x000fca0008000f00 */
[----:B------:R0:W5:Y:S02]  /*27b0*/  LDG.E R0, desc[UR12][R2.64] ;  /* 0x0000000c02007981 */ /* 0x000164000c1e1900 */
.L_x_136:
[----:B------:R-:W-:Y:S05]  /*27c0*/  BSYNC.RELIABLE B1 ;  /* 0x0000000000017941 */ /* 0x000fea0003800100 */
.L_x_134:
[----:B------:R-:W1:Y:S08]  /*27d0*/  LDC.64 R36, c[0x0][0x388] ;  /* 0x0000e200ff247b82 */ /* 0x000e700000000a00 */
[----:B------:R-:W2:Y:S08]  /*27e0*/  LDC.64 R28, c[0x0][0x380] ;  /* 0x0000e000ff1c7b82 */ /* 0x000eb00000000a00 */
[----:B------:R-:W3:Y:S01]  /*27f0*/  LDC.64 R38, c[0x0][0x390] ;  /* 0x0000e400ff267b82 */ /* 0x000ee20000000a00 */
[----:B-1---5:R-:W-:-:S06]  /*2800*/  IMAD.WIDE R36, R0, 0x4, R36 ;  /* 0x0000000400247825 */ /* 0x022fcc00078e0224 */
[----:B------:R-:W4:Y:S01]  /*2810*/  LDG.E R37, desc[UR12][R36.64] ;  /* 0x0000000c24257981 */ /* 0x000f22000c1e1900 */
[----:B--2---:R-:W-:-:S06]  /*2820*/  IMAD.WIDE R28, R0, 0x4, R28 ;  /* 0x00000004001c7825 */ /* 0x004fcc00078e021c */
[----:B------:R-:W2:Y:S01]  /*2830*/  LDG.E R28, desc[UR12][R28.64] ;  /* 0x0000000c1c1c7981 */ /* 0x000ea2000c1e1900 */
[----:B---3--:R-:W-:-:S05]  /*2840*/  IMAD.WIDE R38, R0, 0x4, R38 ;  /* 0x0000000400267825 */ /* 0x008fca00078e0226 */
[----:B0-----:R-:W3:Y:S01]  /*2850*/  LDG.E R2, desc[UR12][R38.64] ;  /* 0x0000000c26027981 */ /* 0x001ee2000c1e1900 */
        /* <DEDUP_REMOVED lines=15> */
.L_x_139:
[----:B-1----:R-:W-:Y:S01]  /*2950*/  FMUL.FTZ R41, R18, R3 ;  /* 0x0000000312297220 */ /* 0x002fe20000410000 */
[----:B------:R-:W-:-:S03]  /*2960*/  FMUL.FTZ R3, R3, 0.5 ;  /* 0x3f00000003037820 */ /* 0x000fc60000410000 */
[----:B------:R-:W-:-:S04]  /*2970*/  FFMA R0, -R41, R41, R18 ;  /* 0x0000002929007223 */ /* 0x000fc80000000112 */
[----:B------:R-:W-:-:S07]  /*2980*/  FFMA R41, R0, R3, R41 ;  /* 0x0000000300297223 */ /* 0x000fce0000000029 */
.L_x_140:
[----:B------:R-:W-:Y:S05]  /*2990*/  BSYNC.RECONVERGENT B1 ;  /* 0x0000000000017941 */ /* 0x000fea0003800200 */
.L_x_138:
[----:B------:R-:W0:Y:S01]  /*29a0*/  LDCU.64 UR4, c[0x0][0x3f0] ;  /* 0x00007e00ff0477ac */ /* 0x000e220008000a00 */
[----:B------:R-:W-:Y:S01]  /*29b0*/  FSETP.GT.AND P0, PT, R41, 0.0099999997764825820923, PT ;  /* 0x3c23d70a2900780b */ /* 0x000fe20003f04000 */
[----:B0-----:R-:W-:-:S04]  /*29c0*/  UIADD3 UR4, UP0, UPT, UR9, UR4, URZ ;  /* 0x0000000409047290 */ /* 0x001fc8000ff1e0ff */
[----:B------:R-:W-:Y:S02]  /*29d0*/  UIADD3.X UR5, UPT, UPT, UR8, UR5, URZ, UP0, !UPT ;  /* 0x0000000508057290 */ /* 0x000fe400087fe4ff */
[----:B------:R-:W-:-:S04]  /*29e0*/  MOV R28, UR4 ;  /* 0x00000004001c7c02 */ /* 0x000fc80008000f00 */
[----:B------:R-:W-:Y:S02]  /*29f0*/  MOV R29, UR5 ;  /* 0x00000005001d7c02 */ /* 0x000fe40008000f00 */
[----:B------:R-:W-:Y:S05]  /*2a00*/  @!P0 BRA `(.L_x_137) ;  /* 0x0000000000f88947 */ /* 0x000fea0003800000 */
[----:B------:R-:W0:Y:S01]  /*2a10*/  LDCU.64 UR4, c[0x0][0x3e8] ;  /* 0x00007d00ff0477ac */ /* 0x000e220008000a00 */
[----:B------:R-:W2:Y:S01]  /*2a20*/  LDG.E R28, desc[UR12][R28.64] ;  /* 0x0000000c1c1c7981 */ /* 0x000ea2000c1e1900 */
[----:B0-----:R-:W-:-:S04]  /*2a30*/  UIADD3 UR4, UP0, UPT, UR9, UR4, URZ ;  /* 0x0000000409047290 */ /* 0x001fc8000ff1e0ff */
[----:B------:R-:W-:Y:S02]  /*2a40*/  UIADD3.X UR5, UPT, UPT, UR8, UR5, URZ, UP0, !UPT ;  /* 0x0000000508057290 */ /* 0x000fe400087fe4ff */
[----:B------:R-:W-:-:S04]  /*2a50*/  MOV R36, UR4 ;  /* 0x0000000400247c02 */ /* 0x000fc80008000f00 */
[----:B------:R-:W-:Y:S01]  /*2a60*/  MOV R37, UR5 ;  /* 0x0000000500257c02 */ /* 0x000fe20008000f00 */
[----:B------:R-:W-:Y:S01]  /*2a70*/  FADD R27, R41, 9.9999999392252902908e-09 ;  /* 0x322bcc77291b7421 */ /* 0x000fe20000000000 */
[----:B------:R-:W-:Y:S01]  /*2a80*/  HFMA2 R18, -RZ, RZ, 1.875, 0 ;  /* 0x3f800000ff127431 */ /* 0x000fe200000001ff */
[----:B------:R-:W0:Y:S03]  /*2a90*/  LDCU UR4, c[0x0][0x400] ;  /* 0x00008000ff0477ac */ /* 0x000e260008000800 */
[----:B------:R-:W3:Y:S01]  /*2aa0*/  LDG.E R37, desc[UR12][R36.64] ;  /* 0x0000000c24257981 */ /* 0x000ee2000c1e1900 */
[----:B------:R-:W1:Y:S01]  /*2ab0*/  MUFU.RCP R0, R27 ;  /* 0x0000001b00007308 */ /* 0x000e620000001000 */
[----:B------:R-:W-:Y:S01]  /*2ac0*/  BSSY.RECONVERGENT B4, `(.L_x_141) ;  /* 0x0000012000047945 */ /* 0x000fe20003800200 */
[----:B-1----:R-:W-:-:S04]  /*2ad0*/  FFMA R3, -R27, R0, 1 ;  /* 0x3f8000001b037423 */ /* 0x002fc80000000100 */
[----:B------:R-:W-:-:S04]  /*2ae0*/  FFMA R3, R0, R3, R0 ;  /* 0x0000000300037223 */ /* 0x000fc80000000000 */
[----:B------:R-:W-:Y:S01]  /*2af0*/  FFMA R30, R32, R3, RZ ;  /* 0x00000003201e7223 */ /* 0x000fe200000000ff */
[----:B--2---:R-:W-:-:S04]  /*2b00*/  ISETP.NE.AND P0, PT, R28, R31, PT ;  /* 0x0000001f1c00720c */ /* 0x004fc80003f05270 */
[----:B------:R-:W-:Y:S01]  /*2b10*/  FSEL R0, R18, 0.5, !P0 ;  /* 0x3f00000012007808 */ /* 0x000fe20004000000 */
[----:B------:R-:W-:-:S04]  /*2b20*/  FFMA R18, -R27, R30, R32 ;  /* 0x0000001e1b127223 */ /* 0x000fc80000000120 */
[----:B0-----:R-:W-:Y:S01]  /*2b30*/  FMUL R0, R0, UR4 ;  /* 0x0000000400007c20 */ /* 0x001fe20008400000 */
        /* <DEDUP_REMOVED lines=10> */
.L_x_142:
[----:B------:R-:W-:Y:S05]  /*2be0*/  BSYNC.RECONVERGENT B4 ;  /* 0x0000000000047941 */ /* 0x000fea0003800200 */
.L_x_141:
        /* <DEDUP_REMOVED lines=14> */
.L_x_144:
[----:B------:R-:W-:Y:S05]  /*2cd0*/  BSYNC.RECONVERGENT B4 ;  /* 0x0000000000047941 */ /* 0x000fea0003800200 */
.L_x_143:
        /* <DEDUP_REMOVED lines=13> */
.L_x_146:
[----:B------:R-:W-:Y:S05]  /*2db0*/  BSYNC.RECONVERGENT B4 ;  /* 0x0000000000047941 */ /* 0x000fea0003800200 */
.L_x_145:
[C---:B------:R-:W-:Y:S01]  /*2dc0*/  FFMA R25, R28.reuse, R30, R25 ;  /* 0x0000001e1c197223 */ /* 0x040fe20000000019 */
[C---:B------:R-:W-:Y:S01]  /*2dd0*/  FFMA R26, R28.reuse, R29, R26 ;  /* 0x0000001d1c1a7223 */ /* 0x040fe2000000001a */
[----:B------:R-:W-:-:S07]  /*2de0*/  FFMA R35, R28, R0, R35 ;  /* 0x000000001c237223 */ /* 0x000fce0000000023 */
.L_x_137:
[----:B------:R-:W-:Y:S05]  /*2df0*/  BSYNC.RECONVERGENT B3 ;  /* 0x0000000000037941 */ /* 0x000fea0003800200 */
.L_x_133:
[----:B------:R-:W-:Y:S05]  /*2e00*/  BRA `(.L_x_102) ;  /* 0x000000f000cc7947 */ /* 0x000fea0003800000 */
.L_x_595:
[----:B------:R-:W-:Y:S01]  /*2e10*/  UISETP.GE.AND UP0, UPT, UR4, 0x1, UPT ;  /* 0x000000010400788c */ /* 0x000fe2000bf06270 */
[----:B------:R-:W-:Y:S01]  /*2e20*/  HFMA2 R35, -RZ, RZ, 0, 0 ;  /* 0x00000000ff237431 */ /* 0x000fe200000001ff */
[----:B------:R-:W-:Y:S01]  /*2e30*/  MOV R26, RZ ;  /* 0x000000ff001a7202 */ /* 0x000fe20000000f00 */
[----:B------:R-:W-:-:S06]  /*2e40*/  HFMA2 R25, -RZ, RZ, 0, 0 ;  /* 0x00000000ff197431 */ /* 0x000fcc00000001ff */
[----:B------:R-:W-:Y:S05]  /*2e50*/  BRA.U !UP0, `(.L_x_147) ;  /* 0x0000001d08987547 */ /* 0x000fea000b800000 */
[----:B------:R-:W-:Y:S02]  /*2e60*/  MOV R25, RZ ;  /* 0x000000ff00197202 */ /* 0x000fe40000000f00 */
[----:B------:R-:W-:Y:S02]  /*2e70*/  MOV R36, RZ ;  /* 0x000000ff00247202 */ /* 0x000fe40000000f00 */
[----:B------:R-:W-:Y:S02]  /*2e80*/  MOV R26, RZ ;  /* 0x000000ff001a7202 */ /* 0x000fe40000000f00 */
[----:B------:R-:W-:-:S07]  /*2e90*/  MOV R35, RZ ;  /* 0x000000ff00237202 */ /* 0x000fce0000000f00 */
.L_x_192:
[----:B------:R-:W-:Y:S01]  /*2ea0*/  ISETP.NE.AND P0, PT, R5, R36, PT ;  /* 0x000000240500720c */ /* 0x000fe20003f05270 */
[----:B------:R-:W-:-:S12]  /*2eb0*/  BSSY.RECONVERGENT B3, `(.L_x_148) ;  /* 0x00001dc000037945 */ /* 0x000fd80003800200 */
        /* <DEDUP_REMOVED lines=10> */
[----:B------:R-:W-:Y:S01]  /*2f60*/  BSSY.RECONVERGENT B1, `(.L_x_150) ;  /* 0x0000014000017945 */ /* 0x000fe20003800200 */
[----:B---3-5:R-:W-:-:S04]  /*2f70*/  FADD R4, R20, -R39 ;  /* 0x8000002714047221 */ /* 0x028fc80000000000 */
[----:B------:R-:W-:Y:S01]  /*2f80*/  FMUL R0, R4, R4 ;  /* 0x0000000404007220 */ /* 0x000fe20000400000 */
[----:B----4-:R-:W-:-:S04]  /*2f90*/  FADD R27, R19, -R40 ;  /* 0x80000028131b7221 */ /* 0x010fc80000000000 */
[----:B------:R-:W-:Y:S01]  /*2fa0*/  FFMA R3, R27, R27, R0 ;  /* 0x0000001b1b037223 */ /* 0x000fe20000000000 */
[----:B--2---:R-:W-:-:S04]  /*2fb0*/  FADD R2, R21, -R2 ;  /* 0x8000000215027221 */ /* 0x004fc80000000000 */
[----:B------:R-:W-:-:S05]  /*2fc0*/  FFMA R37, R2, R2, R3 ;  /* 0x0000000202257223 */ /* 0x000fca0000000003 */
[----:B------:R-:W-:Y:S01]  /*2fd0*/  IADD3 R0, PT, PT, R37, -0xd000000, RZ ;  /* 0xf300000025007810 */ /* 0x000fe20007ffe0ff */
[----:B------:R0:W1:Y:S03]  /*2fe0*/  MUFU.RSQ R18, R37 ;  /* 0x0000002500127308 */ /* 0x0000660000001400 */
[----:B------:R-:W-:-:S13]  /*2ff0*/  ISETP.GT.U32.AND P0, PT, R0, 0x727fffff, PT ;  /* 0x727fffff0000780c */ /* 0x000fda0003f04070 */
[----:B0-----:R-:W-:Y:S05]  /*3000*/  @!P0 BRA `(.L_x_151) ;  /* 0x0000000000148947 */ /* 0x001fea0003800000 */
[----:B------:R-:W-:Y:S02]  /*3010*/  MOV R3, R37 ;  /* 0x0000002500037202 */ /* 0x000fe40000000f00 */
[----:B------:R-:W-:-:S07]  /*3020*/  MOV R0, 0x3040 ;  /* 0x0000304000007802 */ /* 0x000fce0000000f00 */
[----:B-1----:R-:W-:Y:S05]  /*3030*/  CALL.REL.NOINC `($__internal_3_$__cuda_sm20_sqrt_rn_f32_slowpath) ;  /* 0x0000010000207944 */ /* 0x002fea0003c00000 */
[----:B------:R-:W-:Y:S01]  /*3040*/  MOV R34, R41 ;  /* 0x0000002900227202 */ /* 0x000fe20000000f00 */
[----:B------:R-:W-:Y:S06]  /*3050*/  BRA `(.L_x_152) ;  /* 0x0000000000107947 */ /* 0x000fec0003800000 */
.L_x_151:
[----:B-1----:R-:W-:Y:S01]  /*3060*/  FMUL.FTZ R34, R37, R18 ;  /* 0x0000001225227220 */ /* 0x002fe20000410000 */
[----:B------:R-:W-:-:S03]  /*3070*/  FMUL.FTZ R0, R18, 0.5 ;  /* 0x3f00000012007820 */ /* 0x000fc60000410000 */
[----:B------:R-:W-:-:S04]  /*3080*/  FFMA R3, -R34, R34, R37 ;  /* 0x0000002222037223 */ /* 0x000fc80000000125 */
[----:B------:R-:W-:-:S07]  /*3090*/  FFMA R34, R3, R0, R34 ;  /* 0x0000000003227223 */ /* 0x000fce0000000022 */
.L_x_152:
[----:B------:R-:W-:Y:S05]  /*30a0*/  BSYNC.RECONVERGENT B1 ;  /* 0x0000000000017941 */ /* 0x000fea0003800200 */
.L_x_150:
[----:B------:R-:W-:-:S13]  /*30b0*/  FSETP.GEU.AND P0, PT, R34, 0.15000000596046447754, PT ;  /* 0x3e19999a2200780b */ /* 0x000fda0003f0e000 */
[----:B------:R-:W-:Y:S05]  /*30c0*/  @P0 BRA `(.L_x_153) ;  /* 0x0000001400d00947 */ /* 0x000fea0003800000 */
[----:B------:R-:W-:Y:S01]  /*30d0*/  FSETP.GT.AND P0, PT, R37, 9.9999997473787516356e-05, PT ;  /* 0x38d1b7172500780b */ /* 0x000fe20003f04000 */
[----:B------:R-:W-:-:S12]  /*30e0*/  BSSY.RECONVERGENT B4, `(.L_x_154) ;  /* 0x000015c000047945 */ /* 0x000fd80003800200 */
[----:B------:R-:W-:Y:S05]  /*30f0*/  @!P0 BRA `(.L_x_155) ;  /* 0x0000000000bc8947 */ /* 0x000fea0003800000 */
        /* <DEDUP_REMOVED lines=14> */
.L_x_157:
[----:B------:R-:W-:Y:S05]  /*31e0*/  BSYNC.RECONVERGENT B5 ;  /* 0x0000000000057941 */ /* 0x000fea0003800200 */
.L_x_156:
[----:B------:R-:W0:Y:S01]  /*31f0*/  MUFU.RCP R18, R37 ;  /* 0x0000002500127308 */ /* 0x000e220000001000 */
[----:B------:R-:W-:Y:S01]  /*3200*/  BSSY.RECONVERGENT B5, `(.L_x_158) ;  /* 0x000000d000057945 */ /* 0x000fe20003800200 */
[----:B------:R-:W-:-:S06]  /*3210*/  MOV R44, R0 ;  /* 0x00000000002c7202 */ /* 0x000fcc0000000f00 */
        /* <DEDUP_REMOVED lines=11> */
.L_x_159:
[----:B------:R-:W-:Y:S05]  /*32d0*/  BSYNC.RECONVERGENT B5 ;  /* 0x0000000000057941 */ /* 0x000fea0003800200 */
.L_x_158:
        /* <DEDUP_REMOVED lines=14> */
.L_x_161:
[----:B------:R-:W-:Y:S05]  /*33c0*/  BSYNC.RECONVERGENT B5 ;  /* 0x0000000000057941 */ /* 0x000fea0003800200 */
.L_x_160:
[----:B------:R-:W-:Y:S01]  /*33d0*/  MOV R2, R0 ;  /* 0x0000000000027202 */ /* 0x000fe20000000f00 */
[----:B------:R-:W-:Y:S06]  /*33e0*/  BRA `(.L_x_162) ;  /* 0x0000001000ac7947 */ /* 0x000fec0003800000 */
.L_x_155:
[----:B------:R-:W-:Y:S01]  /*33f0*/  IADD3 R0, PT, PT, R5, -R36, RZ ;  /* 0x8000002405007210 */ /* 0x000fe20007ffe0ff */
[----:B------:R-:W-:Y:S03]  /*3400*/  BSSY.RECONVERGENT B1, `(.L_x_163) ;  /* 0x000006b000017945 */ /* 0x000fe60003800200 */
[----:B------:R-:W-:-:S05]  /*3410*/  I2FP.F32.S32 R0, R0 ;  /* 0x0000000000007245 */ /* 0x000fca0000201400 */
[----:B------:R-:W-:-:S04]  /*3420*/  FMUL R4, R0, 0.61803400516510009766 ;  /* 0x3f1e377a00047820 */ /* 0x000fc80000400000 */
[C---:B------:R-:W-:Y:S01]  /*3430*/  FMUL R2, R4.reuse, 0.63661974668502807617 ;  /* 0x3f22f98304027820 */ /* 0x040fe20000400000 */
[----:B------:R-:W-:-:S03]  /*3440*/  FSETP.GE.AND P5, PT, |R4|, 105615, PT ;  /* 0x47ce47800400780b */ /* 0x000fc60003fa6200 */
[----:B------:R-:W0:Y:S02]  /*3450*/  F2I.NTZ R42, R2 ;  /* 0x00000002002a7305 */ /* 0x000e240000203100 */
[-C--:B0-----:R-:W-:Y:S02]  /*3460*/  I2FP.F32.S32 R41, R42.reuse ;  /* 0x0000002a00297245 */ /* 0x081fe40000201400 */
[----:B------:R-:W-:-:S03]  /*3470*/  MOV R40, R42 ;  /* 0x0000002a00287202 */ /* 0x000fc60000000f00 */
[----:B------:R-:W-:-:S04]  /*3480*/  FFMA R18, R41, -1.5707962512969970703, R4 ;  /* 0xbfc90fda29127823 */ /* 0x000fc80000000004 */
[----:B------:R-:W-:-:S04]  /*3490*/  FFMA R18, R41, -7.5497894158615963534e-08, R18 ;  /* 0xb3a2216829127823 */ /* 0x000fc80000000012 */
[----:B------:R-:W-:-:S05]  /*34a0*/  FFMA R41, R41, -5.3903029534742383927e-15, R18 ;  /* 0xa7c234c529297823 */ /* 0x000fca0000000012 */
[----:B------:R-:W-:Y:S01]  /*34b0*/  MOV R3, R41 ;  /* 0x0000002900037202 */ /* 0x000fe20000000f00 */
[----:B------:R-:W-:Y:S06]  /*34c0*/  @!P5 BRA `(.L_x_164) ;  /* 0x000000040078d947 */ /* 0x000fec0003800000 */
[----:B------:R-:W-:-:S13]  /*34d0*/  FSETP.NEU.AND P0, PT, |R4|, +INF , PT ;  /* 0x7f8000000400780b */ /* 0x000fda0003f0d200 */
[----:B------:R-:W-:Y:S01]  /*34e0*/  @!P0 FMUL R3, RZ, R4 ;  /* 0x00000004ff038220 */ /* 0x000fe20000400000 */
[----:B------:R-:W-:Y:S01]  /*34f0*/  @!P0 MOV R42, RZ ;  /* 0x000000ff002a8202 */ /* 0x000fe20000000f00 */
[----:B------:R-:W-:Y:S06]  /*3500*/  @!P0 BRA `(.L_x_164) ;  /* 0x0000000400688947 */ /* 0x000fec0003800000 */
[----:B------:R-:W-:Y:S01]  /*3510*/  SHF.L.U32 R2, R4, 0x8, RZ ;  /* 0x0000000804027819 */ /* 0x000fe200000006ff */
[----:B------:R-:W-:Y:S02]  /*3520*/  HFMA2 R37, -RZ, RZ, 0, 0 ;  /* 0x00000000ff257431 */ /* 0x000fe400000001ff */
[----:B------:R-:W-:Y:S01]  /*3530*/  IMAD.MOV.U32 R27, RZ, RZ, RZ ;  /* 0x000000ffff1b7224 */ /* 0x000fe200078e00ff */
[----:B------:R-:W-:Y:S01]  /*3540*/  UMOV UR4, URZ ;  /* 0x000000ff00047c82 */ /* 0x000fe20008000000 */
[----:B------:R-:W-:-:S07]  /*3550*/  LOP3.LUT R43, R2, 0x80000000, RZ, 0xfc, !PT ;  /* 0x80000000022b7812 */ /* 0x000fce00078efcff */
.L_x_165:
[----:B------:R-:W0:Y:S02]  /*3560*/  LDC.64 R2, c[0x4][RZ] ;  /* 0x01000000ff027b82 */ /* 0x000e240000000a00 */
[----:B0-----:R-:W-:-:S05]  /*3570*/  IMAD.WIDE.U32 R38, R37, 0x4, R2 ;  /* 0x0000000425267825 */ /* 0x001fca00078e0002 */
[----:B------:R-:W2:Y:S01]  /*3580*/  LDG.E.CONSTANT R2, desc[UR12][R38.64] ;  /* 0x0000000c26027981 */ /* 0x000ea2000c1e9900 */
[C---:B------:R-:W-:Y:S02]  /*3590*/  SHF.L.U32 R18, R37.reuse, 0x2, RZ ;  /* 0x0000000225127819 */ /* 0x040fe400000006ff */
[----:B------:R-:W-:Y:S02]  /*35a0*/  IADD3 R37, PT, PT, R37, 0x1, RZ ;  /* 0x0000000125257810 */ /* 0x000fe40007ffe0ff */
[C---:B------:R-:W-:Y:S02]  /*35b0*/  ISETP.EQ.AND P6, PT, R18.reuse, RZ, PT ;  /* 0x000000ff1200720c */ /* 0x040fe40003fc2270 */
[C---:B------:R-:W-:Y:S02]  /*35c0*/  ISETP.EQ.AND P4, PT, R18.reuse, 0x4, PT ;  /* 0x000000041200780c */ /* 0x040fe40003f82270 */
[C---:B------:R-:W-:Y:S02]  /*35d0*/  ISETP.EQ.AND P3, PT, R18.reuse, 0x8, PT ;  /* 0x000000081200780c */ /* 0x040fe40003f62270 */
[----:B------:R-:W-:-:S02]  /*35e0*/  ISETP.EQ.AND P2, PT, R18, 0xc, PT ;  /* 0x0000000c1200780c */ /* 0x000fc40003f42270 */
[----:B------:R-:W-:Y:S01]  /*35f0*/  ISETP.EQ.AND P1, PT, R18, 0x10, PT ;  /* 0x000000101200780c */ /* 0x000fe20003f22270 */
[----:B--2---:R-:W-:-:S03]  /*3600*/  IMAD.WIDE.U32 R2, R2, R43, RZ ;  /* 0x0000002b02027225 */ /* 0x004fc600078e00ff */
[----:B------:R-:W-:-:S04]  /*3610*/  IADD3 R2, P0, PT, R2, R27, RZ ;  /* 0x0000001b02027210 */ /* 0x000fc80007f1e0ff */
[-C--:B------:R-:W-:Y:S02]  /*3620*/  @P6 MOV R33, R2.reuse ;  /* 0x0000000200216202 */ /* 0x080fe40000000f00 */
[----:B------:R-:W-:Y:S02]  /*3630*/  ISETP.NE.AND P6, PT, R37, 0x6, PT ;  /* 0x000000062500780c */ /* 0x000fe40003fc5270 */
[----:B------:R-:W-:Y:S02]  /*3640*/  IADD3.X R27, PT, PT, R3, UR4, RZ, P0, !PT ;  /* 0x00000004031b7c10 */ /* 0x000fe400087fe4ff */
[----:B------:R-:W-:Y:S02]  /*3650*/  ISETP.EQ.AND P0, PT, R18, 0x14, PT ;  /* 0x000000141200780c */ /* 0x000fe40003f02270 */
[-C--:B------:R-:W-:Y:S02]  /*3660*/  @P4 MOV R32, R2.reuse ;  /* 0x0000000200204202 */ /* 0x080fe40000000f00 */
[----:B------:R-:W-:-:S02]  /*3670*/  @P3 MOV R31, R2 ;  /* 0x00000002001f3202 */ /* 0x000fc40000000f00 */
[-C--:B------:R-:W-:Y:S02]  /*3680*/  @P2 MOV R30, R2.reuse ;  /* 0x00000002001e2202 */ /* 0x080fe40000000f00 */
[----:B------:R-:W-:-:S05]  /*3690*/  @P1 MOV R29, R2 ;  /* 0x00000002001d1202 */ /* 0x000fca0000000f00 */
[----:B------:R-:W-:Y:S01]  /*36a0*/  @P0 MOV R28, R2 ;  /* 0x00000002001c0202 */ /* 0x000fe20000000f00 */
[----:B------:R-:W-:Y:S06]  /*36b0*/  @P6 BRA `(.L_x_165) ;  /* 0xfffffffc00a86947 */ /* 0x000fec000383ffff */
[----:B------:R-:W-:Y:S01]  /*36c0*/  SHF.R.U32.HI R2, RZ, 0x17, R4 ;  /* 0x00000017ff027819 */ /* 0x000fe20000011604 */
[----:B------:R-:W-:Y:S03]  /*36d0*/  BSSY.RECONVERGENT B2, `(.L_x_166) ;  /* 0x000002b000027945 */ /* 0x000fe60003800200 */
[----:B------:R-:W-:-:S04]  /*36e0*/  LOP3.LUT R3, R2, 0xe0, RZ, 0xc0, !PT ;  /* 0x000000e002037812 */ /* 0x000fc800078ec0ff */
[----:B------:R-:W-:-:S04]  /*36f0*/  IADD3 R3, PT, PT, R3, -0x80, RZ ;  /* 0xffffff8003037810 */ /* 0x000fc80007ffe0ff */
[----:B------:R-:W-:-:S04]  /*3700*/  SHF.R.U32.HI R3, RZ, 0x5, R3 ;  /* 0x00000005ff037819 */ /* 0x000fc80000011603 */
[----:B------:R-:W-:-:S04]  /*3710*/  LEA R38, -R3, RZ, 0x2 ;  /* 0x000000ff03267211 */ /* 0x000fc800078e11ff */
[C---:B------:R-:W-:Y:S02]  /*3720*/  ISETP.EQ.AND P0, PT, R38.reuse, -0x18, PT ;  /* 0xffffffe82600780c */ /* 0x040fe40003f02270 */
[C---:B------:R-:W-:Y:S02]  /*3730*/  ISETP.EQ.AND P6, PT, R38.reuse, -0x14, PT ;  /* 0xffffffec2600780c */ /* 0x040fe40003fc2270 */
[C---:B------:R-:W-:Y:S02]  /*3740*/  ISETP.EQ.AND P4, PT, R38.reuse, -0x10, PT ;  /* 0xfffffff02600780c */ /* 0x040fe40003f82270 */
[C---:B------:R-:W-:Y:S02]  /*3750*/  ISETP.EQ.AND P3, PT, R38.reuse, -0xc, PT ;  /* 0xfffffff42600780c */ /* 0x040fe40003f62270 */
[C---:B------:R-:W-:Y:S02]  /*3760*/  ISETP.EQ.AND P2, PT, R38.reuse, -0x8, PT ;  /* 0xfffffff82600780c */ /* 0x040fe40003f42270 */
[----:B------:R-:W-:-:S03]  /*3770*/  ISETP.EQ.AND P1, PT, R38, -0x4, PT ;  /* 0xfffffffc2600780c */ /* 0x000fc60003f22270 */
[-C--:B------:R-:W-:Y:S02]  /*3780*/  @P0 MOV R3, R33.reuse ;  /* 0x0000002100030202 */ /* 0x080fe40000000f00 */
[----:B------:R-:W-:Y:S02]  /*3790*/  @P6 MOV R18, R33 ;  /* 0x0000002100126202 */ /* 0x000fe40000000f00 */
[-C--:B------:R-:W-:Y:S02]  /*37a0*/  @P6 MOV R3, R32.reuse ;  /* 0x0000002000036202 */ /* 0x080fe40000000f00 */
[C---:B------:R-:W-:Y:S02]  /*37b0*/  ISETP.EQ.AND P0, PT, R38.reuse, RZ, PT ;  /* 0x000000ff2600720c */ /* 0x040fe40003f02270 */
[----:B------:R-:W-:Y:S02]  /*37c0*/  ISETP.EQ.AND P6, PT, R38, 0x4, PT ;  /* 0x000000042600780c */ /* 0x000fe40003fc2270 */
[----:B------:R-:W-:-:S02]  /*37d0*/  @P4 MOV R18, R32 ;  /* 0x0000002000124202 */ /* 0x000fc40000000f00 */
[----:B------:R-:W-:Y:S02]  /*37e0*/  @P3 MOV R18, R31 ;  /* 0x0000001f00123202 */ /* 0x000fe40000000f00 */
[----:B------:R-:W-:Y:S02]  /*37f0*/  @P2 MOV R18, R30 ;  /* 0x0000001e00122202 */ /* 0x000fe40000000f00 */
[----:B------:R-:W-:Y:S02]  /*3800*/  @P1 MOV R18, R29 ;  /* 0x0000001d00121202 */ /* 0x000fe40000000f00 */
[----:B------:R-:W-:Y:S02]  /*3810*/  P2R R37, PR, RZ, 0x40 ;  /* 0x00000040ff257803 */ /* 0x000fe40000000000 */
[----:B------:R-:W-:Y:S01]  /*3820*/  @P0 MOV R18, R28 ;  /* 0x0000001c00120202 */ /* 0x000fe20000000f00 */
[----:B------:R-:W-:Y:S01]  /*3830*/  @P6 IMAD.MOV.U32 R18, RZ, RZ, R27 ;  /* 0x000000ffff126224 */ /* 0x000fe200078e001b */
[----:B------:R-:W-:-:S02]  /*3840*/  LOP3.LUT P6, RZ, R2, 0x1f, RZ, 0xc0, !PT ;  /* 0x0000001f02ff7812 */ /* 0x000fc400078cc0ff */
[----:B------:R-:W-:Y:S02]  /*3850*/  @P4 MOV R3, R31 ;  /* 0x0000001f00034202 */ /* 0x000fe40000000f00 */
[----:B------:R-:W-:Y:S02]  /*3860*/  @P3 MOV R3, R30 ;  /* 0x0000001e00033202 */ /* 0x000fe40000000f00 */
[----:B------:R-:W-:Y:S02]  /*3870*/  @P2 MOV R3, R29 ;  /* 0x0000001d00032202 */ /* 0x000fe40000000f00 */
[----:B------:R-:W-:Y:S02]  /*3880*/  @P1 MOV R3, R28 ;  /* 0x0000001c00031202 */ /* 0x000fe40000000f00 */
[----:B------:R-:W-:-:S04]  /*3890*/  @P0 MOV R3, R27 ;  /* 0x0000001b00030202 */ /* 0x000fc80000000f00 */
[----:B------:R-:W-:Y:S01]  /*38a0*/  MOV R37, R3 ;  /* 0x0000000300257202 */ /* 0x000fe20000000f00 */
[----:B------:R-:W-:Y:S06]  /*38b0*/  @!P6 BRA `(.L_x_167) ;  /* 0x000000000030e947 */ /* 0x000fec0003800000 */
[----:B------:R-:W-:Y:S02]  /*38c0*/  @P4 MOV R3, R33 ;  /* 0x0000002100034202 */ /* 0x000fe40000000f00 */
[----:B------:R-:W-:Y:S02]  /*38d0*/  @P3 MOV R3, R32 ;  /* 0x0000002000033202 */ /* 0x000fe40000000f00 */
[----:B------:R-:W-:Y:S02]  /*38e0*/  @P2 MOV R3, R31 ;  /* 0x0000001f00032202 */ /* 0x000fe40000000f00 */
[C---:B------:R-:W-:Y:S02]  /*38f0*/  ISETP.EQ.AND P6, PT, R38.reuse, 0x4, PT ;  /* 0x000000042600780c */ /* 0x040fe40003fc2270 */
[----:B------:R-:W-:Y:S02]  /*3900*/  ISETP.EQ.AND P2, PT, R38, 0x8, PT ;  /* 0x000000082600780c */ /* 0x000fe40003f42270 */
[----:B------:R-:W-:-:S02]  /*3910*/  @P1 MOV R3, R30 ;  /* 0x0000001e00031202 */ /* 0x000fc40000000f00 */
[----:B------:R-:W-:Y:S02]  /*3920*/  @P0 MOV R3, R29 ;  /* 0x0000001d00030202 */ /* 0x000fe40000000f00 */
[----:B------:R-:W-:-:S04]  /*3930*/  LOP3.LUT R2, R2, 0x1f, RZ, 0xc0, !PT ;  /* 0x0000001f02027812 */ /* 0x000fc800078ec0ff */
[----:B------:R-:W-:Y:S02]  /*3940*/  SHF.L.W.U32.HI R37, R18, R2, R37 ;  /* 0x0000000212257219 */ /* 0x000fe40000010e25 */
[----:B------:R-:W-:Y:S02]  /*3950*/  @P6 MOV R3, R28 ;  /* 0x0000001c00036202 */ /* 0x000fe40000000f00 */
[----:B------:R-:W-:-:S04]  /*3960*/  @P2 MOV R3, R27 ;  /* 0x0000001b00032202 */ /* 0x000fc80000000f00 */
[----:B------:R-:W-:-:S07]  /*3970*/  SHF.L.W.U32.HI R18, R3, R2, R18 ;  /* 0x0000000203127219 */ /* 0x000fce0000010e12 */
.L_x_167:
[----:B------:R-:W-:Y:S05]  /*3980*/  BSYNC.RECONVERGENT B2 ;  /* 0x0000000000027941 */ /* 0x000fea0003800200 */
.L_x_166:
[C---:B------:R-:W-:Y:S01]  /*3990*/  SHF.L.W.U32.HI R42, R18.reuse, 0x2, R37 ;  /* 0x00000002122a7819 */ /* 0x040fe20000010e25 */
[----:B------:R-:W-:Y:S01]  /*39a0*/  UMOV UR4, 0x54442d19 ;  /* 0x54442d1900047882 */ /* 0x000fe20000000000 */
[----:B------:R-:W-:Y:S01]  /*39b0*/  SHF.L.U32 R2, R18, 0x2, RZ ;  /* 0x0000000212027819 */ /* 0x000fe200000006ff */
[----:B------:R-:W-:Y:S01]  /*39c0*/  UMOV UR5, 0x3bf921fb ;  /* 0x3bf921fb00057882 */ /* 0x000fe20000000000 */
[----:B------:R-:W-:Y:S02]  /*39d0*/  SHF.R.S32.HI R3, RZ, 0x1f, R42 ;  /* 0x0000001fff037819 */ /* 0x000fe4000001142a */
[----:B------:R-:W-:Y:S02]  /*39e0*/  ISETP.GE.AND P0, PT, R4, RZ, PT ;  /* 0x000000ff0400720c */ /* 0x000fe40003f06270 */
[C---:B------:R-:W-:Y:S02]  /*39f0*/  LOP3.LUT R2, R3.reuse, R2, RZ, 0x3c, !PT ;  /* 0x0000000203027212 */ /* 0x040fe400078e3cff */
[----:B------:R-:W-:-:S02]  /*3a00*/  LOP3.LUT R3, R3, R42, RZ, 0x3c, !PT ;  /* 0x0000002a03037212 */ /* 0x000fc400078e3cff */
[----:B------:R-:W-:Y:S02]  /*3a10*/  SHF.R.U32.HI R37, RZ, 0x1e, R37 ;  /* 0x0000001eff257819 */ /* 0x000fe40000011625 */
[C---:B------:R-:W-:Y:S02]  /*3a20*/  LOP3.LUT R18, R42.reuse, R4, RZ, 0x3c, !PT ;  /* 0x000000042a127212 */ /* 0x040fe400078e3cff */
[----:B------:R-:W0:Y:S01]  /*3a30*/  I2F.F64.S64 R2, R2 ;  /* 0x0000000200027312 */ /* 0x000e220000301c00 */
[----:B------:R-:W-:Y:S02]  /*3a40*/  LEA.HI R42, R42, R37, RZ, 0x1 ;  /* 0x000000252a2a7211 */ /* 0x000fe400078f08ff */
[----:B------:R-:W-:Y:S02]  /*3a50*/  ISETP.GE.AND P1, PT, R18, RZ, PT ;  /* 0x000000ff1200720c */ /* 0x000fe40003f26270 */
[----:B------:R-:W-:-:S04]  /*3a60*/  IADD3 R18, PT, PT, -R42, RZ, RZ ;  /* 0x000000ff2a127210 */ /* 0x000fc80007ffe1ff */
[----:B------:R-:W-:Y:S01]  /*3a70*/  @!P0 MOV R42, R18 ;  /* 0x00000012002a8202 */ /* 0x000fe20000000f00 */
[----:B0-----:R-:W-:-:S10]  /*3a80*/  DMUL R38, R2, UR4 ;  /* 0x0000000402267c28 */ /* 0x001fd40008000000 */
[----:B------:R-:W0:Y:S02]  /*3a90*/  F2F.F32.F64 R38, R38 ;  /* 0x0000002600267310 */ /* 0x000e240000301000 */
[----:B0-----:R-:W-:-:S07]  /*3aa0*/  FSEL R3, -R38, R38, !P1 ;  /* 0x0000002626037208 */ /* 0x001fce0004800100 */
.L_x_164:
[----:B------:R-:W-:Y:S05]  /*3ab0*/  BSYNC.RECONVERGENT B1 ;  /* 0x0000000000017941 */ /* 0x000fea0003800200 */
.L_x_163:
[----:B------:R-:W-:Y:S01]  /*3ac0*/  HFMA2 R27, -RZ, RZ, 0.487060546875, -0.0625 ;  /* 0x37cbac00ff1b7431 */ /* 0x000fe200000001ff */
[----:B------:R-:W-:Y:S01]  /*3ad0*/  LOP3.LUT R18, R42, 0x1, RZ, 0xc0, !PT ;  /* 0x000000012a127812 */ /* 0x000fe200078ec0ff */
[----:B------:R-:W-:Y:S01]  /*3ae0*/  FMUL R2, R3, R3 ;  /* 0x0000000303027220 */ /* 0x000fe20000400000 */
[----:B------:R-:W-:Y:S01]  /*3af0*/  MOV R37, 0x3c0885e4 ;  /* 0x3c0885e400257802 */ /* 0x000fe20000000f00 */
[----:B------:R-:W-:Y:S01]  /*3b00*/  BSSY.RECONVERGENT B1, `(.L_x_168) ;  /* 0x000006b000017945 */ /* 0x000fe20003800200 */
[----:B------:R-:W-:Y:S01]  /*3b10*/  ISETP.NE.U32.AND P0, PT, R18, 0x1, PT ;  /* 0x000000011200780c */ /* 0x000fe20003f05070 */
[----:B------:R-:W-:Y:S01]  /*3b20*/  HFMA2 R18, -RZ, RZ, 1.541015625, -0.052001953125 ;  /* 0x3e2aaaa8ff127431 */ /* 0x000fe200000001ff */
[----:B------:R-:W-:Y:S02]  /*3b30*/  IADD3 R42, PT, PT, R42, 0x1, RZ ;  /* 0x000000012a2a7810 */ /* 0x000fe40007ffe0ff */
[----:B------:R-:W-:Y:S01]  /*3b40*/  FSEL R43, R37, 0.041666727513074874878, !P0 ;  /* 0x3d2aaabb252b7808 */ /* 0x000fe20004000000 */
[----:B------:R-:W-:Y:S01]  /*3b50*/  FFMA R38, R2, R27, -0.0013887860113754868507 ;  /* 0xbab607ed02267423 */ /* 0x000fe2000000001b */
[----:B------:R-:W-:-:S02]  /*3b60*/  LOP3.LUT P1, RZ, R42, 0x2, RZ, 0xc0, !PT ;  /* 0x000000022aff7812 */ /* 0x000fc4000782c0ff */
[----:B------:R-:W-:Y:S02]  /*3b70*/  FSEL R42, R3, 1, !P0 ;  /* 0x3f800000032a7808 */ /* 0x000fe40004000000 */
[----:B------:R-:W-:Y:S02]  /*3b80*/  FSEL R39, R38, -0.00019574658654164522886, P0 ;  /* 0xb94d415326277808 */ /* 0x000fe40000000000 */
[----:B------:R-:W-:Y:S01]  /*3b90*/  FSEL R38, -R18, -0.4999999701976776123, !P0 ;  /* 0xbeffffff12267808 */ /* 0x000fe20004000100 */
[C---:B------:R-:W-:Y:S02]  /*3ba0*/  FFMA R3, R2.reuse, R42, RZ ;  /* 0x0000002a02037223 */ /* 0x040fe400000000ff */
[----:B------:R-:W-:-:S04]  /*3bb0*/  FFMA R39, R2, R39, R43 ;  /* 0x0000002702277223 */ /* 0x000fc8000000002b */
[----:B------:R-:W-:-:S04]  /*3bc0*/  FFMA R38, R2, R39, R38 ;  /* 0x0000002702267223 */ /* 0x000fc80000000026 */
[----:B------:R-:W-:-:S04]  /*3bd0*/  FFMA R42, R3, R38, R42 ;  /* 0x00000026032a7223 */ /* 0x000fc8000000002a */
[----:B------:R-:W-:Y:S01]  /*3be0*/  @P1 FADD R42, RZ, -R42 ;  /* 0x8000002aff2a1221 */ /* 0x000fe20000000000 */
[----:B------:R-:W-:Y:S06]  /*3bf0*/  @!P5 BRA `(.L_x_169) ;  /* 0x00000004006cd947 */ /* 0x000fec0003800000 */
[----:B------:R-:W-:-:S13]  /*3c00*/  FSETP.NEU.AND P0, PT, |R4|, +INF , PT ;  /* 0x7f8000000400780b */ /* 0x000fda0003f0d200 */
[----:B------:R-:W-:Y:S01]  /*3c10*/  @!P0 FMUL R41, RZ, R4 ;  /* 0x00000004ff298220 */ /* 0x000fe20000400000 */
[----:B------:R-:W-:Y:S01]  /*3c20*/  @!P0 MOV R40, RZ ;  /* 0x000000ff00288202 */ /* 0x000fe20000000f00 */
[----:B------:R-:W-:Y:S06]  /*3c30*/  @!P0 BRA `(.L_x_169) ;  /* 0x00000004005c8947 */ /* 0x000fec0003800000 */
[----:B------:R-:W-:Y:S01]  /*3c40*/  SHF.L.U32 R2, R4, 0x8, RZ ;  /* 0x0000000804027819 */ /* 0x000fe200000006ff */
[----:B------:R-:W-:Y:S01]  /*3c50*/  HFMA2 R43, -RZ, RZ, 0, 0 ;  /* 0x00000000ff2b7431 */ /* 0x000fe200000001ff */
[----:B------:R-:W-:Y:S01]  /*3c60*/  MOV R41, RZ ;  /* 0x000000ff00297202 */ /* 0x000fe20000000f00 */
[----:B------:R-:W-:Y:S01]  /*3c70*/  UMOV UR4, URZ ;  /* 0x000000ff00047c82 */ /* 0x000fe20008000000 */
[----:B------:R-:W-:-:S07]  /*3c80*/  LOP3.LUT R45, R2, 0x80000000, RZ, 0xfc, !PT ;  /* 0x80000000022d7812 */ /* 0x000fce00078efcff */
.L_x_170:
[----:B------:R-:W0:Y:S02]  /*3c90*/  LDC.64 R2, c[0x4][RZ] ;  /* 0x01000000ff027b82 */ /* 0x000e240000000a00 */
[----:B0-----:R-:W-:-:S06]  /*3ca0*/  IMAD.WIDE.U32 R2, R43, 0x4, R2 ;  /* 0x000000042b027825 */ /* 0x001fcc00078e0002 */
[----:B------:R-:W2:Y:S01]  /*3cb0*/  LDG.E.CONSTANT R2, desc[UR12][R2.64] ;  /* 0x0000000c02027981 */ /* 0x000ea2000c1e9900 */
[C---:B------:R-:W-:Y:S02]  /*3cc0*/  SHF.L.U32 R40, R43.reuse, 0x2, RZ ;  /* 0x000000022b287819 */ /* 0x040fe400000006ff */
[----:B------:R-:W-:Y:S02]  /*3cd0*/  IADD3 R43, PT, PT, R43, 0x1, RZ ;  /* 0x000000012b2b7810 */ /* 0x000fe40007ffe0ff */
[C---:B------:R-:W-:Y:S02]  /*3ce0*/  ISETP.EQ.AND P0, PT, R40.reuse, RZ, PT ;  /* 0x000000ff2800720c */ /* 0x040fe40003f02270 */
[C---:B------:R-:W-:Y:S02]  /*3cf0*/  ISETP.EQ.AND P5, PT, R40.reuse, 0x4, PT ;  /* 0x000000042800780c */ /* 0x040fe40003fa2270 */
[C---:B------:R-:W-:Y:S02]  /*3d00*/  ISETP.EQ.AND P4, PT, R40.reuse, 0x8, PT ;  /* 0x000000082800780c */ /* 0x040fe40003f82270 */
[----:B------:R-:W-:-:S02]  /*3d10*/  ISETP.EQ.AND P3, PT, R40, 0xc, PT ;  /* 0x0000000c2800780c */ /* 0x000fc40003f62270 */
[C---:B------:R-:W-:Y:S02]  /*3d20*/  ISETP.EQ.AND P2, PT, R40.reuse, 0x10, PT ;  /* 0x000000102800780c */ /* 0x040fe40003f42270 */
[----:B------:R-:W-:Y:S01]  /*3d30*/  ISETP.EQ.AND P1, PT, R40, 0x14, PT ;  /* 0x000000142800780c */ /* 0x000fe20003f22270 */
[----:B--2---:R-:W-:-:S03]  /*3d40*/  IMAD.WIDE.U32 R38, R2, R45, RZ ;  /* 0x0000002d02267225 */ /* 0x004fc600078e00ff */
[----:B------:R-:W-:-:S04]  /*3d50*/  IADD3 R38, P6, PT, R38, R41, RZ ;  /* 0x0000002926267210 */ /* 0x000fc80007fde0ff */
[----:B------:R-:W-:Y:S01]  /*3d60*/  IADD3.X R41, PT, PT, R39, UR4, RZ, P6, !PT ;  /* 0x0000000427297c10 */ /* 0x000fe2000b7fe4ff */
[----:B------:R-:W-:Y:S01]  /*3d70*/  @P3 IMAD.MOV.U32 R30, RZ, RZ, R38 ;  /* 0x000000ffff1e3224 */ /* 0x000fe200078e0026 */
[----:B------:R-:W-:Y:S02]  /*3d80*/  ISETP.NE.AND P6, PT, R43, 0x6, PT ;  /* 0x000000062b00780c */ /* 0x000fe40003fc5270 */
[-C--:B------:R-:W-:Y:S02]  /*3d90*/  @P0 MOV R33, R38.reuse ;  /* 0x0000002600210202 */ /* 0x080fe40000000f00 */
[-C--:B------:R-:W-:Y:S02]  /*3da0*/  @P5 MOV R32, R38.reuse ;  /* 0x0000002600205202 */ /* 0x080fe40000000f00 */
[-C--:B------:R-:W-:Y:S02]  /*3db0*/  @P4 MOV R31, R38.reuse ;  /* 0x00000026001f4202 */ /* 0x080fe40000000f00 */
[----:B------:R-:W-:-:S02]  /*3dc0*/  @P2 MOV R29, R38 ;  /* 0x00000026001d2202 */ /* 0x000fc40000000f00 */
[----:B------:R-:W-:-:S03]  /*3dd0*/  @P1 MOV R28, R38 ;  /* 0x00000026001c1202 */ /* 0x000fc60000000f00 */
[----:B------:R-:W-:Y:S05]  /*3de0*/  @P6 BRA `(.L_x_170) ;  /* 0xfffffffc00a86947 */ /* 0x000fea000383ffff */
[----:B------:R-:W-:Y:S01]  /*3df0*/  SHF.R.U32.HI R38, RZ, 0x17, R4 ;  /* 0x00000017ff267819 */ /* 0x000fe20000011604 */
[----:B------:R-:W-:Y:S03]  /*3e00*/  BSSY.RECONVERGENT B2, `(.L_x_171) ;  /* 0x0000028000027945 */ /* 0x000fe60003800200 */
[C---:B------:R-:W-:Y:S02]  /*3e10*/  LOP3.LUT R2, R38.reuse, 0xe0, RZ, 0xc0, !PT ;  /* 0x000000e026027812 */ /* 0x040fe400078ec0ff */
[----:B------:R-:W-:Y:S02]  /*3e20*/  LOP3.LUT P6, RZ, R38, 0x1f, RZ, 0xc0, !PT ;  /* 0x0000001f26ff7812 */ /* 0x000fe400078cc0ff */
        /* <DEDUP_REMOVED lines=8> */
[----:B------:R-:W-:-:S03]  /*3eb0*/  ISETP.EQ.AND P5, PT, R39, 0x4, PT ;  /* 0x000000042700780c */ /* 0x000fc60003fa2270 */
[-C--:B------:R-:W-:Y:S02]  /*3ec0*/  @P3 MOV R40, R33.reuse ;  /* 0x0000002100283202 */ /* 0x080fe40000000f00 */
[----:B------:R-:W-:Y:S02]  /*3ed0*/  @P4 MOV R2, R33 ;  /* 0x0000002100024202 */ /* 0x000fe40000000f00 */
[C---:B------:R-:W-:Y:S02]  /*3ee0*/  ISETP.EQ.AND P3, PT, R39.reuse, -0x4, PT ;  /* 0xfffffffc2700780c */ /* 0x040fe40003f62270 */
[-C--:B------:R-:W-:Y:S02]  /*3ef0*/  @P4 MOV R40, R32.reuse ;  /* 0x0000002000284202 */ /* 0x080fe40000000f00 */
[----:B------:R-:W-:Y:S02]  /*3f00*/  ISETP.EQ.AND P4, PT, R39, RZ, PT ;  /* 0x000000ff2700720c */ /* 0x000fe40003f82270 */
[----:B------:R-:W-:-:S02]  /*3f10*/  @P2 MOV R2, R32 ;  /* 0x0000002000022202 */ /* 0x000fc40000000f00 */
[-C--:B------:R-:W-:Y:S02]  /*3f20*/  @P2 MOV R40, R31.reuse ;  /* 0x0000001f00282202 */ /* 0x080fe40000000f00 */
[----:B------:R-:W-:Y:S02]  /*3f30*/  @P1 MOV R2, R31 ;  /* 0x0000001f00021202 */ /* 0x000fe40000000f00 */
[-C--:B------:R-:W-:Y:S02]  /*3f40*/  @P1 MOV R40, R30.reuse ;  /* 0x0000001e00281202 */ /* 0x080fe40000000f00 */
[----:B------:R-:W-:Y:S02]  /*3f50*/  @P0 MOV R2, R30 ;  /* 0x0000001e00020202 */ /* 0x000fe40000000f00 */
[-C--:B------:R-:W-:Y:S02]  /*3f60*/  @P0 MOV R40, R29.reuse ;  /* 0x0000001d00280202 */ /* 0x080fe40000000f00 */
[----:B------:R-:W-:-:S02]  /*3f70*/  @P3 MOV R2, R29 ;  /* 0x0000001d00023202 */ /* 0x000fc40000000f00 */
[-C--:B------:R-:W-:Y:S02]  /*3f80*/  @P3 MOV R40, R28.reuse ;  /* 0x0000001c00283202 */ /* 0x080fe40000000f00 */
[----:B------:R-:W-:Y:S02]  /*3f90*/  @P4 MOV R2, R28 ;  /* 0x0000001c00024202 */ /* 0x000fe40000000f00 */
[-C--:B------:R-:W-:Y:S02]  /*3fa0*/  @P4 MOV R40, R41.reuse ;  /* 0x0000002900284202 */ /* 0x080fe40000000f00 */
[----:B------:R-:W-:Y:S01]  /*3fb0*/  @P5 MOV R2, R41 ;  /* 0x0000002900025202 */ /* 0x000fe20000000f00 */
[----:B------:R-:W-:Y:S06]  /*3fc0*/  @!P6 BRA `(.L_x_172) ;  /* 0x00000000002ce947 */ /* 0x000fec0003800000 */
[----:B------:R-:W-:Y:S02]  /*3fd0*/  @P2 MOV R3, R33 ;  /* 0x0000002100032202 */ /* 0x000fe40000000f00 */
[----:B------:R-:W-:Y:S02]  /*3fe0*/  @P1 MOV R3, R32 ;  /* 0x0000002000031202 */ /* 0x000fe40000000f00 */
[----:B------:R-:W-:Y:S02]  /*3ff0*/  @P0 MOV R3, R31 ;  /* 0x0000001f00030202 */ /* 0x000fe40000000f00 */
[----:B------:R-:W-:Y:S02]  /*4000*/  ISETP.EQ.AND P0, PT, R39, 0x8, PT ;  /* 0x000000082700780c */ /* 0x000fe40003f02270 */
[----:B------:R-:W-:Y:S02]  /*4010*/  @P3 MOV R3, R30 ;  /* 0x0000001e00033202 */ /* 0x000fe40000000f00 */
[----:B------:R-:W-:-:S02]  /*4020*/  @P4 MOV R3, R29 ;  /* 0x0000001d00034202 */ /* 0x000fc40000000f00 */
[----:B------:R-:W-:Y:S02]  /*4030*/  @P5 MOV R3, R28 ;  /* 0x0000001c00035202 */ /* 0x000fe40000000f00 */
[----:B------:R-:W-:-:S04]  /*4040*/  LOP3.LUT R39, R38, 0x1f, RZ, 0xc0, !PT ;  /* 0x0000001f26277812 */ /* 0x000fc800078ec0ff */
[----:B------:R-:W-:Y:S01]  /*4050*/  SHF.L.W.U32.HI R40, R2, R39, R40 ;  /* 0x0000002702287219 */ /* 0x000fe20000010e28 */
[----:B------:R-:W-:-:S05]  /*4060*/  @P0 IMAD.MOV.U32 R3, RZ, RZ, R41 ;  /* 0x000000ffff030224 */ /* 0x000fca00078e0029 */
[----:B------:R-:W-:-:S07]  /*4070*/  SHF.L.W.U32.HI R2, R3, R39, R2 ;  /* 0x0000002703027219 */ /* 0x000fce0000010e02 */
.L_x_172:
[----:B------:R-:W-:Y:S05]  /*4080*/  BSYNC.RECONVERGENT B2 ;  /* 0x0000000000027941 */ /* 0x000fea0003800200 */
.L_x_171:
        /* <DEDUP_REMOVED lines=18> */
.L_x_169:
[----:B------:R-:W-:Y:S05]  /*41b0*/  BSYNC.RECONVERGENT B1 ;  /* 0x0000000000017941 */ /* 0x000fea0003800200 */
.L_x_168:
[----:B------:R-:W-:Y:S01]  /*41c0*/  FMUL R2, R41, R41 ;  /* 0x0000002929027220 */ /* 0x000fe20000400000 */
[C---:B------:R-:W-:Y:S01]  /*41d0*/  LOP3.LUT R3, R40.reuse, 0x1, RZ, 0xc0, !PT ;  /* 0x0000000128037812 */ /* 0x040fe200078ec0ff */
[----:B------:R-:W-:Y:S01]  /*41e0*/  BSSY.RECONVERGENT B1, `(.L_x_173) ;  /* 0x000001d000017945 */ /* 0x000fe20003800200 */
[----:B------:R-:W-:Y:S01]  /*41f0*/  LOP3.LUT P1, RZ, R40, 0x2, RZ, 0xc0, !PT ;  /* 0x0000000228ff7812 */ /* 0x000fe2000782c0ff */
[----:B------:R-:W-:Y:S01]  /*4200*/  FFMA R27, R2, R27, -0.0013887860113754868507 ;  /* 0xbab607ed021b7423 */ /* 0x000fe2000000001b */
[----:B------:R-:W-:-:S04]  /*4210*/  ISETP.NE.U32.AND P0, PT, R3, 0x1, PT ;  /* 0x000000010300780c */ /* 0x000fc80003f05070 */
[----:B------:R-:W-:Y:S02]  /*4220*/  FSEL R37, R37, 0.041666727513074874878, P0 ;  /* 0x3d2aaabb25257808 */ /* 0x000fe40000000000 */
[----:B------:R-:W-:Y:S02]  /*4230*/  FSEL R27, R27, -0.00019574658654164522886, !P0 ;  /* 0xb94d41531b1b7808 */ /* 0x000fe40004000000 */
[----:B------:R-:W-:Y:S02]  /*4240*/  FSEL R4, R41, 1, P0 ;  /* 0x3f80000029047808 */ /* 0x000fe40000000000 */
[----:B------:R-:W-:Y:S01]  /*4250*/  FSEL R18, -R18, -0.4999999701976776123, P0 ;  /* 0xbeffffff12127808 */ /* 0x000fe20000000100 */
[C---:B------:R-:W-:Y:S02]  /*4260*/  FFMA R27, R2.reuse, R27, R37 ;  /* 0x0000001b021b7223 */ /* 0x040fe40000000025 */
[C---:B------:R-:W-:Y:S02]  /*4270*/  FFMA R3, R2.reuse, R4, RZ ;  /* 0x0000000402037223 */ /* 0x040fe400000000ff */
[----:B------:R-:W-:Y:S01]  /*4280*/  FFMA R18, R2, R27, R18 ;  /* 0x0000001b02127223 */ /* 0x000fe20000000012 */
[----:B------:R-:W-:-:S03]  /*4290*/  FMUL R2, R0, 0.10000000149011611938 ;  /* 0x3dcccccd00027820 */ /* 0x000fc60000400000 */
[----:B------:R-:W-:-:S04]  /*42a0*/  FFMA R4, R3, R18, R4 ;  /* 0x0000001203047223 */ /* 0x000fc80000000004 */
[----:B------:R-:W-:-:S04]  /*42b0*/  @P1 FADD R4, RZ, -R4 ;  /* 0x80000004ff041221 */ /* 0x000fc80000000000 */
[----:B------:R-:W-:-:S04]  /*42c0*/  FMUL R3, R4, R4 ;  /* 0x0000000404037220 */ /* 0x000fc80000400000 */
        /* <DEDUP_REMOVED lines=8> */
[----:B------:R-:W-:Y:S05]  /*4350*/  CALL.REL.NOINC `($__internal_3_$__cuda_sm20_sqrt_rn_f32_slowpath) ;  /* 0x000000ec00587944 */ /* 0x000fea0003c00000 */
[----:B------:R-:W-:Y:S05]  /*4360*/  BRA `(.L_x_175) ;  /* 0x0000000000107947 */ /* 0x000fea0003800000 */
.L_x_174:
[----:B------:R-:W-:Y:S01]  /*4370*/  FMUL.FTZ R41, R0, R3 ;  /* 0x0000000300297220 */ /* 0x000fe20000410000 */
[----:B------:R-:W-:-:S03]  /*4380*/  FMUL.FTZ R3, R3, 0.5 ;  /* 0x3f00000003037820 */ /* 0x000fc60000410000 */
[----:B------:R-:W-:-:S04]  /*4390*/  FFMA R0, -R41, R41, R0 ;  /* 0x0000002929007223 */ /* 0x000fc80000000100 */
[----:B------:R-:W-:-:S07]  /*43a0*/  FFMA R41, R0, R3, R41 ;  /* 0x0000000300297223 */ /* 0x000fce0000000029 */
.L_x_175:
[----:B------:R-:W-:Y:S05]  /*43b0*/  BSYNC.RECONVERGENT B1 ;  /* 0x0000000000017941 */ /* 0x000fea0003800200 */
.L_x_173:
        /* <DEDUP_REMOVED lines=14> */
.L_x_177:
[----:B------:R-:W-:Y:S05]  /*44a0*/  BSYNC.RECONVERGENT B5 ;  /* 0x0000000000057941 */ /* 0x000fea0003800200 */
.L_x_176:
        /* <DEDUP_REMOVED lines=14> */
.L_x_179:
[----:B------:R-:W-:Y:S05]  /*4590*/  BSYNC.RECONVERGENT B5 ;  /* 0x0000000000057941 */ /* 0x000fea0003800200 */
.L_x_178:
        /* <DEDUP_REMOVED lines=14> */
.L_x_181:
[----:B------:R-:W-:Y:S05]  /*4680*/  BSYNC.RECONVERGENT B5 ;  /* 0x0000000000057941 */ /* 0x000fea0003800200 */
.L_x_180:
[----:B------:R-:W-:-:S07]  /*4690*/  MOV R2, R0 ;  /* 0x0000000000027202 */ /* 0x000fce0000000f00 */
.L_x_162:
[----:B------:R-:W-:Y:S05]  /*46a0*/  BSYNC.RECONVERGENT B4 ;  /* 0x0000000000047941 */ /* 0x000fea0003800200 */
.L_x_154:
[----:B------:R-:W0:Y:S01]  /*46b0*/  LDCU UR4, c[0x0][0x404] ;  /* 0x00008080ff0477ac */ /* 0x000e220008000800 */
[----:B------:R-:W-:Y:S01]  /*46c0*/  FADD R34, -R34, 0.15000000596046447754 ;  /* 0x3e19999a22227421 */ /* 0x000fe20000000100 */
[----:B------:R-:W-:Y:S01]  /*46d0*/  HFMA2 R37, -RZ, RZ, 3.095703125, -7.109375 ;  /* 0x4231c71cff257431 */ /* 0x000fe200000001ff */
[----:B------:R-:W-:Y:S01]  /*46e0*/  MOV R0, 0x3cb851ec ;  /* 0x3cb851ec00007802 */ /* 0x000fe20000000f00 */
[----:B------:R-:W-:Y:S01]  /*46f0*/  BSSY.RECONVERGENT B4, `(.L_x_182) ;  /* 0x000000d000047945 */ /* 0x000fe20003800200 */
[----:B------:R-:W-:-:S03]  /*4700*/  FADD R3, R34, 1 ;  /* 0x3f80000022037421 */ /* 0x000fc60000000000 */
[----:B------:R-:W-:-:S04]  /*4710*/  FFMA R0, R37, -R0, 1 ;  /* 0x3f80000025007423 */ /* 0x000fc80000000800 */
[----:B------:R-:W-:Y:S01]  /*4720*/  FFMA R0, R0, R37, 44.4444427490234375 ;  /* 0x4231c71c00007423 */ /* 0x000fe20000000025 */
[----:B0-----:R-:W-:-:S04]  /*4730*/  FMUL R3, R3, UR4 ;  /* 0x0000000403037c20 */ /* 0x001fc80008400000 */
[----:B------:R-:W0:Y:S01]  /*4740*/  FCHK P0, R3, 0.022500000894069671631 ;  /* 0x3cb851ec03007902 */ /* 0x000e220000000000 */
[----:B------:R-:W-:-:S04]  /*4750*/  FFMA R4, R3, R0, RZ ;  /* 0x0000000003047223 */ /* 0x000fc800000000ff */
[----:B------:R-:W-:-:S04]  /*4760*/  FFMA R37, R4, -0.022500000894069671631, R3 ;  /* 0xbcb851ec04257823 */ /* 0x000fc80000000003 */
[----:B------:R-:W-:Y:S01]  /*4770*/  FFMA R0, R0, R37, R4 ;  /* 0x0000002500007223 */ /* 0x000fe20000000004 */
[----:B0-----:R-:W-:Y:S06]  /*4780*/  @!P0 BRA `(.L_x_183) ;  /* 0x00000000000c8947 */ /* 0x001fec0003800000 */
[----:B------:R-:W-:Y:S02]  /*4790*/  MOV R0, 0x3cb851ec ;  /* 0x3cb851ec00007802 */ /* 0x000fe40000000f00 */
[----:B------:R-:W-:-:S07]  /*47a0*/  MOV R18, 0x47c0 ;  /* 0x000047c000127802 */ /* 0x000fce0000000f00 */
[----:B------:R-:W-:Y:S05]  /*47b0*/  CALL.REL.NOINC `($__internal_4_$__cuda_sm3x_div_rn_noftz_f32_slowpath) ;  /* 0x000000e800987944 */ /* 0x000fea0003c00000 */
.L_x_183:
[----:B------:R-:W-:Y:S05]  /*47c0*/  BSYNC.RECONVERGENT B4 ;  /* 0x0000000000047941 */ /* 0x000fea0003800200 */
.L_x_182:
[C---:B------:R-:W-:Y:S01]  /*47d0*/  FFMA R25, R0.reuse, R44, R25 ;  /* 0x0000002c00197223 */ /* 0x040fe20000000019 */
[C---:B------:R-:W-:Y:S01]  /*47e0*/  FFMA R26, R0.reuse, R27, R26 ;  /* 0x0000001b001a7223 */ /* 0x040fe2000000001a */
[----:B------:R-:W-:Y:S01]  /*47f0*/  FFMA R35, R0, R2, R35 ;  /* 0x0000000200237223 */ /* 0x000fe20000000023 */
[----:B------:R-:W-:Y:S06]  /*4800*/  BRA `(.L_x_149) ;  /* 0x0000000400187947 */ /* 0x000fec0003800000 */
.L_x_153:
[----:B------:R-:W-:-:S13]  /*4810*/  FSETP.GEU.AND P0, PT, R34, 50, PT ;  /* 0x424800002200780b */ /* 0x000fda0003f0e000 */
[----:B------:R-:W-:Y:S05]  /*4820*/  @P0 BRA `(.L_x_149) ;  /* 0x0000000400100947 */ /* 0x000fea0003800000 */
[----:B------:R-:W-:Y:S01]  /*4830*/  FMUL R0, R34, R34 ;  /* 0x0000002222007220 */ /* 0x000fe20000400000 */
[----:B------:R-:W0:Y:S01]  /*4840*/  LDCU UR4, c[0x0][0x404] ;  /* 0x00008080ff0477ac */ /* 0x000e220008000800 */
[----:B------:R-:W-:Y:S03]  /*4850*/  BSSY.RECONVERGENT B4, `(.L_x_184) ;  /* 0x0000011000047945 */ /* 0x000fe60003800200 */
[----:B------:R-:W-:-:S04]  /*4860*/  FMNMX R18, R0, 0.022500000894069671631, !PT ;  /* 0x3cb851ec00127809 */ /* 0x000fc80007800000 */
[----:B------:R-:W1:Y:S01]  /*4870*/  MUFU.RCP R44, R18 ;  /* 0x00000012002c7308 */ /* 0x000e620000001000 */
[----:B0-----:R-:W-:-:S07]  /*4880*/  MOV R37, UR4 ;  /* 0x0000000400257c02 */ /* 0x001fce0008000f00 */
[----:B------:R-:W0:Y:S01]  /*4890*/  FCHK P0, R37, R18 ;  /* 0x0000001225007302 */ /* 0x000e220000000000 */
[----:B-1----:R-:W-:-:S04]  /*48a0*/  FFMA R3, -R18, R44, 1 ;  /* 0x3f80000012037423 */ /* 0x002fc8000000012c */
[----:B------:R-:W-:-:S04]  /*48b0*/  FFMA R44, R44, R3, R44 ;  /* 0x000000032c2c7223 */ /* 0x000fc8000000002c */
[----:B------:R-:W-:-:S04]  /*48c0*/  FFMA R3, R44, UR4, RZ ;  /* 0x000000042c037c23 */ /* 0x000fc800080000ff */
[----:B------:R-:W-:-:S04]  /*48d0*/  FFMA R0, -R18, R3, UR4 ;  /* 0x0000000412007e23 */ /* 0x000fc80008000103 */
[----:B------:R-:W-:Y:S01]  /*48e0*/  FFMA R44, R44, R0, R3 ;  /* 0x000000002c2c7223 */ /* 0x000fe20000000003 */
[----:B0-----:R-:W-:Y:S06]  /*48f0*/  @!P0 BRA `(.L_x_185) ;  /* 0x0000000000188947 */ /* 0x001fec0003800000 */
[----:B------:R-:W0:Y:S01]  /*4900*/  LDCU UR4, c[0x0][0x404] ;  /* 0x00008080ff0477ac */ /* 0x000e220008000800 */
[----:B------:R-:W-:Y:S02]  /*4910*/  MOV R0, R18 ;  /* 0x0000001200007202 */ /* 0x000fe40000000f00 */
[----:B------:R-:W-:Y:S02]  /*4920*/  MOV R18, 0x4950 ;  /* 0x0000495000127802 */ /* 0x000fe40000000f00 */
[----:B0-----:R-:W-:-:S07]  /*4930*/  MOV R3, UR4 ;  /* 0x0000000400037c02 */ /* 0x001fce0008000f00 */
[----:B------:R-:W-:Y:S05]  /*4940*/  CALL.REL.NOINC `($__internal_4_$__cuda_sm3x_div_rn_noftz_f32_slowpath) ;  /* 0x000000e800347944 */ /* 0x000fea0003c00000 */
[----:B------:R-:W-:-:S07]  /*4950*/  MOV R44, R0 ;  /* 0x00000000002c7202 */ /* 0x000fce0000000f00 */
.L_x_185:
[----:B------:R-:W-:Y:S05]  /*4960*/  BSYNC.RECONVERGENT B4 ;  /* 0x0000000000047941 */ /* 0x000fea0003800200 */
.L_x_184:
        /* <DEDUP_REMOVED lines=15> */
.L_x_187:
[----:B------:R-:W-:Y:S05]  /*4a60*/  BSYNC.RECONVERGENT B4 ;  /* 0x0000000000047941 */ /* 0x000fea0003800200 */
.L_x_186:
        /* <DEDUP_REMOVED lines=9> */
[----:B------:R-:W-:Y:S01]  /*4b00*/  IMAD.MOV.U32 R3, RZ, RZ, R4 ;  /* 0x000000ffff037224 */ /* 0x000fe200078e0004 */
[----:B------:R-:W-:Y:S02]  /*4b10*/  MOV R0, R37 ;  /* 0x0000002500007202 */ /* 0x000fe40000000f00 */
[----:B------:R-:W-:-:S07]  /*4b20*/  MOV R18, 0x4b40 ;  /* 0x00004b4000127802 */ /* 0x000fce0000000f00 */
[----:B------:R-:W-:Y:S05]  /*4b30*/  CALL.REL.NOINC `($__internal_4_$__cuda_sm3x_div_rn_noftz_f32_slowpath) ;  /* 0x000000e400b87944 */ /* 0x000fea0003c00000 */
[----:B------:R-:W-:-:S07]  /*4b40*/  MOV R27, R0 ;  /* 0x00000000001b7202 */ /* 0x000fce0000000f00 */
.L_x_189:
[----:B------:R-:W-:Y:S05]  /*4b50*/  BSYNC.RECONVERGENT B4 ;  /* 0x0000000000047941 */ /* 0x000fea0003800200 */
.L_x_188:
        /* <DEDUP_REMOVED lines=13> */
.L_x_191:
[----:B------:R-:W-:Y:S05]  /*4c30*/  BSYNC.RECONVERGENT B4 ;  /* 0x0000000000047941 */ /* 0x000fea0003800200 */
.L_x_190:
[-C--:B------:R-:W-:Y:S01]  /*4c40*/  FFMA R25, R34, R44.reuse, R25 ;  /* 0x0000002c22197223 */ /* 0x080fe20000000019 */
[-C--:B------:R-:W-:Y:S01]  /*4c50*/  FFMA R26, R27, R44.reuse, R26 ;  /* 0x0000002c1b1a7223 */ /* 0x080fe2000000001a */
[----:B------:R-:W-:-:S07]  /*4c60*/  FFMA R35, R0, R44, R35 ;  /* 0x0000002c00237223 */ /* 0x000fce0000000023 */
.L_x_149:
[----:B------:R-:W-:Y:S05]  /*4c70*/  BSYNC.RECONVERGENT B3 ;  /* 0x0000000000037941 */ /* 0x000fea0003800200 */
.L_x_148:
[----:B------:R-:W0:Y:S01]  /*4c80*/  LDCU UR4, c[0x0][0x440] ;  /* 0x00008800ff0477ac */ /* 0x000e220008000800 */
[----:B------:R-:W-:-:S04]  /*4c90*/  IADD3 R36, PT, PT, R36, 0x1, RZ ;  /* 0x0000000124247810 */ /* 0x000fc80007ffe0ff */
[----:B0-----:R-:W-:-:S13]  /*4ca0*/  ISETP.NE.AND P0, PT, R36, UR4, PT ;  /* 0x0000000424007c0c */ /* 0x001fda000bf05270 */
[----:B------:R-:W-:Y:S05]  /*4cb0*/  @P0 BRA `(.L_x_192) ;  /* 0xffffffe000780947 */ /* 0x000fea000383ffff */
.L_x_147:
[----:B------:R-:W0:Y:S01]  /*4cc0*/  LDCU UR6, c[0x0][0x444] ;  /* 0x00008880ff0677ac */ /* 0x000e220008000800 */
[----:B------:R-:W-:Y:S01]  /*4cd0*/  BSSY.RECONVERGENT B3, `(.L_x_193) ;  /* 0x0000145000037945 */ /* 0x000fe20003800200 */
[----:B0-----:R-:W-:-:S09]  /*4ce0*/  UISETP.GE.AND UP0, UPT, UR6, 0x1, UPT ;  /* 0x000000010600788c */ /* 0x001fd2000bf06270 */
[----:B------:R-:W-:Y:S05]  /*4cf0*/  BRA.U !UP0, `(.L_x_194) ;  /* 0x0000001508087547 */ /* 0x000fea000b800000 */
[----:B------:R-:W0:Y:S01]  /*4d00*/  LDC R28, c[0x0][0x414] ;  /* 0x00010500ff1c7b82 */ /* 0x000e220000000800 */
[----:B------:R-:W-:Y:S01]  /*4d10*/  UISETP.NE.AND UP0, UPT, UR6, 0x1, UPT ;  /* 0x000000010600788c */ /* 0x000fe2000bf05270 */
[----:B------:R-:W-:Y:S01]  /*4d20*/  UMOV UR4, URZ ;  /* 0x000000ff00047c82 */ /* 0x000fe20008000000 */
[----:B------:R-:W-:Y:S01]  /*4d30*/  UMOV UR5, URZ ;  /* 0x000000ff00057c82 */ /* 0x000fe20008000000 */
[C---:B0-----:R-:W-:Y:S01]  /*4d40*/  FMUL R29, R28.reuse, -0.5 ;  /* 0xbf0000001c1d7820 */ /* 0x041fe20000400000 */
[----:B------:R-:W-:-:S05]  /*4d50*/  FMUL R28, R28, 0.5 ;  /* 0x3f0000001c1c7820 */ /* 0x000fca0000400000 */
[----:B------:R-:W-:Y:S05]  /*4d60*/  BRA.U !UP0, `(.L_x_195) ;  /* 0x0000000d08247547 */ /* 0x000fea000b800000 */
[----:B------:R-:W-:Y:S01]  /*4d70*/  HFMA2 R27, -RZ, RZ, 0, 0 ;  /* 0x00000000ff1b7431 */ /* 0x000fe200000001ff */
[----:B------:R-:W0:Y:S01]  /*4d80*/  LDCU UR5, c[0x0][0x400] ;  /* 0x00008000ff0577ac */ /* 0x000e220008000800 */
[----:B------:R-:W-:-:S12]  /*4d90*/  ULOP3.LUT UR4, UR6, 0x7ffffffe, URZ, 0xc0, !UPT ;  /* 0x7ffffffe06047892 */ /* 0x000fd8000f8ec0ff */
.L_x_218:
[----:B------:R-:W1:Y:S08]  /*4da0*/  LDC.64 R32, c[0x0][0x3e0] ;  /* 0x0000f800ff207b82 */ /* 0x000e700000000a00 */
[----:B------:R-:W2:Y:S08]  /*4db0*/  LDC.64 R36, c[0x0][0x3d8] ;  /* 0x0000f600ff247b82 */ /* 0x000eb00000000a00 */
[----:B------:R-:W3:Y:S01]  /*4dc0*/  LDC.64 R30, c[0x0][0x3e8] ;  /* 0x0000fa00ff1e7b82 */ /* 0x000ee20000000a00 */
[----:B-1----:R-:W-:-:S05]  /*4dd0*/  IMAD.WIDE.U32 R32, R27, 0x4, R32 ;  /* 0x000000041b207825 */ /* 0x002fca00078e0020 */
[----:B------:R-:W4:Y:S01]  /*4de0*/  LDG.E R45, desc[UR12][R32.64] ;  /* 0x0000000c202d7981 */ /* 0x000f22000c1e1900 */
[----:B--2---:R-:W-:-:S05]  /*4df0*/  IMAD.WIDE.U32 R36, R27, 0x4, R36 ;  /* 0x000000041b247825 */ /* 0x004fca00078e0024 */
[----:B------:R-:W2:Y:S01]  /*4e00*/  LDG.E R0, desc[UR12][R36.64] ;  /* 0x0000000c24007981 */ /* 0x000ea2000c1e1900 */
[----:B------:R-:W-:Y:S01]  /*4e10*/  BSSY.RECONVERGENT B4, `(.L_x_196) ;  /* 0x000005e000047945 */ /* 0x000fe20003800200 */
[C---:B---3--:R-:W-:Y:S01]  /*4e20*/  IMAD.WIDE.U32 R30, R27.reuse, 0x4, R30 ;  /* 0x000000041b1e7825 */ /* 0x048fe200078e001e */
[----:B------:R-:W-:-:S04]  /*4e30*/  IADD3 R27, PT, PT, R27, 0x2, RZ ;  /* 0x000000021b1b7810 */ /* 0x000fc80007ffe0ff */
[----:B------:R-:W-:Y:S02]  /*4e40*/  ISETP.NE.AND P2, PT, R27, UR4, PT ;  /* 0x000000041b007c0c */ /* 0x000fe4000bf45270 */
[-C--:B----4-:R-:W-:Y:S02]  /*4e50*/  ISETP.NE.AND P0, PT, R45, R5.reuse, PT ;  /* 0x000000052d00720c */ /* 0x090fe40003f05270 */
[----:B--2---:R-:W-:-:S13]  /*4e60*/  ISETP.NE.AND P1, PT, R0, R5, PT ;  /* 0x000000050000720c */ /* 0x004fda0003f25270 */
[----:B------:R-:W-:Y:S05]  /*4e70*/  @P0 BRA P1, `(.L_x_197) ;  /* 0x00000004005c0947 */ /* 0x000fea0000800000 */
[----:B------:R-:W1:Y:S01]  /*4e80*/  LDC.64 R40, c[0x0][0x388] ;  /* 0x0000e200ff287b82 */ /* 0x000e620000000a00 */
[----:B------:R-:W-:-:S04]  /*4e90*/  ISETP.NE.AND P0, PT, R0, R5, PT ;  /* 0x000000050000720c */ /* 0x000fc80003f05270 */
[----:B------:R-:W-:-:S03]  /*4ea0*/  SEL R45, R45, R0, !P0 ;  /* 0x000000002d2d7207 */ /* 0x000fc60004000000 */
[----:B------:R-:W2:Y:S08]  /*4eb0*/  LDC.64 R38, c[0x0][0x380] ;  /* 0x0000e000ff267b82 */ /* 0x000eb00000000a00 */
[----:B------:R-:W3:Y:S01]  /*4ec0*/  LDC.64 R2, c[0x0][0x390] ;  /* 0x0000e400ff027b82 */ /* 0x000ee20000000a00 */
[----:B-1----:R-:W-:-:S06]  /*4ed0*/  IMAD.WIDE R40, R45, 0x4, R40 ;  /* 0x000000042d287825 */ /* 0x002fcc00078e0228 */
[----:B------:R-:W4:Y:S01]  /*4ee0*/  LDG.E R41, desc[UR12][R40.64] ;  /* 0x0000000c28297981 */ /* 0x000f22000c1e1900 */
[----:B--2---:R-:W-:-:S06]  /*4ef0*/  IMAD.WIDE R38, R45, 0x4, R38 ;  /* 0x000000042d267825 */ /* 0x004fcc00078e0226 */
[----:B------:R-:W2:Y:S01]  /*4f00*/  LDG.E R38, desc[UR12][R38.64] ;  /* 0x0000000c26267981 */ /* 0x000ea2000c1e1900 */
[----:B---3--:R-:W-:-:S05]  /*4f10*/  IMAD.WIDE R44, R45, 0x4, R2 ;  /* 0x000000042d2c7825 */ /* 0x008fca00078e0202 */
[----:B------:R-:W3:Y:S01]  /*4f20*/  LDG.E R2, desc[UR12][R44.64] ;  /* 0x0000000c2c027981 */ /* 0x000ee2000c1e1900 */
[----:B------:R-:W-:Y:S01]  /*4f30*/  BSSY.RECONVERGENT B1, `(.L_x_198) ;  /* 0x0000013000017945 */ /* 0x000fe20003800200 */
[----:B----45:R-:W-:-:S04]  /*4f40*/  FADD R4, -R20, R41 ;  /* 0x0000002914047221 */ /* 0x030fc80000000100 */
[----:B------:R-:W-:Y:S01]  /*4f50*/  FMUL R3, R4, R4 ;  /* 0x0000000404037220 */ /* 0x000fe20000400000 */
[----:B--2---:R-:W-:-:S04]  /*4f60*/  FADD R42, -R19, R38 ;  /* 0x00000026132a7221 */ /* 0x004fc80000000100 */
[----:B------:R-:W-:Y:S01]  /*4f70*/  FFMA R3, R42, R42, R3 ;  /* 0x0000002a2a037223 */ /* 0x000fe20000000003 */
[----:B---3--:R-:W-:-:S04]  /*4f80*/  FADD R2, -R21, R2 ;  /* 0x0000000215027221 */ /* 0x008fc80000000100 */
[----:B------:R-:W-:-:S05]  /*4f90*/  FFMA R18, R2, R2, R3 ;  /* 0x0000000202127223 */ /* 0x000fca0000000003 */
[----:B------:R-:W-:Y:S01]  /*4fa0*/  IADD3 R0, PT, PT, R18, -0xd000000, RZ ;  /* 0xf300000012007810 */ /* 0x000fe20007ffe0ff */
[----:B------:R1:W2:Y:S03]  /*4fb0*/  MUFU.RSQ R3, R18 ;  /* 0x0000001200037308 */ /* 0x0002a60000001400 */
[----:B------:R-:W-:-:S13]  /*4fc0*/  ISETP.GT.U32.AND P0, PT, R0, 0x727fffff, PT ;  /* 0x727fffff0000780c */ /* 0x000fda0003f04070 */
[----:B-1----:R-:W-:Y:S05]  /*4fd0*/  @!P0 BRA `(.L_x_199) ;  /* 0x0000000000108947 */ /* 0x002fea0003800000 */
[----:B--2---:R-:W-:Y:S02]  /*4fe0*/  MOV R3, R18 ;  /* 0x0000001200037202 */ /* 0x004fe40000000f00 */
[----:B------:R-:W-:-:S07]  /*4ff0*/  MOV R0, 0x5010 ;  /* 0x0000501000007802 */ /* 0x000fce0000000f00 */
[----:B0-----:R-:W-:Y:S05]  /*5000*/  CALL.REL.NOINC `($__internal_3_$__cuda_sm20_sqrt_rn_f32_slowpath) ;  /* 0x000000e0002c7944 */ /* 0x001fea0003c00000 */
[----:B------:R-:W-:Y:S05]  /*5010*/  BRA `(.L_x_200) ;  /* 0x0000000000107947 */ /* 0x000fea0003800000 */
.L_x_199:
[----:B--2---:R-:W-:Y:S01]  /*5020*/  FMUL.FTZ R41, R18, R3 ;  /* 0x0000000312297220 */ /* 0x004fe20000410000 */
[----:B------:R-:W-:-:S03]  /*5030*/  FMUL.FTZ R3, R3, 0.5 ;  /* 0x3f00000003037820 */ /* 0x000fc60000410000 */
[----:B------:R-:W-:-:S04]  /*5040*/  FFMA R0, -R41, R41, R18 ;  /* 0x0000002929007223 */ /* 0x000fc80000000112 */
[----:B------:R-:W-:-:S07]  /*5050*/  FFMA R41, R0, R3, R41 ;  /* 0x0000000300297223 */ /* 0x000fce0000000029 */
.L_x_200:
[----:B0-----:R-:W-:Y:S05]  /*5060*/  BSYNC.RECONVERGENT B1 ;  /* 0x0000000000017941 */ /* 0x001fea0003800200 */
.L_x_198:
[----:B------:R-:W-:-:S13]  /*5070*/  FSETP.GT.AND P0, PT, R41, 0.15000000596046447754, PT ;  /* 0x3e19999a2900780b */ /* 0x000fda0003f04000 */
[----:B------:R-:W-:Y:S05]  /*5080*/  @!P0 BRA `(.L_x_197) ;  /* 0x0000000000d88947 */ /* 0x000fea0003800000 */
[----:B------:R-:W2:Y:S01]  /*5090*/  LDG.E R0, desc[UR12][R30.64] ;  /* 0x0000000c1e007981 */ /* 0x000ea2000c1e1900 */
[C---:B------:R-:W-:Y:S01]  /*50a0*/  FADD R49, R41.reuse, 9.9999999392252902908e-09 ;  /* 0x322bcc7729317421 */ /* 0x040fe20000000000 */
[----:B------:R-:W-:Y:S01]  /*50b0*/  FADD R41, R41, -10 ;  /* 0xc120000029297421 */ /* 0x000fe20000000000 */
[----:B------:R-:W-:Y:S02]  /*50c0*/  BSSY.RECONVERGENT B5, `(.L_x_201) ;  /* 0x0000012000057945 */ /* 0x000fe40003800200 */
[----:B------:R-:W0:Y:S01]  /*50d0*/  MUFU.RCP R18, R49 ;  /* 0x0000003100127308 */ /* 0x000e220000001000 */
[----:B------:R-:W-:-:S07]  /*50e0*/  FMUL R41, R41, UR5 ;  /* 0x0000000529297c20 */ /* 0x000fce0008400000 */
[----:B------:R-:W1:Y:S01]  /*50f0*/  FCHK P0, R42, R49 ;  /* 0x000000312a007302 */ /* 0x000e620000000000 */
[----:B0-----:R-:W-:-:S04]  /*5100*/  FFMA R3, -R49, R18, 1 ;  /* 0x3f80000031037423 */ /* 0x001fc80000000112 */
[----:B------:R-:W-:-:S04]  /*5110*/  FFMA R3, R18, R3, R18 ;  /* 0x0000000312037223 */ /* 0x000fc80000000012 */
[----:B------:R-:W-:Y:S01]  /*5120*/  FFMA R44, R42, R3, RZ ;  /* 0x000000032a2c7223 */ /* 0x000fe200000000ff */
[----:B--2---:R-:W-:-:S03]  /*5130*/  FMUL R41, R41, R0 ;  /* 0x0000000029297220 */ /* 0x004fc60000400000 */
[----:B------:R-:W-:Y:S02]  /*5140*/  FFMA R0, -R49, R44, R42 ;  /* 0x0000002c31007223 */ /* 0x000fe4000000012a */
[----:B------:R-:W-:Y:S02]  /*5150*/  FMNMX R34, R28, R41, PT ;  /* 0x000000291c227209 */ /* 0x000fe40003800000 */
[----:B------:R-:W-:Y:S02]  /*5160*/  FFMA R44, R3, R0, R44 ;  /* 0x00000000032c7223 */ /* 0x000fe4000000002c */
[----:B------:R-:W-:Y:S01]  /*5170*/  FMNMX R34, R29, R34, !PT ;  /* 0x000000221d227209 */ /* 0x000fe20007800000 */
[----:B-1----:R-:W-:Y:S06]  /*5180*/  @!P0 BRA `(.L_x_202) ;  /* 0x0000000000148947 */ /* 0x002fec0003800000 */
[----:B------:R-:W-:Y:S02]  /*5190*/  MOV R3, R42 ;  /* 0x0000002a00037202 */ /* 0x000fe40000000f00 */
[----:B------:R-:W-:Y:S02]  /*51a0*/  MOV R0, R49 ;  /* 0x0000003100007202 */ /* 0x000fe40000000f00 */
[----:B------:R-:W-:-:S07]  /*51b0*/  MOV R18, 0x51d0 ;  /* 0x000051d000127802 */ /* 0x000fce0000000f00 */
[----:B------:R-:W-:Y:S05]  /*51c0*/  CALL.REL.NOINC `($__internal_4_$__cuda_sm3x_div_rn_noftz_f32_slowpath) ;  /* 0x000000e000147944 */ /* 0x000fea0003c00000 */
[----:B------:R-:W-:-:S07]  /*51d0*/  MOV R44, R0 ;  /* 0x00000000002c7202 */ /* 0x000fce0000000f00 */
.L_x_202:
[----:B------:R-:W-:Y:S05]  /*51e0*/  BSYNC.RECONVERGENT B5 ;  /* 0x0000000000057941 */ /* 0x000fea0003800200 */
.L_x_201:
        /* <DEDUP_REMOVED lines=14> */
.L_x_204:
[----:B------:R-:W-:Y:S05]  /*52d0*/  BSYNC.RECONVERGENT B5 ;  /* 0x0000000000057941 */ /* 0x000fea0003800200 */
.L_x_203:
        /* <DEDUP_REMOVED lines=13> */
.L_x_206:
[----:B------:R-:W-:Y:S05]  /*53b0*/  BSYNC.RECONVERGENT B5 ;  /* 0x0000000000057941 */ /* 0x000fea0003800200 */
.L_x_205:
[C---:B------:R-:W-:Y:S01]  /*53c0*/  FFMA R25, R34.reuse, R44, R25 ;  /* 0x0000002c22197223 */ /* 0x040fe20000000019 */
[C---:B------:R-:W-:Y:S01]  /*53d0*/  FFMA R26, R34.reuse, R47, R26 ;  /* 0x0000002f221a7223 */ /* 0x040fe2000000001a */
[----:B------:R-:W-:-:S07]  /*53e0*/  FFMA R35, R34, R0, R35 ;  /* 0x0000000022237223 */ /* 0x000fce0000000023 */
.L_x_197:
[----:B0-----:R-:W-:Y:S05]  /*53f0*/  BSYNC.RECONVERGENT B4 ;  /* 0x0000000000047941 */ /* 0x001fea0003800200 */
.L_x_196:
[----:B------:R-:W2:Y:S04]  /*5400*/  LDG.E R0, desc[UR12][R36.64+0x4] ;  /* 0x0000040c24007981 */ /* 0x000ea8000c1e1900 */
[----:B------:R-:W3:Y:S01]  /*5410*/  LDG.E R39, desc[UR12][R32.64+0x4] ;  /* 0x0000040c20277981 */ /* 0x000ee2000c1e1900 */
[----:B------:R-:W-:Y:S01]  /*5420*/  BSSY.RECONVERGENT B4, `(.L_x_207) ;  /* 0x000005b000047945 */ /* 0x000fe20003800200 */
[-C--:B--2---:R-:W-:Y:S02]  /*5430*/  ISETP.NE.AND P1, PT, R0, R5.reuse, PT ;  /* 0x000000050000720c */ /* 0x084fe40003f25270 */
[----:B---3--:R-:W-:-:S13]  /*5440*/  ISETP.NE.AND P0, PT, R39, R5, PT ;  /* 0x000000052700720c */ /* 0x008fda0003f05270 */
[----:B------:R-:W-:Y:S05]  /*5450*/  @P0 BRA P1, `(.L_x_208) ;  /* 0x00000004005c0947 */ /* 0x000fea0000800000 */
[----:B------:R-:W0:Y:S01]  /*5460*/  LDC.64 R36, c[0x0][0x388] ;  /* 0x0000e200ff247b82 */ /* 0x000e220000000a00 */
[----:B------:R-:W-:-:S04]  /*5470*/  ISETP.NE.AND P0, PT, R0, R5, PT ;  /* 0x000000050000720c */ /* 0x000fc80003f05270 */
[----:B------:R-:W-:-:S03]  /*5480*/  SEL R39, R39, R0, !P0 ;  /* 0x0000000027277207 */ /* 0x000fc60004000000 */
[----:B------:R-:W1:Y:S08]  /*5490*/  LDC.64 R32, c[0x0][0x380] ;  /* 0x0000e000ff207b82 */ /* 0x000e700000000a00 */
[----:B------:R-:W2:Y:S01]  /*54a0*/  LDC.64 R2, c[0x0][0x390] ;  /* 0x0000e400ff027b82 */ /* 0x000ea20000000a00 */
[----:B0-----:R-:W-:-:S06]  /*54b0*/  IMAD.WIDE R36, R39, 0x4, R36 ;  /* 0x0000000427247825 */ /* 0x001fcc00078e0224 */
[----:B------:R-:W3:Y:S01]  /*54c0*/  LDG.E R37, desc[UR12][R36.64] ;  /* 0x0000000c24257981 */ /* 0x000ee2000c1e1900 */
[----:B-1----:R-:W-:-:S06]  /*54d0*/  IMAD.WIDE R32, R39, 0x4, R32 ;  /* 0x0000000427207825 */ /* 0x002fcc00078e0220 */
[----:B------:R-:W4:Y:S01]  /*54e0*/  LDG.E R32, desc[UR12][R32.64] ;  /* 0x0000000c20207981 */ /* 0x000f22000c1e1900 */
[----:B--2---:R-:W-:-:S05]  /*54f0*/  IMAD.WIDE R38, R39, 0x4, R2 ;  /* 0x0000000427267825 */ /* 0x004fca00078e0202 */
[----:B------:R-:W2:Y:S01]  /*5500*/  LDG.E R2, desc[UR12][R38.64] ;  /* 0x0000000c26027981 */ /* 0x000ea2000c1e1900 */
[----:B------:R-:W-:Y:S01]  /*5510*/  BSSY.RECONVERGENT B1, `(.L_x_209) ;  /* 0x0000013000017945 */ /* 0x000fe20003800200 */
[----:B---3-5:R-:W-:-:S04]  /*5520*/  FADD R4, -R20, R37 ;  /* 0x0000002514047221 */ /* 0x028fc80000000100 */
        /* <DEDUP_REMOVED lines=13> */
.L_x_210:
[----:B-1----:R-:W-:Y:S01]  /*5600*/  FMUL.FTZ R41, R18, R3 ;  /* 0x0000000312297220 */ /* 0x002fe20000410000 */
[----:B------:R-:W-:-:S03]  /*5610*/  FMUL.FTZ R3, R3, 0.5 ;  /* 0x3f00000003037820 */ /* 0x000fc60000410000 */
[----:B------:R-:W-:-:S04]  /*5620*/  FFMA R0, -R41, R41, R18 ;  /* 0x0000002929007223 */ /* 0x000fc80000000112 */
[----:B------:R-:W-:-:S07]  /*5630*/  FFMA R41, R0, R3, R41 ;  /* 0x0000000300297223 */ /* 0x000fce0000000029 */
.L_x_211:
[----:B------:R-:W-:Y:S05]  /*5640*/  BSYNC.RECONVERGENT B1 ;  /* 0x0000000000017941 */ /* 0x000fea0003800200 */
.L_x_209:
        /* <DEDUP_REMOVED lines=11> */
[----:B------:R-:W-:-:S04]  /*5700*/  FFMA R32, R34, R3, RZ ;  /* 0x0000000322207223 */ /* 0x000fc800000000ff */
[----:B------:R-:W-:-:S04]  /*5710*/  FFMA R18, -R33, R32, R34 ;  /* 0x0000002021127223 */ /* 0x000fc80000000122 */
[----:B------:R-:W-:Y:S01]  /*5720*/  FFMA R32, R3, R18, R32 ;  /* 0x0000001203207223 */ /* 0x000fe20000000020 */
[----:B--2---:R-:W-:-:S05]  /*5730*/  FMUL R41, R41, R30 ;  /* 0x0000001e29297220 */ /* 0x004fca0000400000 */
[----:B------:R-:W-:-:S04]  /*5740*/  FMNMX R0, R28, R41, PT ;  /* 0x000000291c007209 */ /* 0x000fc80003800000 */
[----:B------:R-:W-:Y:S01]  /*5750*/  FMNMX R30, R29, R0, !PT ;  /* 0x000000001d1e7209 */ /* 0x000fe20007800000 */
[----:B-1----:R-:W-:Y:S06]  /*5760*/  @!P0 BRA `(.L_x_213) ;  /* 0x0000000000148947 */ /* 0x002fec0003800000 */
[----:B------:R-:W-:Y:S02]  /*5770*/  MOV R3, R34 ;  /* 0x0000002200037202 */ /* 0x000fe40000000f00 */
[----:B------:R-:W-:Y:S02]  /*5780*/  MOV R0, R33 ;  /* 0x0000002100007202 */ /* 0x000fe40000000f00 */
[----:B------:R-:W-:-:S07]  /*5790*/  MOV R18, 0x57b0 ;  /* 0x000057b000127802 */ /* 0x000fce0000000f00 */
[----:B------:R-:W-:Y:S05]  /*57a0*/  CALL.REL.NOINC `($__internal_4_$__cuda_sm3x_div_rn_noftz_f32_slowpath) ;  /* 0x000000d8009c7944 */ /* 0x000fea0003c00000 */
[----:B------:R-:W-:-:S07]  /*57b0*/  MOV R32, R0 ;  /* 0x0000000000207202 */ /* 0x000fce0000000f00 */
.L_x_213:
[----:B------:R-:W-:Y:S05]  /*57c0*/  BSYNC.RECONVERGENT B5 ;  /* 0x0000000000057941 */ /* 0x000fea0003800200 */
.L_x_212:
        /* <DEDUP_REMOVED lines=14> */
.L_x_215:
[----:B------:R-:W-:Y:S05]  /*58b0*/  BSYNC.RECONVERGENT B5 ;  /* 0x0000000000057941 */ /* 0x000fea0003800200 */
.L_x_214:
        /* <DEDUP_REMOVED lines=13> */
.L_x_217:
[----:B------:R-:W-:Y:S05]  /*5990*/  BSYNC.RECONVERGENT B5 ;  /* 0x0000000000057941 */ /* 0x000fea0003800200 */
.L_x_216:
[C---:B------:R-:W-:Y:S01]  /*59a0*/  FFMA R25, R30.reuse, R32, R25 ;  /* 0x000000201e197223 */ /* 0x040fe20000000019 */
[C---:B------:R-:W-:Y:S01]  /*59b0*/  FFMA R26, R30.reuse, R31, R26 ;  /* 0x0000001f1e1a7223 */ /* 0x040fe2000000001a */
[----:B------:R-:W-:-:S07]  /*59c0*/  FFMA R35, R30, R0, R35 ;  /* 0x000000001e237223 */ /* 0x000fce0000000023 */
.L_x_208:
[----:B------:R-:W-:Y:S05]  /*59d0*/  BSYNC.RECONVERGENT B4 ;  /* 0x0000000000047941 */ /* 0x000fea0003800200 */
.L_x_207:
[----:B------:R-:W-:Y:S05]  /*59e0*/  @P2 BRA `(.L_x_218) ;  /* 0xfffffff000ec2947 */ /* 0x000fea000383ffff */
[----:B------:R-:W-:-:S05]  /*59f0*/  UMOV UR5, URZ ;  /* 0x000000ff00057c82 */ /* 0x000fca0008000000 */
.L_x_195:
[----:B------:R-:W0:Y:S02]  /*5a00*/  LDCU UR6, c[0x0][0x444] ;  /* 0x00008880ff0677ac */ /* 0x000e240008000800 */
[----:B0-----:R-:W-:-:S04]  /*5a10*/  ULOP3.LUT UR6, UR6, 0x1, URZ, 0xc0, !UPT ;  /* 0x0000000106067892 */ /* 0x001fc8000f8ec0ff */
[----:B------:R-:W-:-:S09]  /*5a20*/  UISETP.NE.U32.AND UP0, UPT, UR6, 0x1, UPT ;  /* 0x000000010600788c */ /* 0x000fd2000bf05070 */
[----:B------:R-:W-:Y:S05]  /*5a30*/  BRA.U UP0, `(.L_x_194) ;  /* 0x0000000500b87547 */ /* 0x000fea000b800000 */
[----:B------:R-:W0:Y:S01]  /*5a40*/  LDCU.64 UR6, c[0x0][0x3d8] ;  /* 0x00007b00ff0677ac */ /* 0x000e220008000a00 */
[----:B------:R-:W1:Y:S01]  /*5a50*/  LDCU.64 UR10, c[0x0][0x3e0] ;  /* 0x00007c00ff0a77ac */ /* 0x000e620008000a00 */
[----:B------:R-:W-:Y:S02]  /*5a60*/  USHF.L.U32 UR9, UR4, 0x2, URZ ;  /* 0x0000000204097899 */ /* 0x000fe400080006ff */
[----:B------:R-:W-:Y:S02]  /*5a70*/  USHF.L.U64.HI UR8, UR4, 0x2, UR5 ;  /* 0x0000000204087899 */ /* 0x000fe40008010205 */
[----:B0-----:R-:W-:Y:S02]  /*5a80*/  UIADD3 UR6, UP0, UPT, UR9, UR6, URZ ;  /* 0x0000000609067290 */ /* 0x001fe4000ff1e0ff */
[----:B-1----:R-:W-:Y:S02]  /*5a90*/  UIADD3 UR4, UP1, UPT, UR9, UR10, URZ ;  /* 0x0000000a09047290 */ /* 0x002fe4000ff3e0ff */
[----:B------:R-:W-:-:S02]  /*5aa0*/  UIADD3.X UR7, UPT, UPT, UR8, UR7, URZ, UP0, !UPT ;  /* 0x0000000708077290 */ /* 0x000fc400087fe4ff */
[----:B------:R-:W-:Y:S01]  /*5ab0*/  MOV R2, UR6 ;  /* 0x0000000600027c02 */ /* 0x000fe20008000f00 */
[----:B------:R-:W-:Y:S01]  /*5ac0*/  UIADD3.X UR5, UPT, UPT, UR8, UR11, URZ, UP1, !UPT ;  /* 0x0000000b08057290 */ /* 0x000fe20008ffe4ff */
[----:B------:R-:W-:Y:S02]  /*5ad0*/  MOV R30, UR4 ;  /* 0x00000004001e7c02 */ /* 0x000fe40008000f00 */
[----:B------:R-:W-:-:S03]  /*5ae0*/  MOV R3, UR7 ;  /* 0x0000000700037c02 */ /* 0x000fc60008000f00 */
[----:B------:R-:W-:Y:S02]  /*5af0*/  MOV R31, UR5 ;  /* 0x00000005001f7c02 */ /* 0x000fe40008000f00 */
[----:B------:R-:W2:Y:S04]  /*5b00*/  LDG.E R0, desc[UR12][R2.64] ;  /* 0x0000000c02007981 */ /* 0x000ea8000c1e1900 */
[----:B------:R-:W3:Y:S01]  /*5b10*/  LDG.E R39, desc[UR12][R30.64] ;  /* 0x0000000c1e277981 */ /* 0x000ee2000c1e1900 */
        /* <DEDUP_REMOVED lines=29> */
.L_x_220:
[----:B-1----:R-:W-:Y:S01]  /*5cf0*/  FMUL.FTZ R41, R18, R3 ;  /* 0x0000000312297220 */ /* 0x002fe20000410000 */
[----:B------:R-:W-:-:S03]  /*5d00*/  FMUL.FTZ R3, R3, 0.5 ;  /* 0x3f00000003037820 */ /* 0x000fc60000410000 */
[----:B------:R-:W-:-:S04]  /*5d10*/  FFMA R0, -R41, R41, R18 ;  /* 0x0000002929007223 */ /* 0x000fc80000000112 */
[----:B------:R-:W-:-:S07]  /*5d20*/  FFMA R41, R0, R3, R41 ;  /* 0x0000000300297223 */ /* 0x000fce0000000029 */
.L_x_221:
[----:B------:R-:W-:Y:S05]  /*5d30*/  BSYNC.RECONVERGENT B1 ;  /* 0x0000000000017941 */ /* 0x000fea0003800200 */
.L_x_219:
[----:B------:R-:W-:-:S13]  /*5d40*/  FSETP.GT.AND P0, PT, R41, 0.15000000596046447754, PT ;  /* 0x3e19999a2900780b */ /* 0x000fda0003f04000 */
[----:B------:R-:W-:Y:S05]  /*5d50*/  @!P0 BRA `(.L_x_194) ;  /* 0x0000000000f08947 */ /* 0x000fea0003800000 */
[----:B------:R-:W0:Y:S02]  /*5d60*/  LDCU.64 UR4, c[0x0][0x3e8] ;  /* 0x00007d00ff0477ac */ /* 0x000e240008000a00 */
[----:B0-----:R-:W-:-:S04]  /*5d70*/  UIADD3 UR4, UP0, UPT, UR9, UR4, URZ ;  /* 0x0000000409047290 */ /* 0x001fc8000ff1e0ff */
[----:B------:R-:W-:Y:S02]  /*5d80*/  UIADD3.X UR5, UPT, UPT, UR8, UR5, URZ, UP0, !UPT ;  /* 0x0000000508057290 */ /* 0x000fe400087fe4ff */
[----:B------:R-:W-:-:S04]  /*5d90*/  MOV R30, UR4 ;  /* 0x00000004001e7c02 */ /* 0x000fc80008000f00 */
[----:B------:R-:W-:Y:S01]  /*5da0*/  MOV R31, UR5 ;  /* 0x00000005001f7c02 */ /* 0x000fe20008000f00 */
[C---:B------:R-:W-:Y:S01]  /*5db0*/  FADD R27, R41.reuse, 9.9999999392252902908e-09 ;  /* 0x322bcc77291b7421 */ /* 0x040fe20000000000 */
[----:B------:R-:W0:Y:S03]  /*5dc0*/  LDCU UR4, c[0x0][0x400] ;  /* 0x00008000ff0477ac */ /* 0x000e260008000800 */
[----:B------:R-:W2:Y:S01]  /*5dd0*/  LDG.E R30, desc[UR12][R30.64] ;  /* 0x0000000c1e1e7981 */ /* 0x000ea2000c1e1900 */
[----:B------:R-:W1:Y:S01]  /*5de0*/  MUFU.RCP R0, R27 ;  /* 0x0000001b00007308 */ /* 0x000e620000001000 */
[----:B------:R-:W-:Y:S01]  /*5df0*/  FADD R41, R41, -10 ;  /* 0xc120000029297421 */ /* 0x000fe20000000000 */
[----:B------:R-:W-:Y:S06]  /*5e00*/  BSSY.RECONVERGENT B4, `(.L_x_222) ;  /* 0x0000011000047945 */ /* 0x000fec0003800200 */
[----:B------:R-:W3:Y:S01]  /*5e10*/  FCHK P0, R32, R27 ;  /* 0x0000001b20007302 */ /* 0x000ee20000000000 */
[----:B0-----:R-:W-:Y:S01]  /*5e20*/  FMUL R41, R41, UR4 ;  /* 0x0000000429297c20 */ /* 0x001fe20008400000 */
[----:B-1----:R-:W-:-:S04]  /*5e30*/  FFMA R3, -R27, R0, 1 ;  /* 0x3f8000001b037423 */ /* 0x002fc80000000100 */
[----:B------:R-:W-:-:S04]  /*5e40*/  FFMA R3, R0, R3, R0 ;  /* 0x0000000300037223 */ /* 0x000fc80000000000 */
[----:B------:R-:W-:-:S04]  /*5e50*/  FFMA R0, R32, R3, RZ ;  /* 0x0000000320007223 */ /* 0x000fc800000000ff */
[----:B------:R-:W-:Y:S01]  /*5e60*/  FFMA R18, -R27, R0, R32 ;  /* 0x000000001b127223 */ /* 0x000fe20000000120 */
[----:B--2---:R-:W-:-:S05]  /*5e70*/  FMUL R41, R41, R30 ;  /* 0x0000001e29297220 */ /* 0x004fca0000400000 */
[----:B------:R-:W-:Y:S01]  /*5e80*/  FMNMX R30, R28, R41, PT ;  /* 0x000000291c1e7209 */ /* 0x000fe20003800000 */
[----:B------:R-:W-:-:S03]  /*5e90*/  FFMA R28, R3, R18, R0 ;  /* 0x00000012031c7223 */ /* 0x000fc60000000000 */
[----:B------:R-:W-:Y:S01]  /*5ea0*/  FMNMX R30, R29, R30, !PT ;  /* 0x0000001e1d1e7209 */ /* 0x000fe20007800000 */
[----:B---3--:R-:W-:Y:S06]  /*5eb0*/  @!P0 BRA `(.L_x_223) ;  /* 0x0000000000148947 */ /* 0x008fec0003800000 */
[----:B------:R-:W-:Y:S02]  /*5ec0*/  MOV R3, R32 ;  /* 0x0000002000037202 */ /* 0x000fe40000000f00 */
[----:B------:R-:W-:Y:S02]  /*5ed0*/  MOV R0, R27 ;  /* 0x0000001b00007202 */ /* 0x000fe40000000f00 */
[----:B------:R-:W-:-:S07]  /*5ee0*/  MOV R18, 0x5f00 ;  /* 0x00005f0000127802 */ /* 0x000fce0000000f00 */
[----:B------:R-:W-:Y:S05]  /*5ef0*/  CALL.REL.NOINC `($__internal_4_$__cuda_sm3x_div_rn_noftz_f32_slowpath) ;  /* 0x000000d000c87944 */ /* 0x000fea0003c00000 */
[----:B------:R-:W-:-:S07]  /*5f00*/  MOV R28, R0 ;  /* 0x00000000001c7202 */ /* 0x000fce0000000f00 */
.L_x_223:
[----:B------:R-:W-:Y:S05]  /*5f10*/  BSYNC.RECONVERGENT B4 ;  /* 0x0000000000047941 */ /* 0x000fea0003800200 */
.L_x_222:
        /* <DEDUP_REMOVED lines=14> */
.L_x_225:
[----:B------:R-:W-:Y:S05]  /*6000*/  BSYNC.RECONVERGENT B4 ;  /* 0x0000000000047941 */ /* 0x000fea0003800200 */
.L_x_224:
        /* <DEDUP_REMOVED lines=13> */
.L_x_227:
[----:B------:R-:W-:Y:S05]  /*60e0*/  BSYNC.RECONVERGENT B4 ;  /* 0x0000000000047941 */ /* 0x000fea0003800200 */
.L_x_226:
[C---:B------:R-:W-:Y:S01]  /*60f0*/  FFMA R25, R30.reuse, R28, R25 ;  /* 0x0000001c1e197223 */ /* 0x040fe20000000019 */
[C---:B------:R-:W-:Y:S01]  /*6100*/  FFMA R26, R30.reuse, R29, R26 ;  /* 0x0000001d1e1a7223 */ /* 0x040fe2000000001a */
[----:B------:R-:W-:-:S07]  /*6110*/  FFMA R35, R30, R0, R35 ;  /* 0x000000001e237223 */ /* 0x000fce0000000023 */
.L_x_194:
[----:B------:R-:W-:Y:S05]  /*6120*/  BSYNC.RECONVERGENT B3 ;  /* 0x0000000000037941 */ /* 0x000fea0003800200 */
.L_x_193:
[----:B------:R-:W-:Y:S05]  /*6130*/  BRA `(.L_x_102) ;  /* 0x000000c000007947 */ /* 0x000fea0003800000 */
.L_x_60:
[----:B------:R-:W-:-:S04]  /*6140*/  MOV R3, 0xfffffffe ;  /* 0xfffffffe00037802 */ /* 0x000fc80000000f00 */
[----:B------:R-:W-:-:S04]  /*6150*/  VIADDMNMX.U32 R0, R0, R3, 0x2, PT ;  /* 0x0000000200007446 */ /* 0x000fc80003800003 */
[----:B------:R-:W-:-:S04]  /*6160*/  SHF.L.U32 R0, R0, 0x2, RZ ;  /* 0x0000000200007819 */ /* 0x000fc800000006ff */
[----:B------:R-:W0:Y:S02]  /*6170*/  LDC R2, c[0x2][R0+0xc] ;  /* 0x0080030000027b82 */ /* 0x000e240000000800 */
[----:B0-----:R-:W-:-:S04]  /*6180*/  SHF.R.S32.HI R3, RZ, 0x1f, R2 ;  /* 0x0000001fff037819 */ /* 0x001fc80000011402 */
.L_x_598:
[----:B------:R-:W-:Y:S05]  /*6190*/  BRX R2 -0x61a0                                                           (*"BRANCH_TARGETS .L_x_599,.L_x_600,.L_x_597"*) ;  /* 0xffffff9c02987949 */ /* 0x000fea000383ffff */
.L_x_600:
[----:B------:R-:W0:Y:S02]  /*61a0*/  LDC.64 R2, c[0x0][0x3b8] ;  /* 0x0000ee00ff027b82 */ /* 0x000e240000000a00 */
[----:B0-----:R-:W-:-:S06]  /*61b0*/  IMAD.WIDE R2, R5, 0x4, R2 ;  /* 0x0000000405027825 */ /* 0x001fcc00078e0202 */
[----:B------:R0:W5:Y:S01]  /*61c0*/  LDG.E R2, desc[UR12][R2.64] ;  /* 0x0000000c02027981 */ /* 0x000162000c1e1900 */
[----:B------:R-:W-:Y:S01]  /*61d0*/  UISETP.GE.AND UP0, UPT, UR4, 0x1, UPT ;  /* 0x000000010400788c */ /* 0x000fe2000bf06270 */
[----:B------:R-:W-:Y:S01]  /*61e0*/  HFMA2 R34, -RZ, RZ, 0, 0 ;  /* 0x00000000ff227431 */ /* 0x000fe200000001ff */
[----:B------:R-:W-:Y:S01]  /*61f0*/  MOV R32, RZ ;  /* 0x000000ff00207202 */ /* 0x000fe20000000f00 */
[----:B------:R-:W-:-:S06]  /*6200*/  HFMA2 R30, -RZ, RZ, 0, 0 ;  /* 0x00000000ff1e7431 */ /* 0x000fcc00000001ff */
[----:B0-----:R-:W-:Y:S05]  /*6210*/  BRA.U !UP0, `(.L_x_228) ;  /* 0x0000001508a47547 */ /* 0x001fea000b800000 */
[----:B------:R-:W0:Y:S02]  /*6220*/  LDC.64 R26, c[0x0][0x3d0] ;  /* 0x0000f400ff1a7b82 */ /* 0x000e240000000a00 */
[----:B0-----:R-:W-:-:S05]  /*6230*/  IMAD.WIDE R26, R5, 0x4, R26 ;  /* 0x00000004051a7825 */ /* 0x001fca00078e021a */
[----:B------:R0:W5:Y:S01]  /*6240*/  LDG.E R31, desc[UR12][R26.64] ;  /* 0x0000000c1a1f7981 */ /* 0x000162000c1e1900 */
[----:B------:R-:W-:Y:S01]  /*6250*/  UISETP.NE.AND UP0, UPT, UR4, 0x1, UPT ;  /* 0x000000010400788c */ /* 0x000fe2000bf05270 */
[----:B------:R-:W-:Y:S01]  /*6260*/  MOV R30, RZ ;  /* 0x000000ff001e7202 */ /* 0x000fe20000000f00 */
[----:B------:R-:W-:Y:S01]  /*6270*/  IMAD.MOV.U32 R29, RZ, RZ, RZ ;  /* 0x000000ffff1d7224 */ /* 0x000fe200078e00ff */
[----:B------:R-:W-:Y:S02]  /*6280*/  MOV R32, RZ ;  /* 0x000000ff00207202 */ /* 0x000fe40000000f00 */
[----:B------:R-:W-:-:S04]  /*6290*/  MOV R34, RZ ;  /* 0x000000ff00227202 */ /* 0x000fc80000000f00 */
[----:B0-----:R-:W-:Y:S05]  /*62a0*/  BRA.U !UP0, `(.L_x_229) ;  /* 0x0000000d08b47547 */ /* 0x001fea000b800000 */
[----:B------:R-:W-:Y:S01]  /*62b0*/  ULOP3.LUT UR4, UR4, 0x7ffffffe, URZ, 0xc0, !UPT ;  /* 0x7ffffffe04047892 */ /* 0x000fe2000f8ec0ff */
[----:B------:R-:W-:Y:S01]  /*62c0*/  HFMA2 R28, -RZ, RZ, 0, 0 ;  /* 0x00000000ff1c7431 */ /* 0x000fe200000001ff */
[----:B------:R-:W-:Y:S01]  /*62d0*/  MOV R30, RZ ;  /* 0x000000ff001e7202 */ /* 0x000fe20000000f00 */
[----:B------:R-:W0:Y:S03]  /*62e0*/  LDCU UR5, c[0x0][0x404] ;  /* 0x00008080ff0577ac */ /* 0x000e260008000800 */
[----:B------:R-:W-:Y:S01]  /*62f0*/  MOV R29, UR4 ;  /* 0x00000004001d7c02 */ /* 0x000fe20008000f00 */
[----:B------:R-:W1:Y:S01]  /*6300*/  LDCU.64 UR6, c[0x0][0x3b8] ;  /* 0x00007700ff0677ac */ /* 0x000e620008000a00 */
[----:B------:R-:W2:Y:S05]  /*6310*/  LDCU.64 UR8, c[0x0][0x3d0] ;  /* 0x00007a00ff0877ac */ /* 0x000eaa0008000a00 */
.L_x_256:
[----:B------:R-:W-:Y:S01]  /*6320*/  ISETP.NE.AND P0, PT, R28, R5, PT ;  /* 0x000000051c00720c */ /* 0x000fe20003f05270 */
[----:B------:R-:W-:-:S12]  /*6330*/  BSSY.RECONVERGENT B3, `(.L_x_230) ;  /* 0x000006f000037945 */ /* 0x000fd80003800200 */
[----:B------:R-:W-:Y:S05]  /*6340*/  @!P0 BRA `(.L_x_231) ;  /* 0x0000000400b48947 */ /* 0x000fea0003800000 */
[----:B------:R-:W3:Y:S08]  /*6350*/  LDC.64 R38, c[0x0][0x388] ;  /* 0x0000e200ff267b82 */ /* 0x000ef00000000a00 */
[----:B------:R-:W4:Y:S08]  /*6360*/  LDC.64 R36, c[0x0][0x380] ;  /* 0x0000e000ff247b82 */ /* 0x000f300000000a00 */
[----:B------:R-:W0:Y:S01]  /*6370*/  LDC.64 R40, c[0x0][0x390] ;  /* 0x0000e400ff287b82 */ /* 0x000e220000000a00 */
[----:B---3--:R-:W-:-:S05]  /*6380*/  IMAD.WIDE.U32 R38, R28, 0x4, R38 ;  /* 0x000000041c267825 */ /* 0x008fca00078e0026 */
[----:B------:R-:W3:Y:S01]  /*6390*/  LDG.E R25, desc[UR12][R38.64] ;  /* 0x0000000c26197981 */ /* 0x000ee2000c1e1900 */
[----:B----4-:R-:W-:-:S05]  /*63a0*/  IMAD.WIDE.U32 R36, R28, 0x4, R36 ;  /* 0x000000041c247825 */ /* 0x010fca00078e0024 */
[----:B------:R-:W4:Y:S01]  /*63b0*/  LDG.E R26, desc[UR12][R36.64] ;  /* 0x0000000c241a7981 */ /* 0x000f22000c1e1900 */
[----:B0-----:R-:W-:-:S05]  /*63c0*/  IMAD.WIDE.U32 R40, R28, 0x4, R40 ;  /* 0x000000041c287825 */ /* 0x001fca00078e0028 */
        /* <DEDUP_REMOVED lines=10> */
[----:B------:R-:W-:Y:S02]  /*6470*/  SHF.L.U32 R36, R28, 0x2, RZ ;  /* 0x000000021c247819 */ /* 0x000fe400000006ff */
[----:B------:R-:W-:Y:S02]  /*6480*/  SHF.R.U32.HI R0, RZ, 0x1e, R28 ;  /* 0x0000001eff007819 */ /* 0x000fe4000001161c */
[C---:B-1----:R-:W-:Y:S02]  /*6490*/  IADD3 R38, P0, PT, R36.reuse, UR6, RZ ;  /* 0x0000000624267c10 */ /* 0x042fe4000ff1e0ff */
[----:B------:R-:W-:Y:S02]  /*64a0*/  IADD3 R36, P1, PT, R36, UR8, RZ ;  /* 0x0000000824247c10 */ /* 0x000fe4000ff3e0ff */
[C---:B------:R-:W-:Y:S02]  /*64b0*/  IADD3.X R39, PT, PT, R0.reuse, UR7, RZ, P0, !PT ;  /* 0x0000000700277c10 */ /* 0x040fe400087fe4ff */
[----:B------:R-:W-:-:S04]  /*64c0*/  IADD3.X R37, PT, PT, R0, UR9, RZ, P1, !PT ;  /* 0x0000000900257c10 */ /* 0x000fc80008ffe4ff */
[----:B------:R-:W2:Y:S04]  /*64d0*/  LDG.E R39, desc[UR12][R38.64] ;  /* 0x0000000c26277981 */ /* 0x000ea8000c1e1900 */
[----:B------:R-:W3:Y:S01]  /*64e0*/  LDG.E R36, desc[UR12][R36.64] ;  /* 0x0000000c24247981 */ /* 0x000ee2000c1e1900 */
[----:B------:R-:W0:Y:S01]  /*64f0*/  MUFU.RCP R18, R42 ;  /* 0x0000002a00127308 */ /* 0x000e220000001000 */
[----:B------:R-:W-:Y:S01]  /*6500*/  MOV R3, 0x3f800000 ;  /* 0x3f80000000037802 */ /* 0x000fe20000000f00 */
[----:B------:R-:W-:Y:S01]  /*6510*/  BSSY.RECONVERGENT B4, `(.L_x_232) ;  /* 0x0000012000047945 */ /* 0x000fe20003800200 */
[----:B0-----:R-:W-:-:S04]  /*6520*/  FFMA R27, -R42, R18, 1 ;  /* 0x3f8000002a1b7423 */ /* 0x001fc80000000112 */
[----:B------:R-:W-:Y:S01]  /*6530*/  FFMA R18, R18, R27, R18 ;  /* 0x0000001b12127223 */ /* 0x000fe20000000012 */
[----:B--2---:R-:W-:Y:S01]  /*6540*/  FADD R0, R2, -R39 ;  /* 0x8000002702007221 */ /* 0x004fe20000000000 */
[----:B---3--:R-:W-:-:S03]  /*6550*/  ISETP.NE.AND P0, PT, R36, R31, PT ;  /* 0x0000001f2400720c */ /* 0x008fc60003f05270 */
[----:B------:R-:W-:Y:S01]  /*6560*/  FADD R0, |R0|, 1 ;  /* 0x3f80000000007421 */ /* 0x000fe20000000200 */
[----:B------:R-:W-:-:S03]  /*6570*/  FSEL R3, R3, 0.5, P0 ;  /* 0x3f00000003037808 */ /* 0x000fc60000000000 */
[----:B------:R-:W-:-:S04]  /*6580*/  FMUL R0, R0, UR5 ;  /* 0x0000000500007c20 */ /* 0x000fc80008400000 */
[----:B------:R-:W-:-:S04]  /*6590*/  FMUL R3, R3, R0 ;  /* 0x0000000003037220 */ /* 0x000fc80000400000 */
        /* <DEDUP_REMOVED lines=9> */
.L_x_233:
[----:B------:R-:W-:Y:S05]  /*6630*/  BSYNC.RECONVERGENT B4 ;  /* 0x0000000000047941 */ /* 0x000fea0003800200 */
.L_x_232:
[----:B------:R-:W-:Y:S01]  /*6640*/  IADD3 R0, PT, PT, R33, -0xd000000, RZ ;  /* 0xf300000021007810 */ /* 0x000fe20007ffe0ff */
[----:B------:R0:W1:Y:S01]  /*6650*/  MUFU.RSQ R18, R33 ;  /* 0x0000002100127308 */ /* 0x0000620000001400 */
[----:B------:R-:W-:Y:S02]  /*6660*/  BSSY.RECONVERGENT B1, `(.L_x_234) ;  /* 0x000000b000017945 */ /* 0x000fe40003800200 */
[----:B------:R-:W-:-:S13]  /*6670*/  ISETP.GT.U32.AND P0, PT, R0, 0x727fffff, PT ;  /* 0x727fffff0000780c */ /* 0x000fda0003f04070 */
[----:B0-----:R-:W-:Y:S05]  /*6680*/  @!P0 BRA `(.L_x_235) ;  /* 0x0000000000108947 */ /* 0x001fea0003800000 */
[----:B------:R-:W-:Y:S02]  /*6690*/  MOV R3, R33 ;  /* 0x0000002100037202 */ /* 0x000fe40000000f00 */
[----:B------:R-:W-:-:S07]  /*66a0*/  MOV R0, 0x66c0 ;  /* 0x000066c000007802 */ /* 0x000fce0000000f00 */
[----:B-1----:R-:W-:Y:S05]  /*66b0*/  CALL.REL.NOINC `($__internal_3_$__cuda_sm20_sqrt_rn_f32_slowpath) ;  /* 0x000000c800807944 */ /* 0x002fea0003c00000 */
[----:B------:R-:W-:Y:S05]  /*66c0*/  BRA `(.L_x_236) ;  /* 0x0000000000107947 */ /* 0x000fea0003800000 */
.L_x_235:
[----:B-1----:R-:W-:Y:S01]  /*66d0*/  FMUL.FTZ R0, R33, R18 ;  /* 0x0000001221007220 */ /* 0x002fe20000410000 */
[----:B------:R-:W-:-:S03]  /*66e0*/  FMUL.FTZ R41, R18, 0.5 ;  /* 0x3f00000012297820 */ /* 0x000fc60000410000 */
[----:B------:R-:W-:-:S04]  /*66f0*/  FFMA R33, -R0, R0, R33 ;  /* 0x0000000000217223 */ /* 0x000fc80000000121 */
[----:B------:R-:W-:-:S07]  /*6700*/  FFMA R41, R33, R41, R0 ;  /* 0x0000002921297223 */ /* 0x000fce0000000000 */
.L_x_236:
[----:B------:R-:W-:Y:S05]  /*6710*/  BSYNC.RECONVERGENT B1 ;  /* 0x0000000000017941 */ /* 0x000fea0003800200 */
.L_x_234:
        /* <DEDUP_REMOVED lines=15> */
.L_x_238:
[----:B------:R-:W-:Y:S05]  /*6810*/  BSYNC.RECONVERGENT B4 ;  /* 0x0000000000047941 */ /* 0x000fea0003800200 */
.L_x_237:
        /* <DEDUP_REMOVED lines=14> */
.L_x_240:
[----:B------:R-:W-:Y:S05]  /*6900*/  BSYNC.RECONVERGENT B4 ;  /* 0x0000000000047941 */ /* 0x000fea0003800200 */
.L_x_239:
        /* <DEDUP_REMOVED lines=13> */
.L_x_242:
[----:B------:R-:W-:Y:S05]  /*69e0*/  BSYNC.RECONVERGENT B4 ;  /* 0x0000000000047941 */ /* 0x000fea0003800200 */
.L_x_241:
[-C--:B------:R-:W-:Y:S01]  /*69f0*/  FFMA R34, R33, R27.reuse, R34 ;  /* 0x0000001b21227223 */ /* 0x080fe20000000022 */
[-C--:B------:R-:W-:Y:S01]  /*6a00*/  FFMA R32, R37, R27.reuse, R32 ;  /* 0x0000001b25207223 */ /* 0x080fe20000000020 */
[----:B------:R-:W-:-:S07]  /*6a10*/  FFMA R30, R0, R27, R30 ;  /* 0x0000001b001e7223 */ /* 0x000fce000000001e */
.L_x_231:
[----:B012---:R-:W-:Y:S05]  /*6a20*/  BSYNC.RECONVERGENT B3 ;  /* 0x0000000000037941 */ /* 0x007fea0003800200 */
.L_x_230:
[----:B------:R-:W-:Y:S01]  /*6a30*/  IADD3 R0, PT, PT, R28, 0x1, RZ ;  /* 0x000000011c007810 */ /* 0x000fe20007ffe0ff */
[----:B------:R-:W-:Y:S03]  /*6a40*/  BSSY.RECONVERGENT B3, `(.L_x_243) ;  /* 0x0000070000037945 */ /* 0x000fe60003800200 */
[----:B------:R-:W-:-:S13]  /*6a50*/  ISETP.NE.AND P0, PT, R0, R5, PT ;  /* 0x000000050000720c */ /* 0x000fda0003f05270 */
[----:B------:R-:W-:Y:S05]  /*6a60*/  @!P0 BRA `(.L_x_244) ;  /* 0x0000000400b48947 */ /* 0x000fea0003800000 */
[----:B------:R-:W0:Y:S08]  /*6a70*/  LDC.64 R36, c[0x0][0x388] ;  /* 0x0000e200ff247b82 */ /* 0x000e300000000a00 */
[----:B------:R-:W1:Y:S08]  /*6a80*/  LDC.64 R26, c[0x0][0x380] ;  /* 0x0000e000ff1a7b82 */ /* 0x000e700000000a00 */
[----:B------:R-:W2:Y:S01]  /*6a90*/  LDC.64 R40, c[0x0][0x390] ;  /* 0x0000e400ff287b82 */ /* 0x000ea20000000a00 */
[----:B0-----:R-:W-:-:S05]  /*6aa0*/  IMAD.WIDE.U32 R38, R28, 0x4, R36 ;  /* 0x000000041c267825 */ /* 0x001fca00078e0024 */
[----:B------:R-:W3:Y:S01]  /*6ab0*/  LDG.E R25, desc[UR12][R38.64+0x4] ;  /* 0x0000040c26197981 */ /* 0x000ee2000c1e1900 */
[----:B-1----:R-:W-:-:S05]  /*6ac0*/  IMAD.WIDE.U32 R36, R28, 0x4, R26 ;  /* 0x000000041c247825 */ /* 0x002fca00078e001a */
        /* <DEDUP_REMOVED lines=14> */
[C---:B------:R-:W-:Y:S02]  /*6bb0*/  IADD3 R38, P0, PT, R36.reuse, UR6, RZ ;  /* 0x0000000624267c10 */ /* 0x040fe4000ff1e0ff */
[----:B------:R-:W-:Y:S02]  /*6bc0*/  IADD3 R36, P1, PT, R36, UR8, RZ ;  /* 0x0000000824247c10 */ /* 0x000fe4000ff3e0ff */
[C---:B------:R-:W-:Y:S02]  /*6bd0*/  IADD3.X R39, PT, PT, R0.reuse, UR7, RZ, P0, !PT ;  /* 0x0000000700277c10 */ /* 0x040fe400087fe4ff */
[----:B------:R-:W-:-:S04]  /*6be0*/  IADD3.X R37, PT, PT, R0, UR9, RZ, P1, !PT ;  /* 0x0000000900257c10 */ /* 0x000fc80008ffe4ff */
[----:B------:R-:W2:Y:S04]  /*6bf0*/  LDG.E R39, desc[UR12][R38.64+0x4] ;  /* 0x0000040c26277981 */ /* 0x000ea8000c1e1900 */
[----:B------:R-:W3:Y:S01]  /*6c00*/  LDG.E R36, desc[UR12][R36.64+0x4] ;  /* 0x0000040c24247981 */ /* 0x000ee2000c1e1900 */
[----:B------:R-:W-:Y:S01]  /*6c10*/  HFMA2 R3, -RZ, RZ, 1.875, 0 ;  /* 0x3f800000ff037431 */ /* 0x000fe200000001ff */
[----:B------:R-:W0:Y:S01]  /*6c20*/  MUFU.RCP R18, R42 ;  /* 0x0000002a00127308 */ /* 0x000e220000001000 */
        /* <DEDUP_REMOVED lines=18> */
.L_x_246:
[----:B------:R-:W-:Y:S05]  /*6d50*/  BSYNC.RECONVERGENT B4 ;  /* 0x0000000000047941 */ /* 0x000fea0003800200 */
.L_x_245:
[----:B------:R-:W-:Y:S01]  /*6d60*/  VIADD R0, R33, 0xf3000000 ;  /* 0xf300000021007836 */ /* 0x000fe20000000000 */
[----:B------:R0:W1:Y:S01]  /*6d70*/  MUFU.RSQ R18, R33 ;  /* 0x0000002100127308 */ /* 0x0000620000001400 */
[----:B------:R-:W-:Y:S03]  /*6d80*/  BSSY.RECONVERGENT B1, `(.L_x_247) ;  /* 0x000000b000017945 */ /* 0x000fe60003800200 */
[----:B------:R-:W-:-:S13]  /*6d90*/  ISETP.GT.U32.AND P0, PT, R0, 0x727fffff, PT ;  /* 0x727fffff0000780c */ /* 0x000fda0003f04070 */
[----:B01----:R-:W-:Y:S05]  /*6da0*/  @!P0 BRA `(.L_x_248) ;  /* 0x0000000000108947 */ /* 0x003fea0003800000 */
[----:B------:R-:W-:Y:S02]  /*6db0*/  MOV R3, R33 ;  /* 0x0000002100037202 */ /* 0x000fe40000000f00 */
[----:B------:R-:W-:-:S07]  /*6dc0*/  MOV R0, 0x6de0 ;  /* 0x00006de000007802 */ /* 0x000fce0000000f00 */
[----:B------:R-:W-:Y:S05]  /*6dd0*/  CALL.REL.NOINC `($__internal_3_$__cuda_sm20_sqrt_rn_f32_slowpath) ;  /* 0x000000c000b87944 */ /* 0x000fea0003c00000 */
[----:B------:R-:W-:Y:S05]  /*6de0*/  BRA `(.L_x_249) ;  /* 0x0000000000107947 */ /* 0x000fea0003800000 */
.L_x_248:
[----:B------:R-:W-:Y:S01]  /*6df0*/  FMUL.FTZ R0, R33, R18 ;  /* 0x0000001221007220 */ /* 0x000fe20000410000 */
[----:B------:R-:W-:-:S03]  /*6e00*/  FMUL.FTZ R41, R18, 0.5 ;  /* 0x3f00000012297820 */ /* 0x000fc60000410000 */
[----:B------:R-:W-:-:S04]  /*6e10*/  FFMA R33, -R0, R0, R33 ;  /* 0x0000000000217223 */ /* 0x000fc80000000121 */
[----:B------:R-:W-:-:S07]  /*6e20*/  FFMA R41, R33, R41, R0 ;  /* 0x0000002921297223 */ /* 0x000fce0000000000 */
.L_x_249:
[----:B------:R-:W-:Y:S05]  /*6e30*/  BSYNC.RECONVERGENT B1 ;  /* 0x0000000000017941 */ /* 0x000fea0003800200 */
.L_x_247:
        /* <DEDUP_REMOVED lines=15> */
.L_x_251:
[----:B------:R-:W-:Y:S05]  /*6f30*/  BSYNC.RECONVERGENT B4 ;  /* 0x0000000000047941 */ /* 0x000fea0003800200 */
.L_x_250:
        /* <DEDUP_REMOVED lines=14> */
.L_x_253:
[----:B------:R-:W-:Y:S05]  /*7020*/  BSYNC.RECONVERGENT B4 ;  /* 0x0000000000047941 */ /* 0x000fea0003800200 */
.L_x_252:
        /* <DEDUP_REMOVED lines=13> */
.L_x_255:
[----:B------:R-:W-:Y:S05]  /*7100*/  BSYNC.RECONVERGENT B4 ;  /* 0x0000000000047941 */ /* 0x000fea0003800200 */
.L_x_254:
[-C--:B------:R-:W-:Y:S01]  /*7110*/  FFMA R34, R33, R27.reuse, R34 ;  /* 0x0000001b21227223 */ /* 0x080fe20000000022 */
[-C--:B------:R-:W-:Y:S01]  /*7120*/  FFMA R32, R37, R27.reuse, R32 ;  /* 0x0000001b25207223 */ /* 0x080fe20000000020 */
[----:B------:R-:W-:-:S07]  /*7130*/  FFMA R30, R0, R27, R30 ;  /* 0x0000001b001e7223 */ /* 0x000fce000000001e */
.L_x_244:
[----:B------:R-:W-:Y:S05]  /*7140*/  BSYNC.RECONVERGENT B3 ;  /* 0x0000000000037941 */ /* 0x000fea0003800200 */
.L_x_243:
[----:B------:R-:W-:-:S04]  /*7150*/  IADD3 R28, PT, PT, R28, 0x2, RZ ;  /* 0x000000021c1c7810 */ /* 0x000fc80007ffe0ff */
[----:B------:R-:W-:-:S13]  /*7160*/  ISETP.NE.AND P0, PT, R28, R29, PT ;  /* 0x0000001d1c00720c */ /* 0x000fda0003f05270 */
[----:B------:R-:W-:Y:S05]  /*7170*/  @P0 BRA `(.L_x_256) ;  /* 0xfffffff000680947 */ /* 0x000fea000383ffff */
.L_x_229:
        /* <DEDUP_REMOVED lines=13> */
[----:B------:R-:W1:Y:S01]  /*7250*/  LDC.64 R36, c[0x0][0x3d0] ;  /* 0x0000f400ff247b82 */ /* 0x000e620000000a00 */
[----:B------:R-:W4:Y:S01]  /*7260*/  LDG.E R26, desc[UR12][R40.64] ;  /* 0x0000000c281a7981 */ /* 0x000f22000c1e1900 */
[----:B--2---:R-:W-:-:S05]  /*7270*/  IMAD.WIDE.U32 R44, R29, 0x4, R44 ;  /* 0x000000041d2c7825 */ /* 0x004fca00078e002c */
[----:B------:R-:W2:Y:S01]  /*7280*/  LDG.E R4, desc[UR12][R44.64] ;  /* 0x0000000c2c047981 */ /* 0x000ea2000c1e1900 */
[----:B0-----:R-:W-:-:S04]  /*7290*/  IMAD.WIDE.U32 R38, R29, 0x4, R38 ;  /* 0x000000041d267825 */ /* 0x001fc800078e0026 */
[----:B-1----:R-:W-:-:S04]  /*72a0*/  IMAD.WIDE.U32 R36, R29, 0x4, R36 ;  /* 0x000000041d247825 */ /* 0x002fc800078e0024 */
        /* <DEDUP_REMOVED lines=10> */
[----:B------:R-:W0:Y:S03]  /*7350*/  LDCU UR4, c[0x0][0x404] ;  /* 0x00008080ff0477ac */ /* 0x000e260008000800 */
[----:B------:R-:W3:Y:S01]  /*7360*/  LDG.E R36, desc[UR12][R36.64] ;  /* 0x0000000c24247981 */ /* 0x000ee2000c1e1900 */
[----:B------:R-:W-:Y:S01]  /*7370*/  HFMA2 R3, -RZ, RZ, 1.875, 0 ;  /* 0x3f800000ff037431 */ /* 0x000fe200000001ff */
[----:B------:R-:W1:Y:S01]  /*7380*/  MUFU.RCP R18, R42 ;  /* 0x0000002a00127308 */ /* 0x000e620000001000 */
[----:B------:R-:W-:Y:S01]  /*7390*/  BSSY.RECONVERGENT B4, `(.L_x_258) ;  /* 0x0000012000047945 */ /* 0x000fe20003800200 */
[----:B-1----:R-:W-:-:S04]  /*73a0*/  FFMA R27, -R42, R18, 1 ;  /* 0x3f8000002a1b7423 */ /* 0x002fc80000000112 */
[----:B------:R-:W-:Y:S01]  /*73b0*/  FFMA R18, R18, R27, R18 ;  /* 0x0000001b12127223 */ /* 0x000fe20000000012 */
[----:B--2---:R-:W-:Y:S01]  /*73c0*/  FADD R0, R2, -R39 ;  /* 0x8000002702007221 */ /* 0x004fe20000000000 */
[----:B---3--:R-:W-:-:S03]  /*73d0*/  ISETP.NE.AND P0, PT, R36, R31, PT ;  /* 0x0000001f2400720c */ /* 0x008fc60003f05270 */
[----:B------:R-:W-:Y:S01]  /*73e0*/  FADD R0, |R0|, 1 ;  /* 0x3f80000000007421 */ /* 0x000fe20000000200 */
[----:B------:R-:W-:-:S03]  /*73f0*/  FSEL R3, R3, 0.5, P0 ;  /* 0x3f00000003037808 */ /* 0x000fc60000000000 */
[----:B0-----:R-:W-:-:S04]  /*7400*/  FMUL R0, R0, UR4 ;  /* 0x0000000400007c20 */ /* 0x001fc80008400000 */
        /* <DEDUP_REMOVED lines=10> */
.L_x_259:
[----:B------:R-:W-:Y:S05]  /*74b0*/  BSYNC.RECONVERGENT B4 ;  /* 0x0000000000047941 */ /* 0x000fea0003800200 */
.L_x_258:
        /* <DEDUP_REMOVED lines=9> */
.L_x_261:
[----:B-1----:R-:W-:Y:S01]  /*7550*/  FMUL.FTZ R41, R28, R3 ;  /* 0x000000031c297220 */ /* 0x002fe20000410000 */
[----:B------:R-:W-:-:S03]  /*7560*/  FMUL.FTZ R0, R3, 0.5 ;  /* 0x3f00000003007820 */ /* 0x000fc60000410000 */
[----:B------:R-:W-:-:S04]  /*7570*/  FFMA R28, -R41, R41, R28 ;  /* 0x00000029291c7223 */ /* 0x000fc8000000011c */
[----:B------:R-:W-:-:S07]  /*7580*/  FFMA R41, R28, R0, R41 ;  /* 0x000000001c297223 */ /* 0x000fce0000000029 */
.L_x_262:
[----:B------:R-:W-:Y:S05]  /*7590*/  BSYNC.RECONVERGENT B1 ;  /* 0x0000000000017941 */ /* 0x000fea0003800200 */
.L_x_260:
        /* <DEDUP_REMOVED lines=15> */
.L_x_264:
[----:B------:R-:W-:Y:S05]  /*7690*/  BSYNC.RECONVERGENT B4 ;  /* 0x0000000000047941 */ /* 0x000fea0003800200 */
.L_x_263:
        /* <DEDUP_REMOVED lines=14> */
.L_x_266:
[----:B------:R-:W-:Y:S05]  /*7780*/  BSYNC.RECONVERGENT B4 ;  /* 0x0000000000047941 */ /* 0x000fea0003800200 */
.L_x_265:
        /* <DEDUP_REMOVED lines=13> */
.L_x_268:
[----:B------:R-:W-:Y:S05]  /*7860*/  BSYNC.RECONVERGENT B4 ;  /* 0x0000000000047941 */ /* 0x000fea0003800200 */
.L_x_267:
[-C--:B------:R-:W-:Y:S01]  /*7870*/  FFMA R34, R29, R27.reuse, R34 ;  /* 0x0000001b1d227223 */ /* 0x080fe20000000022 */
[-C--:B------:R-:W-:Y:S01]  /*7880*/  FFMA R32, R33, R27.reuse, R32 ;  /* 0x0000001b21207223 */ /* 0x080fe20000000020 */
[----:B------:R-:W-:-:S07]  /*7890*/  FFMA R30, R0, R27, R30 ;  /* 0x0000001b001e7223 */ /* 0x000fce000000001e */
.L_x_257:
[----:B------:R-:W-:Y:S05]  /*78a0*/  BSYNC.RECONVERGENT B3 ;  /* 0x0000000000037941 */ /* 0x000fea0003800200 */
.L_x_228:
[----:B------:R-:W0:Y:S01]  /*78b0*/  LDC.64 R28, c[0x0][0x3c0] ;  /* 0x0000f000ff1c7b82 */ /* 0x000e220000000a00 */
[----:B------:R-:W1:Y:S01]  /*78c0*/  LDCU UR6, c[0x0][0x444] ;  /* 0x00008880ff0677ac */ /* 0x000e620008000800 */
[----:B------:R-:W2:Y:S01]  /*78d0*/  LDCU UR4, c[0x0][0x418] ;  /* 0x00008300ff0477ac */ /* 0x000ea20008000800 */
[----:B0-----:R-:W-:-:S06]  /*78e0*/  IMAD.WIDE R28, R5, 0x4, R28 ;  /* 0x00000004051c7825 */ /* 0x001fcc00078e021c */
[----:B------:R-:W2:Y:S01]  /*78f0*/  LDG.E R28, desc[UR12][R28.64] ;  /* 0x0000000c1c1c7981 */ /* 0x000ea2000c1e1900 */
[----:B-1----:R-:W-:Y:S01]  /*7900*/  UISETP.GE.AND UP0, UPT, UR6, 0x1, UPT ;  /* 0x000000010600788c */ /* 0x002fe2000bf06270 */
[----:B--2---:R-:W-:-:S04]  /*7910*/  FMUL R35, R28, -UR4 ;  /* 0x800000041c237c20 */ /* 0x004fc80008400000 */
[-C--:B-----5:R-:W-:Y:S01]  /*7920*/  FFMA R25, R19, R35.reuse, R34 ;  /* 0x0000002313197223 */ /* 0x0a0fe20000000022 */
[-C--:B------:R-:W-:Y:S01]  /*7930*/  FFMA R26, R20, R35.reuse, R32 ;  /* 0x00000023141a7223 */ /* 0x080fe20000000020 */
[----:B------:R-:W-:Y:S02]  /*7940*/  FFMA R35, R21, R35, R30 ;  /* 0x0000002315237223 */ /* 0x000fe4000000001e */
[----:B------:R-:W-:Y:S05]  /*7950*/  BRA.U !UP0, `(.L_x_102) ;  /* 0x000000a508f87547 */ /* 0x000fea000b800000 */
[----:B------:R-:W-:Y:S01]  /*7960*/  UISETP.NE.AND UP0, UPT, UR6, 0x1, UPT ;  /* 0x000000010600788c */ /* 0x000fe2000bf05270 */
[----:B------:R-:W-:Y:S01]  /*7970*/  UMOV UR4, URZ ;  /* 0x000000ff00047c82 */ /* 0x000fe20008000000 */
[----:B------:R-:W-:-:S07]  /*7980*/  UMOV UR5, URZ ;  /* 0x000000ff00057c82 */ /* 0x000fce0008000000 */
[----:B------:R-:W-:Y:S05]  /*7990*/  BRA.U !UP0, `(.L_x_269) ;  /* 0x0000000d08547547 */ /* 0x000fea000b800000 */
[----:B------:R-:W-:Y:S01]  /*79a0*/  HFMA2 R28, -RZ, RZ, 0, 0 ;  /* 0x00000000ff1c7431 */ /* 0x000fe200000001ff */
[----:B------:R-:W0:Y:S01]  /*79b0*/  LDCU UR5, c[0x0][0x400] ;  /* 0x00008000ff0577ac */ /* 0x000e220008000800 */
[----:B------:R-:W-:-:S12]  /*79c0*/  ULOP3.LUT UR4, UR6, 0x7ffffffe, URZ, 0xc0, !UPT ;  /* 0x7ffffffe06047892 */ /* 0x000fd8000f8ec0ff */
.L_x_298:
[----:B------:R-:W1:Y:S08]  /*79d0*/  LDC.64 R36, c[0x0][0x3d8] ;  /* 0x0000f600ff247b82 */ /* 0x000e700000000a00 */
[----:B------:R-:W2:Y:S08]  /*79e0*/  LDC.64 R30, c[0x0][0x3e8] ;  /* 0x0000fa00ff1e7b82 */ /* 0x000eb00000000a00 */
[----:B------:R-:W3:Y:S01]  /*79f0*/  LDC.64 R32, c[0x0][0x3e0] ;  /* 0x0000f800ff207b82 */ /* 0x000ee20000000a00 */
[----:B-1----:R-:W-:-:S05]  /*7a00*/  IMAD.WIDE.U32 R36, R28, 0x4, R36 ;  /* 0x000000041c247825 */ /* 0x002fca00078e0024 */
[----:B------:R-:W4:Y:S01]  /*7a10*/  LDG.E R34, desc[UR12][R36.64] ;  /* 0x0000000c24227981 */ /* 0x000f22000c1e1900 */
[----:B------:R-:W-:Y:S04]  /*7a20*/  BSSY.RECONVERGENT B3, `(.L_x_270) ;  /* 0x0000066000037945 */ /* 0x000fe80003800200 */
[----:B------:R-:W-:Y:S01]  /*7a30*/  BSSY.RELIABLE B1, `(.L_x_271) ;  /* 0x000000d000017945 */ /* 0x000fe20003800100 */
[----:B--2---:R-:W-:-:S04]  /*7a40*/  IMAD.WIDE.U32 R30, R28, 0x4, R30 ;  /* 0x000000041c1e7825 */ /* 0x004fc800078e001e */
[----:B---3--:R-:W-:-:S04]  /*7a50*/  IMAD.WIDE.U32 R32, R28, 0x4, R32 ;  /* 0x000000041c207825 */ /* 0x008fc800078e0020 */
[----:B------:R-:W-:-:S05]  /*7a60*/  VIADD R28, R28, 0x2 ;  /* 0x000000021c1c7836 */ /* 0x000fca0000000000 */
[----:B------:R-:W-:Y:S02]  /*7a70*/  ISETP.NE.AND P2, PT, R28, UR4, PT ;  /* 0x000000041c007c0c */ /* 0x000fe4000bf45270 */
[----:B----4-:R-:W-:-:S13]  /*7a80*/  ISETP.NE.AND P0, PT, R34, R5, PT ;  /* 0x000000052200720c */ /* 0x010fda0003f05270 */
[----:B------:R-:W-:Y:S05]  /*7a90*/  @!P0 BRA `(.L_x_272) ;  /* 0x0000000000148947 */ /* 0x000fea0003800000 */
[----:B------:R-:W2:Y:S02]  /*7aa0*/  LDG.E R0, desc[UR12][R32.64] ;  /* 0x0000000c20007981 */ /* 0x000ea4000c1e1900 */
[----:B--2---:R-:W-:-:S13]  /*7ab0*/  ISETP.NE.AND P0, PT, R0, R5, PT ;  /* 0x000000050000720c */ /* 0x004fda0003f05270 */
[----:B------:R-:W-:Y:S05]  /*7ac0*/  @P0 BREAK.RELIABLE B1 ;  /* 0x0000000000010942 */ /* 0x000fea0003800100 */
[----:B------:R-:W-:Y:S05]  /*7ad0*/  @!P0 BRA `(.L_x_273) ;  /* 0x0000000000088947 */ /* 0x000fea0003800000 */
[----:B------:R-:W-:Y:S05]  /*7ae0*/  BRA `(.L_x_274) ;  /* 0x0000000400647947 */ /* 0x000fea0003800000 */
.L_x_272:
[----:B------:R1:W5:Y:S02]  /*7af0*/  LDG.E R34, desc[UR12][R32.64] ;  /* 0x0000000c20227981 */ /* 0x000364000c1e1900 */
.L_x_273:
[----:B0-----:R-:W-:Y:S05]  /*7b00*/  BSYNC.RELIABLE B1 ;  /* 0x0000000000017941 */ /* 0x001fea0003800100 */
.L_x_271:
[----:B------:R-:W0:Y:S08]  /*7b10*/  LDC.64 R42, c[0x0][0x388] ;  /* 0x0000e200ff2a7b82 */ /* 0x000e300000000a00 */
[----:B------:R-:W2:Y:S08]  /*7b20*/  LDC.64 R40, c[0x0][0x380] ;  /* 0x0000e000ff287b82 */ /* 0x000eb00000000a00 */
[----:B------:R-:W3:Y:S01]  /*7b30*/  LDC.64 R38, c[0x0][0x390] ;  /* 0x0000e400ff267b82 */ /* 0x000ee20000000a00 */
[----:B0----5:R-:W-:-:S05]  /*7b40*/  IMAD.WIDE R42, R34, 0x4, R42 ;  /* 0x00000004222a7825 */ /* 0x021fca00078e022a */
[----:B------:R-:W4:Y:S01]  /*7b50*/  LDG.E R27, desc[UR12][R42.64] ;  /* 0x0000000c2a1b7981 */ /* 0x000f22000c1e1900 */
[----:B--2---:R-:W-:-:S06]  /*7b60*/  IMAD.WIDE R40, R34, 0x4, R40 ;  /* 0x0000000422287825 */ /* 0x004fcc00078e0228 */
        /* <DEDUP_REMOVED lines=13> */
[----:B0-----:R-:W-:Y:S05]  /*7c40*/  @!P0 BRA `(.L_x_276) ;  /* 0x0000000000108947 */ /* 0x001fea0003800000 */
[----:B--2---:R-:W-:Y:S02]  /*7c50*/  MOV R3, R18 ;  /* 0x0000001200037202 */ /* 0x004fe40000000f00 */
[----:B------:R-:W-:-:S07]  /*7c60*/  MOV R0, 0x7c80 ;  /* 0x00007c8000007802 */ /* 0x000fce0000000f00 */
[----:B-1----:R-:W-:Y:S05]  /*7c70*/  CALL.REL.NOINC `($__internal_3_$__cuda_sm20_sqrt_rn_f32_slowpath) ;  /* 0x000000b400107944 */ /* 0x002fea0003c00000 */
[----:B------:R-:W-:Y:S05]  /*7c80*/  BRA `(.L_x_277) ;  /* 0x0000000000107947 */ /* 0x000fea0003800000 */
.L_x_276:
[----:B--2---:R-:W-:Y:S01]  /*7c90*/  FMUL.FTZ R41, R18, R3 ;  /* 0x0000000312297220 */ /* 0x004fe20000410000 */
[----:B------:R-:W-:-:S03]  /*7ca0*/  FMUL.FTZ R3, R3, 0.5 ;  /* 0x3f00000003037820 */ /* 0x000fc60000410000 */
[----:B------:R-:W-:-:S04]  /*7cb0*/  FFMA R0, -R41, R41, R18 ;  /* 0x0000002929007223 */ /* 0x000fc80000000112 */
[----:B------:R-:W-:-:S07]  /*7cc0*/  FFMA R41, R0, R3, R41 ;  /* 0x0000000300297223 */ /* 0x000fce0000000029 */
.L_x_277:
[----:B------:R-:W-:Y:S05]  /*7cd0*/  BSYNC.RECONVERGENT B1 ;  /* 0x0000000000017941 */ /* 0x000fea0003800200 */
.L_x_275:
[----:B------:R-:W-:-:S13]  /*7ce0*/  FSETP.GT.AND P0, PT, R41, 0.0099999997764825820923, PT ;  /* 0x3c23d70a2900780b */ /* 0x000fda0003f04000 */
[----:B------:R-:W-:Y:S05]  /*7cf0*/  @!P0 BRA `(.L_x_274) ;  /* 0x0000000000e08947 */ /* 0x000fea0003800000 */
[----:B------:R-:W0:Y:S01]  /*7d00*/  LDC.64 R38, c[0x0][0x3b8] ;  /* 0x0000ee00ff267b82 */ /* 0x000e220000000a00 */
[----:B------:R-:W2:Y:S01]  /*7d10*/  LDG.E R0, desc[UR12][R30.64] ;  /* 0x0000000c1e007981 */ /* 0x000ea2000c1e1900 */
[----:B0-----:R-:W-:-:S06]  /*7d20*/  IMAD.WIDE R38, R34, 0x4, R38 ;  /* 0x0000000422267825 */ /* 0x001fcc00078e0226 */
[----:B------:R-:W3:Y:S01]  /*7d30*/  LDG.E R39, desc[UR12][R38.64] ;  /* 0x0000000c26277981 */ /* 0x000ee2000c1e1900 */
[----:B------:R-:W-:-:S04]  /*7d40*/  FADD R46, R41, 9.9999999392252902908e-09 ;  /* 0x322bcc77292e7421 */ /* 0x000fc80000000000 */
[----:B------:R-:W0:Y:S08]  /*7d50*/  MUFU.RCP R3, R46 ;  /* 0x0000002e00037308 */ /* 0x000e300000001000 */
[----:B------:R-:W4:Y:S01]  /*7d60*/  FCHK P0, R29, R46 ;  /* 0x0000002e1d007302 */ /* 0x000f220000000000 */
[----:B------:R-:W-:Y:S01]  /*7d70*/  FMUL R41, R41, UR5 ;  /* 0x0000000529297c20 */ /* 0x000fe20008400000 */
[----:B0-----:R-:W-:-:S04]  /*7d80*/  FFMA R18, -R46, R3, 1 ;  /* 0x3f8000002e127423 */ /* 0x001fc80000000103 */
[----:B------:R-:W-:-:S04]  /*7d90*/  FFMA R18, R3, R18, R3 ;  /* 0x0000001203127223 */ /* 0x000fc80000000003 */
[----:B------:R-:W-:Y:S01]  /*7da0*/  FFMA R3, R29, R18, RZ ;  /* 0x000000121d037223 */ /* 0x000fe200000000ff */
[----:B------:R-:W-:Y:S03]  /*7db0*/  BSSY.RECONVERGENT B4, `(.L_x_278) ;  /* 0x000000c000047945 */ /* 0x000fe60003800200 */
[----:B------:R-:W-:-:S04]  /*7dc0*/  FFMA R44, -R46, R3, R29 ;  /* 0x000000032e2c7223 */ /* 0x000fc8000000011d */
[----:B------:R-:W-:Y:S01]  /*7dd0*/  FFMA R44, R18, R44, R3 ;  /* 0x0000002c122c7223 */ /* 0x000fe20000000003 */
[----:B--2---:R-:W-:Y:S01]  /*7de0*/  FMUL R41, R41, R0 ;  /* 0x0000000029297220 */ /* 0x004fe20000400000 */
[----:B---3--:R-:W-:-:S04]  /*7df0*/  FADD R34, R2, R39 ;  /* 0x0000002702227221 */ /* 0x008fc80000000000 */
[----:B------:R-:W-:Y:S01]  /*7e00*/  FMUL R34, R34, R41 ;  /* 0x0000002922227220 */ /* 0x000fe20000400000 */
[----:B----4-:R-:W-:Y:S06]  /*7e10*/  @!P0 BRA `(.L_x_279) ;  /* 0x0000000000148947 */ /* 0x010fec0003800000 */
[----:B------:R-:W-:Y:S02]  /*7e20*/  MOV R3, R29 ;  /* 0x0000001d00037202 */ /* 0x000fe40000000f00 */
[----:B------:R-:W-:Y:S02]  /*7e30*/  MOV R0, R46 ;  /* 0x0000002e00007202 */ /* 0x000fe40000000f00 */
[----:B------:R-:W-:-:S07]  /*7e40*/  MOV R18, 0x7e60 ;  /* 0x00007e6000127802 */ /* 0x000fce0000000f00 */
[----:B-1----:R-:W-:Y:S05]  /*7e50*/  CALL.REL.NOINC `($__internal_4_$__cuda_sm3x_div_rn_noftz_f32_slowpath) ;  /* 0x000000b000f07944 */ /* 0x002fea0003c00000 */
[----:B------:R-:W-:-:S07]  /*7e60*/  MOV R44, R0 ;  /* 0x00000000002c7202 */ /* 0x000fce0000000f00 */
.L_x_279:
[----:B------:R-:W-:Y:S05]  /*7e70*/  BSYNC.RECONVERGENT B4 ;  /* 0x0000000000047941 */ /* 0x000fea0003800200 */
.L_x_278:
[----:B------:R-:W0:Y:S01]  /*7e80*/  MUFU.RCP R3, R46 ;  /* 0x0000002e00037308 */ /* 0x000e220000001000 */
[----:B------:R-:W-:Y:S07]  /*7e90*/  BSSY.RECONVERGENT B4, `(.L_x_280) ;  /* 0x000000d000047945 */ /* 0x000fee0003800200 */
[----:B------:R-:W2:Y:S01]  /*7ea0*/  FCHK P0, R27, R46 ;  /* 0x0000002e1b007302 */ /* 0x000ea20000000000 */
[----:B0-----:R-:W-:-:S04]  /*7eb0*/  FFMA R0, -R46, R3, 1 ;  /* 0x3f8000002e007423 */ /* 0x001fc80000000103 */
[----:B------:R-:W-:-:S04]  /*7ec0*/  FFMA R18, R3, R0, R3 ;  /* 0x0000000003127223 */ /* 0x000fc80000000003 */
[----:B------:R-:W-:-:S04]  /*7ed0*/  FFMA R29, R27, R18, RZ ;  /* 0x000000121b1d7223 */ /* 0x000fc800000000ff */
[----:B------:R-:W-:-:S04]  /*7ee0*/  FFMA R0, -R46, R29, R27 ;  /* 0x0000001d2e007223 */ /* 0x000fc8000000011b */
[----:B------:R-:W-:Y:S01]  /*7ef0*/  FFMA R29, R18, R0, R29 ;  /* 0x00000000121d7223 */ /* 0x000fe2000000001d */
[----:B--2---:R-:W-:Y:S06]  /*7f00*/  @!P0 BRA `(.L_x_281) ;  /* 0x0000000000148947 */ /* 0x004fec0003800000 */
[----:B------:R-:W-:Y:S02]  /*7f10*/  MOV R3, R27 ;  /* 0x0000001b00037202 */ /* 0x000fe40000000f00 */
[----:B------:R-:W-:Y:S02]  /*7f20*/  MOV R0, R46 ;  /* 0x0000002e00007202 */ /* 0x000fe40000000f00 */
[----:B------:R-:W-:-:S07]  /*7f30*/  MOV R18, 0x7f50 ;  /* 0x00007f5000127802 */ /* 0x000fce0000000f00 */
[----:B-1----:R-:W-:Y:S05]  /*7f40*/  CALL.REL.NOINC `($__internal_4_$__cuda_sm3x_div_rn_noftz_f32_slowpath) ;  /* 0x000000b000b47944 */ /* 0x002fea0003c00000 */
[----:B------:R-:W-:-:S07]  /*7f50*/  MOV R29, R0 ;  /* 0x00000000001d7202 */ /* 0x000fce0000000f00 */
.L_x_281:
[----:B------:R-:W-:Y:S05]  /*7f60*/  BSYNC.RECONVERGENT B4 ;  /* 0x0000000000047941 */ /* 0x000fea0003800200 */
.L_x_280:
        /* <DEDUP_REMOVED lines=13> */
.L_x_283:
[----:B------:R-:W-:Y:S05]  /*8040*/  BSYNC.RECONVERGENT B4 ;  /* 0x0000000000047941 */ /* 0x000fea0003800200 */
.L_x_282:
[C---:B------:R-:W-:Y:S01]  /*8050*/  FFMA R25, R34.reuse, R44, R25 ;  /* 0x0000002c22197223 */ /* 0x040fe20000000019 */
[C---:B------:R-:W-:Y:S01]  /*8060*/  FFMA R26, R34.reuse, R29, R26 ;  /* 0x0000001d221a7223 */ /* 0x040fe2000000001a */
[----:B------:R-:W-:-:S07]  /*8070*/  FFMA R35, R34, R0, R35 ;  /* 0x0000000022237223 */ /* 0x000fce0000000023 */
.L_x_274:
[----:B0-----:R-:W-:Y:S05]  /*8080*/  BSYNC.RECONVERGENT B3 ;  /* 0x0000000000037941 */ /* 0x001fea0003800200 */
.L_x_270:
[----:B------:R-:W2:Y:S01]  /*8090*/  LDG.E R34, desc[UR12][R36.64+0x4] ;  /* 0x0000040c24227981 */ /* 0x000ea2000c1e1900 */
[----:B------:R-:W-:Y:S04]  /*80a0*/  BSSY.RECONVERGENT B3, `(.L_x_284) ;  /* 0x0000062000037945 */ /* 0x000fe80003800200 */
[----:B------:R-:W-:Y:S01]  /*80b0*/  BSSY.RELIABLE B1, `(.L_x_285) ;  /* 0x0000009000017945 */ /* 0x000fe20003800100 */
[----:B--2---:R-:W-:-:S13]  /*80c0*/  ISETP.NE.AND P0, PT, R34, R5, PT ;  /* 0x000000052200720c */ /* 0x004fda0003f05270 */
[----:B------:R-:W-:Y:S05]  /*80d0*/  @!P0 BRA `(.L_x_286) ;  /* 0x0000000000148947 */ /* 0x000fea0003800000 */
[----:B-1----:R-:W2:Y:S02]  /*80e0*/  LDG.E R32, desc[UR12][R32.64+0x4] ;  /* 0x0000040c20207981 */ /* 0x002ea4000c1e1900 */
[----:B--2---:R-:W-:-:S13]  /*80f0*/  ISETP.NE.AND P0, PT, R32, R5, PT ;  /* 0x000000052000720c */ /* 0x004fda0003f05270 */
[----:B------:R-:W-:Y:S05]  /*8100*/  @P0 BREAK.RELIABLE B1 ;  /* 0x0000000000010942 */ /* 0x000fea0003800100 */
[----:B------:R-:W-:Y:S05]  /*8110*/  @!P0 BRA `(.L_x_287) ;  /* 0x0000000000088947 */ /* 0x000fea0003800000 */
[----:B------:R-:W-:Y:S05]  /*8120*/  BRA `(.L_x_288) ;  /* 0x0000000400647947 */ /* 0x000fea0003800000 */
.L_x_286:
[----:B------:R0:W5:Y:S02]  /*8130*/  LDG.E R34, desc[UR12][R32.64+0x4] ;  /* 0x0000040c20227981 */ /* 0x000164000c1e1900 */
.L_x_287:
[----:B------:R-:W-:Y:S05]  /*8140*/  BSYNC.RELIABLE B1 ;  /* 0x0000000000017941 */ /* 0x000fea0003800100 */
.L_x_285:
[----:B------:R-:W2:Y:S08]  /*8150*/  LDC.64 R36, c[0x0][0x388] ;  /* 0x0000e200ff247b82 */ /* 0x000eb00000000a00 */
[----:B01----:R-:W0:Y:S08]  /*8160*/  LDC.64 R32, c[0x0][0x380] ;  /* 0x0000e000ff207b82 */ /* 0x003e300000000a00 */
[----:B------:R-:W1:Y:S01]  /*8170*/  LDC.64 R38, c[0x0][0x390] ;  /* 0x0000e400ff267b82 */ /* 0x000e620000000a00 */
[----:B--2--5:R-:W-:-:S05]  /*8180*/  IMAD.WIDE R36, R34, 0x4, R36 ;  /* 0x0000000422247825 */ /* 0x024fca00078e0224 */
[----:B------:R-:W2:Y:S01]  /*8190*/  LDG.E R27, desc[UR12][R36.64] ;  /* 0x0000000c241b7981 */ /* 0x000ea2000c1e1900 */
[----:B0-----:R-:W-:-:S06]  /*81a0*/  IMAD.WIDE R32, R34, 0x4, R32 ;  /* 0x0000000422207825 */ /* 0x001fcc00078e0220 */
[----:B------:R-:W3:Y:S01]  /*81b0*/  LDG.E R32, desc[UR12][R32.64] ;  /* 0x0000000c20207981 */ /* 0x000ee2000c1e1900 */
[----:B-1----:R-:W-:-:S05]  /*81c0*/  IMAD.WIDE R38, R34, 0x4, R38 ;  /* 0x0000000422267825 */ /* 0x002fca00078e0226 */
[----:B------:R-:W4:Y:S01]  /*81d0*/  LDG.E R4, desc[UR12][R38.64] ;  /* 0x0000000c26047981 */ /* 0x000f22000c1e1900 */
[----:B------:R-:W-:Y:S01]  /*81e0*/  BSSY.RECONVERGENT B1, `(.L_x_289) ;  /* 0x0000013000017945 */ /* 0x000fe20003800200 */
[----:B--2---:R-:W-:-:S04]  /*81f0*/  FADD R27, -R20, R27 ;  /* 0x0000001b141b7221 */ /* 0x004fc80000000100 */
[----:B------:R-:W-:Y:S01]  /*8200*/  FMUL R0, R27, R27 ;  /* 0x0000001b1b007220 */ /* 0x000fe20000400000 */
[----:B---3--:R-:W-:-:S04]  /*8210*/  FADD R29, -R19, R32 ;  /* 0x00000020131d7221 */ /* 0x008fc80000000100 */
[----:B------:R-:W-:Y:S01]  /*8220*/  FFMA R3, R29, R29, R0 ;  /* 0x0000001d1d037223 */ /* 0x000fe20000000000 */
[----:B----4-:R-:W-:-:S04]  /*8230*/  FADD R4, -R21, R4 ;  /* 0x0000000415047221 */ /* 0x010fc80000000100 */
        /* <DEDUP_REMOVED lines=9> */
.L_x_290:
[----:B-1----:R-:W-:Y:S01]  /*82d0*/  FMUL.FTZ R41, R18, R3 ;  /* 0x0000000312297220 */ /* 0x002fe20000410000 */
[----:B------:R-:W-:-:S03]  /*82e0*/  FMUL.FTZ R3, R3, 0.5 ;  /* 0x3f00000003037820 */ /* 0x000fc60000410000 */
[----:B------:R-:W-:-:S04]  /*82f0*/  FFMA R0, -R41, R41, R18 ;  /* 0x0000002929007223 */ /* 0x000fc80000000112 */
[----:B------:R-:W-:-:S07]  /*8300*/  FFMA R41, R0, R3, R41 ;  /* 0x0000000300297223 */ /* 0x000fce0000000029 */
.L_x_291:
[----:B------:R-:W-:Y:S05]  /*8310*/  BSYNC.RECONVERGENT B1 ;  /* 0x0000000000017941 */ /* 0x000fea0003800200 */
.L_x_289:
[----:B------:R-:W-:-:S13]  /*8320*/  FSETP.GT.AND P0, PT, R41, 0.0099999997764825820923, PT ;  /* 0x3c23d70a2900780b */ /* 0x000fda0003f04000 */
[----:B------:R-:W-:Y:S05]  /*8330*/  @!P0 BRA `(.L_x_288) ;  /* 0x0000000000e08947 */ /* 0x000fea0003800000 */
[----:B------:R-:W0:Y:S01]  /*8340*/  LDC.64 R36, c[0x0][0x3b8] ;  /* 0x0000ee00ff247b82 */ /* 0x000e220000000a00 */
[----:B------:R1:W2:Y:S01]  /*8350*/  LDG.E R30, desc[UR12][R30.64+0x4] ;  /* 0x0000040c1e1e7981 */ /* 0x0002a2000c1e1900 */
        /* <DEDUP_REMOVED lines=10> */
[----:B-1----:R-:W-:-:S04]  /*8400*/  FFMA R31, -R32, R3, R29 ;  /* 0x00000003201f7223 */ /* 0x002fc8000000011d */
        /* <DEDUP_REMOVED lines=8> */
[----:B------:R-:W-:Y:S05]  /*8490*/  CALL.REL.NOINC `($__internal_4_$__cuda_sm3x_div_rn_noftz_f32_slowpath) ;  /* 0x000000ac00607944 */ /* 0x000fea0003c00000 */
[----:B------:R-:W-:-:S07]  /*84a0*/  MOV R31, R0 ;  /* 0x00000000001f7202 */ /* 0x000fce0000000f00 */
.L_x_293:
[----:B------:R-:W-:Y:S05]  /*84b0*/  BSYNC.RECONVERGENT B4 ;  /* 0x0000000000047941 */ /* 0x000fea0003800200 */
.L_x_292:
        /* <DEDUP_REMOVED lines=14> */
.L_x_295:
[----:B------:R-:W-:Y:S05]  /*85a0*/  BSYNC.RECONVERGENT B4 ;  /* 0x0000000000047941 */ /* 0x000fea0003800200 */
.L_x_294:
        /* <DEDUP_REMOVED lines=13> */
.L_x_297:
[----:B------:R-:W-:Y:S05]  /*8680*/  BSYNC.RECONVERGENT B4 ;  /* 0x0000000000047941 */ /* 0x000fea0003800200 */
.L_x_296:
[C---:B------:R-:W-:Y:S01]  /*8690*/  FFMA R25, R30.reuse, R31, R25 ;  /* 0x0000001f1e197223 */ /* 0x040fe20000000019 */
[C---:B------:R-:W-:Y:S01]  /*86a0*/  FFMA R26, R30.reuse, R29, R26 ;  /* 0x0000001d1e1a7223 */ /* 0x040fe2000000001a */
[----:B------:R-:W-:-:S07]  /*86b0*/  FFMA R35, R30, R0, R35 ;  /* 0x000000001e237223 */ /* 0x000fce0000000023 */
.L_x_288:
[----:B------:R-:W-:Y:S05]  /*86c0*/  BSYNC.RECONVERGENT B3 ;  /* 0x0000000000037941 */ /* 0x000fea0003800200 */
.L_x_284:
[----:B------:R-:W-:Y:S05]  /*86d0*/  @P2 BRA `(.L_x_298) ;  /* 0xfffffff000bc2947 */ /* 0x000fea000383ffff */
[----:B------:R-:W-:-:S05]  /*86e0*/  UMOV UR5, URZ ;  /* 0x000000ff00057c82 */ /* 0x000fca0008000000 */
.L_x_269:
[----:B------:R-:W0:Y:S02]  /*86f0*/  LDCU UR6, c[0x0][0x444] ;  /* 0x00008880ff0677ac */ /* 0x000e240008000800 */
[----:B0-----:R-:W-:-:S04]  /*8700*/  ULOP3.LUT UR6, UR6, 0x1, URZ, 0xc0, !UPT ;  /* 0x0000000106067892 */ /* 0x001fc8000f8ec0ff */
        /* <DEDUP_REMOVED lines=9> */
[----:B------:R-:W2:Y:S02]  /*87a0*/  LDG.E R28, desc[UR12][R28.64] ;  /* 0x0000000c1c1c7981 */ /* 0x000ea4000c1e1900 */
        /* <DEDUP_REMOVED lines=9> */
[----:B------:R-:W-:Y:S05]  /*8840*/  @!P0 BRA `(.L_x_300) ;  /* 0x00000000001c8947 */ /* 0x000fea0003800000 */
[----:B------:R-:W-:Y:S05]  /*8850*/  BRA `(.L_x_102) ;  /* 0x0000009800387947 */ /* 0x000fea0003800000 */
.L_x_299:
[----:B------:R-:W0:Y:S02]  /*8860*/  LDCU.64 UR4, c[0x0][0x3e0] ;  /* 0x00007c00ff0477ac */ /* 0x000e240008000a00 */
[----:B0-----:R-:W-:-:S04]  /*8870*/  UIADD3 UR4, UP0, UPT, UR7, UR4, URZ ;  /* 0x0000000407047290 */ /* 0x001fc8000ff1e0ff */
[----:B------:R-:W-:Y:S02]  /*8880*/  UIADD3.X UR5, UPT, UPT, UR6, UR5, URZ, UP0, !UPT ;  /* 0x0000000506057290 */ /* 0x000fe400087fe4ff */
[----:B------:R-:W-:-:S04]  /*8890*/  IMAD.U32 R28, RZ, RZ, UR4 ;  /* 0x00000004ff1c7e24 */ /* 0x000fc8000f8e00ff */
[----:B------:R-:W-:-:S05]  /*88a0*/  MOV R29, UR5 ;  /* 0x00000005001d7c02 */ /* 0x000fca0008000f00 */
[----:B------:R0:W5:Y:S02]  /*88b0*/  LDG.E R28, desc[UR12][R28.64] ;  /* 0x0000000c1c1c7981 */ /* 0x000164000c1e1900 */
.L_x_300:
[----:B------:R-:W1:Y:S08]  /*88c0*/  LDC.64 R32, c[0x0][0x388] ;  /* 0x0000e200ff207b82 */ /* 0x000e700000000a00 */
[----:B------:R-:W2:Y:S08]  /*88d0*/  LDC.64 R30, c[0x0][0x380] ;  /* 0x0000e000ff1e7b82 */ /* 0x000eb00000000a00 */
[----:B------:R-:W3:Y:S01]  /*88e0*/  LDC.64 R36, c[0x0][0x390] ;  /* 0x0000e400ff247b82 */ /* 0x000ee20000000a00 */
[----:B-1---5:R-:W-:-:S05]  /*88f0*/  IMAD.WIDE R32, R28, 0x4, R32 ;  /* 0x000000041c207825 */ /* 0x022fca00078e0220 */
[----:B------:R-:W4:Y:S01]  /*8900*/  LDG.E R27, desc[UR12][R32.64] ;  /* 0x0000000c201b7981 */ /* 0x000f22000c1e1900 */
[----:B--2---:R-:W-:-:S06]  /*8910*/  IMAD.WIDE R30, R28, 0x4, R30 ;  /* 0x000000041c1e7825 */ /* 0x004fcc00078e021e */
[----:B------:R-:W0:Y:S01]  /*8920*/  LDG.E R30, desc[UR12][R30.64] ;  /* 0x0000000c1e1e7981 */ /* 0x000e22000c1e1900 */
[----:B---3--:R-:W-:-:S05]  /*8930*/  IMAD.WIDE R36, R28, 0x4, R36 ;  /* 0x000000041c247825 */ /* 0x008fca00078e0224 */
[----:B------:R-:W2:Y:S01]  /*8940*/  LDG.E R4, desc[UR12][R36.64] ;  /* 0x0000000c24047981 */ /* 0x000ea2000c1e1900 */
[----:B------:R-:W-:Y:S01]  /*8950*/  BSSY.RECONVERGENT B1, `(.L_x_301) ;  /* 0x0000013000017945 */ /* 0x000fe20003800200 */
[----:B----4-:R-:W-:-:S04]  /*8960*/  FADD R27, -R20, R27 ;  /* 0x0000001b141b7221 */ /* 0x010fc80000000100 */
[----:B------:R-:W-:Y:S01]  /*8970*/  FMUL R0, R27, R27 ;  /* 0x0000001b1b007220 */ /* 0x000fe20000400000 */
[----:B0-----:R-:W-:-:S04]  /*8980*/  FADD R29, -R19, R30 ;  /* 0x0000001e131d7221 */ /* 0x001fc80000000100 */
        /* <DEDUP_REMOVED lines=11> */
.L_x_302:
[----:B-1----:R-:W-:Y:S01]  /*8a40*/  FMUL.FTZ R41, R18, R3 ;  /* 0x0000000312297220 */ /* 0x002fe20000410000 */
[----:B------:R-:W-:-:S03]  /*8a50*/  FMUL.FTZ R3, R3, 0.5 ;  /* 0x3f00000003037820 */ /* 0x000fc60000410000 */
[----:B------:R-:W-:-:S04]  /*8a60*/  FFMA R0, -R41, R41, R18 ;  /* 0x0000002929007223 */ /* 0x000fc80000000112 */
[----:B------:R-:W-:-:S07]  /*8a70*/  FFMA R41, R0, R3, R41 ;  /* 0x0000000300297223 */ /* 0x000fce0000000029 */
.L_x_303:
[----:B------:R-:W-:Y:S05]  /*8a80*/  BSYNC.RECONVERGENT B1 ;  /* 0x0000000000017941 */ /* 0x000fea0003800200 */
.L_x_301:
[----:B------:R-:W-:-:S13]  /*8a90*/  FSETP.GT.AND P0, PT, R41, 0.0099999997764825820923, PT ;  /* 0x3c23d70a2900780b */ /* 0x000fda0003f04000 */
[----:B------:R-:W-:Y:S05]  /*8aa0*/  @!P0 BRA `(.L_x_102) ;  /* 0x0000009400a48947 */ /* 0x000fea0003800000 */
[----:B------:R-:W0:Y:S01]  /*8ab0*/  LDCU.64 UR4, c[0x0][0x3e8] ;  /* 0x00007d00ff0477ac */ /* 0x000e220008000a00 */
[----:B------:R-:W1:Y:S01]  /*8ac0*/  LDC.64 R30, c[0x0][0x3b8] ;  /* 0x0000ee00ff1e7b82 */ /* 0x000e620000000a00 */
[----:B0-----:R-:W-:-:S04]  /*8ad0*/  UIADD3 UR4, UP0, UPT, UR7, UR4, URZ ;  /* 0x0000000407047290 */ /* 0x001fc8000ff1e0ff */
[----:B------:R-:W-:Y:S02]  /*8ae0*/  UIADD3.X UR5, UPT, UPT, UR6, UR5, URZ, UP0, !UPT ;  /* 0x0000000506057290 */ /* 0x000fe400087fe4ff */
[----:B------:R-:W-:Y:S01]  /*8af0*/  MOV R32, UR4 ;  /* 0x0000000400207c02 */ /* 0x000fe20008000f00 */
[----:B-1----:R-:W-:-:S03]  /*8b00*/  IMAD.WIDE R30, R28, 0x4, R30 ;  /* 0x000000041c1e7825 */ /* 0x002fc600078e021e */
[----:B------:R-:W-:Y:S01]  /*8b10*/  MOV R33, UR5 ;  /* 0x0000000500217c02 */ /* 0x000fe20008000f00 */
[----:B------:R-:W0:Y:S02]  /*8b20*/  LDCU UR4, c[0x0][0x400] ;  /* 0x00008000ff0477ac */ /* 0x000e240008000800 */
[----:B------:R1:W2:Y:S04]  /*8b30*/  LDG.E R31, desc[UR12][R30.64] ;  /* 0x0000000c1e1f7981 */ /* 0x0002a8000c1e1900 */
[----:B------:R-:W3:Y:S01]  /*8b40*/  LDG.E R32, desc[UR12][R32.64] ;  /* 0x0000000c20207981 */ /* 0x000ee2000c1e1900 */
[C---:B------:R-:W-:Y:S01]  /*8b50*/  FADD R28, R41.reuse, 9.9999999392252902908e-09 ;  /* 0x322bcc77291c7421 */ /* 0x040fe20000000000 */
[----:B------:R-:W-:Y:S03]  /*8b60*/  BSSY.RECONVERGENT B3, `(.L_x_304) ;  /* 0x0000012000037945 */ /* 0x000fe60003800200 */
[----:B------:R-:W4:Y:S01]  /*8b70*/  MUFU.RCP R3, R28 ;  /* 0x0000001c00037308 */ /* 0x000f220000001000 */
[----:B0-----:R-:W-:-:S07]  /*8b80*/  FMUL R41, R41, UR4 ;  /* 0x0000000429297c20 */ /* 0x001fce0008400000 */
[----:B------:R-:W0:Y:S01]  /*8b90*/  FCHK P0, R29, R28 ;  /* 0x0000001c1d007302 */ /* 0x000e220000000000 */
[----:B----4-:R-:W-:-:S04]  /*8ba0*/  FFMA R0, -R28, R3, 1 ;  /* 0x3f8000001c007423 */ /* 0x010fc80000000103 */
[----:B------:R-:W-:-:S04]  /*8bb0*/  FFMA R0, R3, R0, R3 ;  /* 0x0000000003007223 */ /* 0x000fc80000000003 */
[----:B------:R-:W-:-:S04]  /*8bc0*/  FFMA R3, R29, R0, RZ ;  /* 0x000000001d037223 */ /* 0x000fc800000000ff */
[----:B-1----:R-:W-:-:S04]  /*8bd0*/  FFMA R30, -R28, R3, R29 ;  /* 0x000000031c1e7223 */ /* 0x002fc8000000011d */
[----:B------:R-:W-:Y:S01]  /*8be0*/  FFMA R30, R0, R30, R3 ;  /* 0x0000001e001e7223 */ /* 0x000fe20000000003 */
[----:B--2---:R-:W-:Y:S01]  /*8bf0*/  FADD R2, R2, R31 ;  /* 0x0000001f02027221 */ /* 0x004fe20000000000 */
[----:B---3--:R-:W-:-:S04]  /*8c00*/  FMUL R41, R41, R32 ;  /* 0x0000002029297220 */ /* 0x008fc80000400000 */
[----:B------:R-:W-:Y:S01]  /*8c10*/  FMUL R2, R2, R41 ;  /* 0x0000002902027220 */ /* 0x000fe20000400000 */
[----:B0-----:R-:W-:Y:S06]  /*8c20*/  @!P0 BRA `(.L_x_305) ;  /* 0x0000000000148947 */ /* 0x001fec0003800000 */
[----:B------:R-:W-:Y:S02]  /*8c30*/  MOV R3, R29 ;  /* 0x0000001d00037202 */ /* 0x000fe40000000f00 */
[----:B------:R-:W-:Y:S02]  /*8c40*/  MOV R0, R28 ;  /* 0x0000001c00007202 */ /* 0x000fe40000000f00 */
[----:B------:R-:W-:-:S07]  /*8c50*/  MOV R18, 0x8c70 ;  /* 0x00008c7000127802 */ /* 0x000fce0000000f00 */
[----:B------:R-:W-:Y:S05]  /*8c60*/  CALL.REL.NOINC `($__internal_4_$__cuda_sm3x_div_rn_noftz_f32_slowpath) ;  /* 0x000000a4006c7944 */ /* 0x000fea0003c00000 */
[----:B------:R-:W-:-:S07]  /*8c70*/  MOV R30, R0 ;  /* 0x00000000001e7202 */ /* 0x000fce0000000f00 */
.L_x_305:
[----:B------:R-:W-:Y:S05]  /*8c80*/  BSYNC.RECONVERGENT B3 ;  /* 0x0000000000037941 */ /* 0x000fea0003800200 */
.L_x_304:
        /* <DEDUP_REMOVED lines=14> */
.L_x_307:
[----:B------:R-:W-:Y:S05]  /*8d70*/  BSYNC.RECONVERGENT B3 ;  /* 0x0000000000037941 */ /* 0x000fea0003800200 */
.L_x_306:
        /* <DEDUP_REMOVED lines=13> */
.L_x_309:
[----:B------:R-:W-:Y:S05]  /*8e50*/  BSYNC.RECONVERGENT B3 ;  /* 0x0000000000037941 */ /* 0x000fea0003800200 */
.L_x_308:
[C---:B------:R-:W-:Y:S01]  /*8e60*/  FFMA R25, R2.reuse, R30, R25 ;  /* 0x0000001e02197223 */ /* 0x040fe20000000019 */
[C---:B------:R-:W-:Y:S01]  /*8e70*/  FFMA R26, R2.reuse, R29, R26 ;  /* 0x0000001d021a7223 */ /* 0x040fe2000000001a */
[----:B------:R-:W-:Y:S01]  /*8e80*/  FFMA R35, R2, R0, R35 ;  /* 0x0000000002237223 */ /* 0x000fe20000000023 */
[----:B------:R-:W-:Y:S06]  /*8e90*/  BRA `(.L_x_102) ;  /* 0x0000009000a87947 */ /* 0x000fec0003800000 */
.L_x_599:
[----:B------:R-:W-:Y:S01]  /*8ea0*/  UISETP.GE.AND UP0, UPT, UR4, 0x1, UPT ;  /* 0x000000010400788c */ /* 0x000fe2000bf06270 */
[----:B------:R-:W-:Y:S01]  /*8eb0*/  HFMA2 R25, -RZ, RZ, 0, 0 ;  /* 0x00000000ff197431 */ /* 0x000fe200000001ff */
[----:B------:R-:W-:-:S07]  /*8ec0*/  CS2R R26, SRZ ;  /* 0x00000000001a7805 */ /* 0x000fce000001ff00 */
[----:B------:R-:W-:Y:S05]  /*8ed0*/  BRA.U !UP0, `(.L_x_310) ;  /* 0x0000001d08987547 */ /* 0x000fea000b800000 */
[----:B------:R-:W-:Y:S02]  /*8ee0*/  CS2R R26, SRZ ;  /* 0x00000000001a7805 */ /* 0x000fe4000001ff00 */
[----:B------:R-:W-:Y:S02]  /*8ef0*/  MOV R36, RZ ;  /* 0x000000ff00247202 */ /* 0x000fe40000000f00 */
[----:B------:R-:W-:-:S07]  /*8f00*/  MOV R25, RZ ;  /* 0x000000ff00197202 */ /* 0x000fce0000000f00 */
.L_x_355:
        /* <DEDUP_REMOVED lines=8> */
[----:B-1----:R-:W-:-:S05]  /*8f90*/  IMAD.WIDE.U32 R40, R36, 0x4, R40 ;  /* 0x0000000424287825 */ /* 0x002fca00078e0028 */
        /* <DEDUP_REMOVED lines=17> */
[----:B------:R-:W-:Y:S01]  /*90b0*/  MOV R35, R41 ;  /* 0x0000002900237202 */ /* 0x000fe20000000f00 */
[----:B------:R-:W-:Y:S06]  /*90c0*/  BRA `(.L_x_315) ;  /* 0x0000000000107947 */ /* 0x000fec0003800000 */
.L_x_314:
[----:B-1----:R-:W-:Y:S01]  /*90d0*/  FMUL.FTZ R35, R44, R3 ;  /* 0x000000032c237220 */ /* 0x002fe20000410000 */
[----:B------:R-:W-:-:S03]  /*90e0*/  FMUL.FTZ R3, R3, 0.5 ;  /* 0x3f00000003037820 */ /* 0x000fc60000410000 */
[----:B------:R-:W-:-:S04]  /*90f0*/  FFMA R0, -R35, R35, R44 ;  /* 0x0000002323007223 */ /* 0x000fc8000000012c */
[----:B------:R-:W-:-:S07]  /*9100*/  FFMA R35, R0, R3, R35 ;  /* 0x0000000300237223 */ /* 0x000fce0000000023 */
.L_x_315:
[----:B------:R-:W-:Y:S05]  /*9110*/  BSYNC.RECONVERGENT B1 ;  /* 0x0000000000017941 */ /* 0x000fea0003800200 */
.L_x_313:
        /* <DEDUP_REMOVED lines=19> */
.L_x_320:
[----:B------:R-:W-:Y:S05]  /*9250*/  BSYNC.RECONVERGENT B5 ;  /* 0x0000000000057941 */ /* 0x000fea0003800200 */
.L_x_319:
        /* <DEDUP_REMOVED lines=14> */
.L_x_322:
[----:B------:R-:W-:Y:S05]  /*9340*/  BSYNC.RECONVERGENT B5 ;  /* 0x0000000000057941 */ /* 0x000fea0003800200 */
.L_x_321:
[----:B------:R-:W0:Y:S01]  /*9350*/  MUFU.RCP R18, R37 ;  /* 0x0000002500127308 */ /* 0x000e220000001000 */
[----:B------:R-:W-:Y:S01]  /*9360*/  BSSY.RECONVERGENT B5, `(.L_x_323) ;  /* 0x000000d000057945 */ /* 0x000fe20003800200 */
[----:B------:R-:W-:-:S06]  /*9370*/  IMAD.MOV.U32 R33, RZ, RZ, R0 ;  /* 0x000000ffff217224 */ /* 0x000fcc00078e0000 */
        /* <DEDUP_REMOVED lines=11> */
.L_x_324:
[----:B------:R-:W-:Y:S05]  /*9430*/  BSYNC.RECONVERGENT B5 ;  /* 0x0000000000057941 */ /* 0x000fea0003800200 */
.L_x_323:
[----:B------:R-:W-:Y:S01]  /*9440*/  MOV R32, R0 ;  /* 0x0000000000207202 */ /* 0x000fe20000000f00 */
[----:B------:R-:W-:Y:S06]  /*9450*/  BRA `(.L_x_325) ;  /* 0x0000001000ac7947 */ /* 0x000fec0003800000 */
.L_x_318:
[----:B------:R-:W-:Y:S01]  /*9460*/  IADD3 R0, PT, PT, R5, -R36, RZ ;  /* 0x8000002405007210 */ /* 0x000fe20007ffe0ff */
[----:B------:R-:W-:Y:S03]  /*9470*/  BSSY.RECONVERGENT B1, `(.L_x_326) ;  /* 0x000006b000017945 */ /* 0x000fe60003800200 */
[----:B------:R-:W-:-:S05]  /*9480*/  I2FP.F32.S32 R0, R0 ;  /* 0x0000000000007245 */ /* 0x000fca0000201400 */
[----:B------:R-:W-:-:S04]  /*9490*/  FMUL R3, R0, 0.61803400516510009766 ;  /* 0x3f1e377a00037820 */ /* 0x000fc80000400000 */
[C---:B------:R-:W-:Y:S01]  /*94a0*/  FMUL R18, R3.reuse, 0.63661974668502807617 ;  /* 0x3f22f98303127820 */ /* 0x040fe20000400000 */
[----:B------:R-:W-:-:S05]  /*94b0*/  FSETP.GE.AND P5, PT, |R3|, 105615, PT ;  /* 0x47ce47800300780b */ /* 0x000fca0003fa6200 */
        /* <DEDUP_REMOVED lines=17> */
.L_x_328:
        /* <DEDUP_REMOVED lines=36> */
[-C--:B------:R-:W-:Y:S01]  /*9810*/  @P6 MOV R32, R30.reuse ;  /* 0x0000001e00206202 */ /* 0x080fe20000000f00 */
[----:B------:R-:W-:Y:S01]  /*9820*/  @P4 IMAD.MOV.U32 R32, RZ, RZ, R29 ;  /* 0x000000ffff204224 */ /* 0x000fe200078e001d */
[C---:B------:R-:W-:Y:S02]  /*9830*/  ISETP.EQ.AND P0, PT, R38.reuse, RZ, PT ;  /* 0x000000ff2600720c */ /* 0x040fe40003f02270 */
[----:B------:R-:W-:Y:S02]  /*9840*/  ISETP.EQ.AND P6, PT, R38, 0x4, PT ;  /* 0x000000042600780c */ /* 0x000fe40003fc2270 */
[----:B------:R-:W-:-:S02]  /*9850*/  @P4 MOV R33, R30 ;  /* 0x0000001e00214202 */ /* 0x000fc40000000f00 */
[----:B------:R-:W-:Y:S02]  /*9860*/  @P3 MOV R33, R29 ;  /* 0x0000001d00213202 */ /* 0x000fe40000000f00 */
[----:B------:R-:W-:Y:S02]  /*9870*/  @P2 MOV R33, R28 ;  /* 0x0000001c00212202 */ /* 0x000fe40000000f00 */
[----:B------:R-:W-:Y:S02]  /*9880*/  @P1 MOV R33, R4 ;  /* 0x0000000400211202 */ /* 0x000fe40000000f00 */
[----:B------:R-:W-:Y:S02]  /*9890*/  P2R R34, PR, RZ, 0x40 ;  /* 0x00000040ff227803 */ /* 0x000fe40000000000 */
[----:B------:R-:W-:Y:S02]  /*98a0*/  @P0 MOV R33, R2 ;  /* 0x0000000200210202 */ /* 0x000fe40000000f00 */
[----:B------:R-:W-:-:S02]  /*98b0*/  @P6 MOV R33, R37 ;  /* 0x0000002500216202 */ /* 0x000fc40000000f00 */
[----:B------:R-:W-:Y:S02]  /*98c0*/  LOP3.LUT P6, RZ, R18, 0x1f, RZ, 0xc0, !PT ;  /* 0x0000001f12ff7812 */ /* 0x000fe400078cc0ff */
        /* <DEDUP_REMOVED lines=18> */
.L_x_330:
[----:B------:R-:W-:Y:S05]  /*99f0*/  BSYNC.RECONVERGENT B2 ;  /* 0x0000000000027941 */ /* 0x000fea0003800200 */
.L_x_329:
        /* <DEDUP_REMOVED lines=18> */
.L_x_327:
[----:B------:R-:W-:Y:S05]  /*9b20*/  BSYNC.RECONVERGENT B1 ;  /* 0x0000000000017941 */ /* 0x000fea0003800200 */
.L_x_326:
[----:B------:R-:W-:Y:S02]  /*9b30*/  HFMA2 R37, -RZ, RZ, 0.487060546875, -0.0625 ;  /* 0x37cbac00ff257431 */ /* 0x000fe400000001ff */
[----:B------:R-:W-:Y:S01]  /*9b40*/  FMUL R33, R32, R32 ;  /* 0x0000002020217220 */ /* 0x000fe20000400000 */
[C---:B------:R-:W-:Y:S01]  /*9b50*/  LOP3.LUT R38, R18.reuse, 0x1, RZ, 0xc0, !PT ;  /* 0x0000000112267812 */ /* 0x040fe200078ec0ff */
[----:B------:R-:W-:Y:S01]  /*9b60*/  BSSY.RECONVERGENT B1, `(.L_x_331) ;  /* 0x000006c000017945 */ /* 0x000fe20003800200 */
[----:B------:R-:W-:Y:S01]  /*9b70*/  IADD3 R39, PT, PT, R18, 0x1, RZ ;  /* 0x0000000112277810 */ /* 0x000fe20007ffe0ff */
[----:B------:R-:W-:Y:S01]  /*9b80*/  HFMA2 R18, -RZ, RZ, 1.541015625, -0.052001953125 ;  /* 0x3e2aaaa8ff127431 */ /* 0x000fe200000001ff */
[----:B------:R-:W-:Y:S02]  /*9b90*/  ISETP.NE.U32.AND P0, PT, R38, 0x1, PT ;  /* 0x000000012600780c */ /* 0x000fe40003f05070 */
[----:B------:R-:W-:Y:S01]  /*9ba0*/  MOV R40, 0x3c0885e4 ;  /* 0x3c0885e400287802 */ /* 0x000fe20000000f00 */
[----:B------:R-:W-:Y:S01]  /*9bb0*/  FFMA R34, R33, R37, -0.0013887860113754868507 ;  /* 0xbab607ed21227423 */ /* 0x000fe20000000025 */
[----:B------:R-:W-:-:S02]  /*9bc0*/  LOP3.LUT P1, RZ, R39, 0x2, RZ, 0xc0, !PT ;  /* 0x0000000227ff7812 */ /* 0x000fc4000782c0ff */
[----:B------:R-:W-:Y:S02]  /*9bd0*/  FSEL R44, R40, 0.041666727513074874878, !P0 ;  /* 0x3d2aaabb282c7808 */ /* 0x000fe40004000000 */
[----:B------:R-:W-:Y:S02]  /*9be0*/  FSEL R38, R34, -0.00019574658654164522886, P0 ;  /* 0xb94d415322267808 */ /* 0x000fe40000000000 */
[----:B------:R-:W-:Y:S02]  /*9bf0*/  FSEL R34, R32, 1, !P0 ;  /* 0x3f80000020227808 */ /* 0x000fe40004000000 */
[----:B------:R-:W-:Y:S01]  /*9c00*/  FSEL R43, -R18, -0.4999999701976776123, !P0 ;  /* 0xbeffffff122b7808 */ /* 0x000fe20004000100 */
[C---:B------:R-:W-:Y:S02]  /*9c10*/  FFMA R38, R33.reuse, R38, R44 ;  /* 0x0000002621267223 */ /* 0x040fe4000000002c */
[C---:B------:R-:W-:Y:S02]  /*9c20*/  FFMA R39, R33.reuse, R34, RZ ;  /* 0x0000002221277223 */ /* 0x040fe400000000ff */
[----:B------:R-:W-:-:S04]  /*9c30*/  FFMA R38, R33, R38, R43 ;  /* 0x0000002621267223 */ /* 0x000fc8000000002b */
[----:B------:R-:W-:-:S04]  /*9c40*/  FFMA R34, R39, R38, R34 ;  /* 0x0000002627227223 */ /* 0x000fc80000000022 */
[----:B------:R-:W-:Y:S01]  /*9c50*/  @P1 FADD R34, RZ, -R34 ;  /* 0x80000022ff221221 */ /* 0x000fe20000000000 */
[----:B------:R-:W-:Y:S06]  /*9c60*/  @!P5 BRA `(.L_x_332) ;  /* 0x00000004006cd947 */ /* 0x000fec0003800000 */
[----:B------:R-:W-:-:S13]  /*9c70*/  FSETP.NEU.AND P0, PT, |R3|, +INF , PT ;  /* 0x7f8000000300780b */ /* 0x000fda0003f0d200 */
[----:B------:R-:W-:Y:S01]  /*9c80*/  @!P0 FMUL R42, RZ, R3 ;  /* 0x00000003ff2a8220 */ /* 0x000fe20000400000 */
[----:B------:R-:W-:Y:S01]  /*9c90*/  @!P0 IMAD.MOV.U32 R41, RZ, RZ, RZ ;  /* 0x000000ffff298224 */ /* 0x000fe200078e00ff */
[----:B------:R-:W-:Y:S06]  /*9ca0*/  @!P0 BRA `(.L_x_332) ;  /* 0x00000004005c8947 */ /* 0x000fec0003800000 */
[----:B------:R-:W-:Y:S01]  /*9cb0*/  SHF.L.U32 R32, R3, 0x8, RZ ;  /* 0x0000000803207819 */ /* 0x000fe200000006ff */
[----:B------:R-:W-:Y:S01]  /*9cc0*/  HFMA2 R43, -RZ, RZ, 0, 0 ;  /* 0x00000000ff2b7431 */ /* 0x000fe200000001ff */
[----:B------:R-:W-:Y:S01]  /*9cd0*/  MOV R41, RZ ;  /* 0x000000ff00297202 */ /* 0x000fe20000000f00 */
[----:B------:R-:W-:Y:S01]  /*9ce0*/  UMOV UR4, URZ ;  /* 0x000000ff00047c82 */ /* 0x000fe20008000000 */
[----:B------:R-:W-:-:S07]  /*9cf0*/  LOP3.LUT R45, R32, 0x80000000, RZ, 0xfc, !PT ;  /* 0x80000000202d7812 */ /* 0x000fce00078efcff */
.L_x_333:
        /* <DEDUP_REMOVED lines=13> */
[----:B------:R-:W-:Y:S02]  /*9dd0*/  IADD3.X R41, PT, PT, R39, UR4, RZ, P6, !PT ;  /* 0x0000000427297c10 */ /* 0x000fe4000b7fe4ff */
[----:B------:R-:W-:Y:S02]  /*9de0*/  ISETP.NE.AND P6, PT, R43, 0x6, PT ;  /* 0x000000062b00780c */ /* 0x000fe40003fc5270 */
[-C--:B------:R-:W-:Y:S02]  /*9df0*/  @P0 MOV R31, R38.reuse ;  /* 0x00000026001f0202 */ /* 0x080fe40000000f00 */
[-C--:B------:R-:W-:Y:S02]  /*9e00*/  @P5 MOV R30, R38.reuse ;  /* 0x00000026001e5202 */ /* 0x080fe40000000f00 */
[-C--:B------:R-:W-:Y:S02]  /*9e10*/  @P4 MOV R29, R38.reuse ;  /* 0x00000026001d4202 */ /* 0x080fe40000000f00 */
[----:B------:R-:W-:-:S02]  /*9e20*/  @P3 MOV R28, R38 ;  /* 0x00000026001c3202 */ /* 0x000fc40000000f00 */
[-C--:B------:R-:W-:Y:S02]  /*9e30*/  @P2 MOV R4, R38.reuse ;  /* 0x0000002600042202 */ /* 0x080fe40000000f00 */
[----:B------:R-:W-:Y:S01]  /*9e40*/  @P1 MOV R2, R38 ;  /* 0x0000002600021202 */ /* 0x000fe20000000f00 */
[----:B------:R-:W-:Y:S06]  /*9e50*/  @P6 BRA `(.L_x_333) ;  /* 0xfffffffc00a86947 */ /* 0x000fec000383ffff */
        /* <DEDUP_REMOVED lines=24> */
[----:B------:R-:W-:Y:S01]  /*9fe0*/  @P3 MOV R32, R4 ;  /* 0x0000000400203202 */ /* 0x000fe20000000f00 */
[----:B------:R-:W-:Y:S01]  /*9ff0*/  @P4 IMAD.MOV.U32 R32, RZ, RZ, R2 ;  /* 0x000000ffff204224 */ /* 0x000fe200078e0002 */
[----:B------:R-:W-:-:S02]  /*a000*/  @P3 MOV R42, R2 ;  /* 0x00000002002a3202 */ /* 0x000fc40000000f00 */
        /* <DEDUP_REMOVED lines=11> */
[----:B------:R-:W-:Y:S02]  /*a0c0*/  SHF.L.W.U32.HI R42, R32, R39, R42 ;  /* 0x00000027202a7219 */ /* 0x000fe40000010e2a */
[----:B------:R-:W-:-:S04]  /*a0d0*/  @P0 MOV R33, R41 ;  /* 0x0000002900210202 */ /* 0x000fc80000000f00 */
[----:B------:R-:W-:-:S07]  /*a0e0*/  SHF.L.W.U32.HI R32, R33, R39, R32 ;  /* 0x0000002721207219 */ /* 0x000fce0000010e20 */
.L_x_335:
[----:B------:R-:W-:Y:S05]  /*a0f0*/  BSYNC.RECONVERGENT B2 ;  /* 0x0000000000027941 */ /* 0x000fea0003800200 */
.L_x_334:
        /* <DEDUP_REMOVED lines=18> */
.L_x_332:
[----:B------:R-:W-:Y:S05]  /*a220*/  BSYNC.RECONVERGENT B1 ;  /* 0x0000000000017941 */ /* 0x000fea0003800200 */
.L_x_331:
        /* <DEDUP_REMOVED lines=27> */
.L_x_337:
[----:B------:R-:W-:Y:S01]  /*a3e0*/  FMUL.FTZ R41, R0, R3 ;  /* 0x0000000300297220 */ /* 0x000fe20000410000 */
[----:B------:R-:W-:-:S03]  /*a3f0*/  FMUL.FTZ R3, R3, 0.5 ;  /* 0x3f00000003037820 */ /* 0x000fc60000410000 */
[----:B------:R-:W-:-:S04]  /*a400*/  FFMA R0, -R41, R41, R0 ;  /* 0x0000002929007223 */ /* 0x000fc80000000100 */
[----:B------:R-:W-:-:S07]  /*a410*/  FFMA R41, R0, R3, R41 ;  /* 0x0000000300297223 */ /* 0x000fce0000000029 */
.L_x_338:
[----:B------:R-:W-:Y:S05]  /*a420*/  BSYNC.RECONVERGENT B1 ;  /* 0x0000000000017941 */ /* 0x000fea0003800200 */
.L_x_336:
        /* <DEDUP_REMOVED lines=14> */
.L_x_340:
[----:B------:R-:W-:Y:S05]  /*a510*/  BSYNC.RECONVERGENT B5 ;  /* 0x0000000000057941 */ /* 0x000fea0003800200 */
.L_x_339:
        /* <DEDUP_REMOVED lines=14> */
.L_x_342:
[----:B------:R-:W-:Y:S05]  /*a600*/  BSYNC.RECONVERGENT B5 ;  /* 0x0000000000057941 */ /* 0x000fea0003800200 */
.L_x_341:
        /* <DEDUP_REMOVED lines=14> */
.L_x_344:
[----:B------:R-:W-:Y:S05]  /*a6f0*/  BSYNC.RECONVERGENT B5 ;  /* 0x0000000000057941 */ /* 0x000fea0003800200 */
.L_x_343:
[----:B------:R-:W-:-:S07]  /*a700*/  MOV R32, R0 ;  /* 0x0000000000207202 */ /* 0x000fce0000000f00 */
.L_x_325:
[----:B------:R-:W-:Y:S05]  /*a710*/  BSYNC.RECONVERGENT B4 ;  /* 0x0000000000047941 */ /* 0x000fea0003800200 */
.L_x_317:
[----:B------:R-:W0:Y:S01]  /*a720*/  LDCU UR4, c[0x0][0x404] ;  /* 0x00008080ff0477ac */ /* 0x000e220008000800 */
[----:B------:R-:W-:Y:S01]  /*a730*/  FADD R35, -R35, 0.15000000596046447754 ;  /* 0x3e19999a23237421 */ /* 0x000fe20000000100 */
[----:B------:R-:W-:Y:S02]  /*a740*/  HFMA2 R0, -RZ, RZ, 3.095703125, -7.109375 ;  /* 0x4231c71cff007431 */ /* 0x000fe400000001ff */
[----:B------:R-:W-:Y:S01]  /*a750*/  IMAD.MOV.U32 R3, RZ, RZ, 0x3cb851ec ;  /* 0x3cb851ecff037424 */ /* 0x000fe200078e00ff */
[----:B------:R-:W-:Y:S01]  /*a760*/  BSSY.RECONVERGENT B4, `(.L_x_345) ;  /* 0x000000e000047945 */ /* 0x000fe20003800200 */
[----:B------:R-:W-:Y:S02]  /*a770*/  FADD R35, R35, 1 ;  /* 0x3f80000023237421 */ /* 0x000fe40000000000 */
        /* <DEDUP_REMOVED lines=8> */
[----:B------:R-:W-:Y:S02]  /*a800*/  MOV R3, R38 ;  /* 0x0000002600037202 */ /* 0x000fe40000000f00 */
[----:B------:R-:W-:Y:S02]  /*a810*/  MOV R0, 0x3cb851ec ;  /* 0x3cb851ec00007802 */ /* 0x000fe40000000f00 */
[----:B------:R-:W-:-:S07]  /*a820*/  MOV R18, 0xa840 ;  /* 0x0000a84000127802 */ /* 0x000fce0000000f00 */
[----:B------:R-:W-:Y:S05]  /*a830*/  CALL.REL.NOINC `($__internal_4_$__cuda_sm3x_div_rn_noftz_f32_slowpath) ;  /* 0x0000008800787944 */ /* 0x000fea0003c00000 */
.L_x_346:
[----:B------:R-:W-:Y:S05]  /*a840*/  BSYNC.RECONVERGENT B4 ;  /* 0x0000000000047941 */ /* 0x000fea0003800200 */
.L_x_345:
[C---:B------:R-:W-:Y:S01]  /*a850*/  FFMA R25, R0.reuse, R34, R25 ;  /* 0x0000002200197223 */ /* 0x040fe20000000019 */
[C---:B------:R-:W-:Y:S01]  /*a860*/  FFMA R26, R0.reuse, R33, R26 ;  /* 0x00000021001a7223 */ /* 0x040fe2000000001a */
[----:B------:R-:W-:Y:S01]  /*a870*/  FFMA R27, R0, R32, R27 ;  /* 0x00000020001b7223 */ /* 0x000fe2000000001b */
[----:B------:R-:W-:Y:S06]  /*a880*/  BRA `(.L_x_312) ;  /* 0x0000000400187947 */ /* 0x000fec0003800000 */
.L_x_316:
        /* <DEDUP_REMOVED lines=21> */
.L_x_348:
[----:B------:R-:W-:Y:S05]  /*a9e0*/  BSYNC.RECONVERGENT B4 ;  /* 0x0000000000047941 */ /* 0x000fea0003800200 */
.L_x_347:
        /* <DEDUP_REMOVED lines=15> */
.L_x_350:
[----:B------:R-:W-:Y:S05]  /*aae0*/  BSYNC.RECONVERGENT B4 ;  /* 0x0000000000047941 */ /* 0x000fea0003800200 */
.L_x_349:
        /* <DEDUP_REMOVED lines=14> */
.L_x_352:
[----:B------:R-:W-:Y:S05]  /*abd0*/  BSYNC.RECONVERGENT B4 ;  /* 0x0000000000047941 */ /* 0x000fea0003800200 */
.L_x_351:
        /* <DEDUP_REMOVED lines=13> */
.L_x_354:
[----:B------:R-:W-:Y:S05]  /*acb0*/  BSYNC.RECONVERGENT B4 ;  /* 0x0000000000047941 */ /* 0x000fea0003800200 */
.L_x_353:
[-C--:B------:R-:W-:Y:S01]  /*acc0*/  FFMA R25, R46, R44.reuse, R25 ;  /* 0x0000002c2e197223 */ /* 0x080fe20000000019 */
[-C--:B------:R-:W-:Y:S01]  /*acd0*/  FFMA R26, R37, R44.reuse, R26 ;  /* 0x0000002c251a7223 */ /* 0x080fe2000000001a */
[----:B------:R-:W-:-:S07]  /*ace0*/  FFMA R27, R0, R44, R27 ;  /* 0x0000002c001b7223 */ /* 0x000fce000000001b */
.L_x_312:
[----:B------:R-:W-:Y:S05]  /*acf0*/  BSYNC.RECONVERGENT B3 ;  /* 0x0000000000037941 */ /* 0x000fea0003800200 */
.L_x_311:
[----:B------:R-:W0:Y:S01]  /*ad00*/  LDCU UR4, c[0x0][0x440] ;  /* 0x00008800ff0477ac */ /* 0x000e220008000800 */
[----:B------:R-:W-:-:S04]  /*ad10*/  IADD3 R36, PT, PT, R36, 0x1, RZ ;  /* 0x0000000124247810 */ /* 0x000fc80007ffe0ff */
[----:B0-----:R-:W-:-:S13]  /*ad20*/  ISETP.NE.AND P0, PT, R36, UR4, PT ;  /* 0x0000000424007c0c */ /* 0x001fda000bf05270 */
[----:B------:R-:W-:Y:S05]  /*ad30*/  @P0 BRA `(.L_x_355) ;  /* 0xffffffe000740947 */ /* 0x000fea000383ffff */
.L_x_310:
        /* <DEDUP_REMOVED lines=10> */
.L_x_380:
[----:B------:R-:W2:Y:S08]  /*ade0*/  LDC.64 R30, c[0x0][0x3e0] ;  /* 0x0000f800ff1e7b82 */ /* 0x000eb00000000a00 */
[----:B------:R-:W3:Y:S01]  /*adf0*/  LDC.64 R32, c[0x0][0x3d8] ;  /* 0x0000f600ff207b82 */ /* 0x000ee20000000a00 */
[----:B--2---:R-:W-:-:S05]  /*ae00*/  IMAD.WIDE.U32 R30, R28, 0x4, R30 ;  /* 0x000000041c1e7825 */ /* 0x004fca00078e001e */
[----:B------:R-:W2:Y:S01]  /*ae10*/  LDG.E R41, desc[UR12][R30.64] ;  /* 0x0000000c1e297981 */ /* 0x000ea2000c1e1900 */
[----:B---3--:R-:W-:-:S05]  /*ae20*/  IMAD.WIDE.U32 R32, R28, 0x4, R32 ;  /* 0x000000041c207825 */ /* 0x008fca00078e0020 */
[----:B------:R-:W3:Y:S01]  /*ae30*/  LDG.E R0, desc[UR12][R32.64] ;  /* 0x0000000c20007981 */ /* 0x000ee2000c1e1900 */
[----:B------:R-:W-:Y:S01]  /*ae40*/  BSSY.RECONVERGENT B3, `(.L_x_358) ;  /* 0x0000060000037945 */ /* 0x000fe20003800200 */
[-C--:B--2---:R-:W-:Y:S02]  /*ae50*/  ISETP.NE.AND P0, PT, R41, R5.reuse, PT ;  /* 0x000000052900720c */ /* 0x084fe40003f05270 */
[----:B---3--:R-:W-:-:S13]  /*ae60*/  ISETP.NE.AND P1, PT, R0, R5, PT ;  /* 0x000000050000720c */ /* 0x008fda0003f25270 */
[----:B------:R-:W-:Y:S05]  /*ae70*/  @P0 BRA P1, `(.L_x_359) ;  /* 0x0000000400700947 */ /* 0x000fea0000800000 */
[----:B------:R-:W2:Y:S01]  /*ae80*/  LDC.64 R38, c[0x0][0x388] ;  /* 0x0000e200ff267b82 */ /* 0x000ea20000000a00 */
[----:B------:R-:W-:-:S04]  /*ae90*/  ISETP.NE.AND P0, PT, R0, R5, PT ;  /* 0x000000050000720c */ /* 0x000fc80003f05270 */
[----:B------:R-:W-:-:S03]  /*aea0*/  SEL R41, R41, R0, !P0 ;  /* 0x0000000029297207 */ /* 0x000fc60004000000 */
[----:B------:R-:W3:Y:S08]  /*aeb0*/  LDC.64 R34, c[0x0][0x380] ;  /* 0x0000e000ff227b82 */ /* 0x000ef00000000a00 */
[----:B------:R-:W4:Y:S01]  /*aec0*/  LDC.64 R2, c[0x0][0x390] ;  /* 0x0000e400ff027b82 */ /* 0x000f220000000a00 */
[----:B--2---:R-:W-:-:S06]  /*aed0*/  IMAD.WIDE R38, R41, 0x4, R38 ;  /* 0x0000000429267825 */ /* 0x004fcc00078e0226 */
[----:B------:R-:W2:Y:S01]  /*aee0*/  LDG.E R39, desc[UR12][R38.64] ;  /* 0x0000000c26277981 */ /* 0x000ea2000c1e1900 */
[----:B---3--:R-:W-:-:S06]  /*aef0*/  IMAD.WIDE R34, R41, 0x4, R34 ;  /* 0x0000000429227825 */ /* 0x008fcc00078e0222 */
[----:B------:R-:W3:Y:S01]  /*af00*/  LDG.E R34, desc[UR12][R34.64] ;  /* 0x0000000c22227981 */ /* 0x000ee2000c1e1900 */
[----:B----4-:R-:W-:-:S05]  /*af10*/  IMAD.WIDE R40, R41, 0x4, R2 ;  /* 0x0000000429287825 */ /* 0x010fca00078e0202 */
[----:B------:R-:W4:Y:S01]  /*af20*/  LDG.E R2, desc[UR12][R40.64] ;  /* 0x0000000c28027981 */ /* 0x000f22000c1e1900 */
[----:B------:R-:W-:Y:S01]  /*af30*/  BSSY.RECONVERGENT B1, `(.L_x_360) ;  /* 0x0000013000017945 */ /* 0x000fe20003800200 */
[----:B--2--5:R-:W-:-:S04]  /*af40*/  FADD R4, -R20, R39 ;  /* 0x0000002714047221 */ /* 0x024fc80000000100 */
[----:B------:R-:W-:Y:S01]  /*af50*/  FMUL R3, R4, R4 ;  /* 0x0000000404037220 */ /* 0x000fe20000400000 */
[----:B---3--:R-:W-:-:S04]  /*af60*/  FADD R36, -R19, R34 ;  /* 0x0000002213247221 */ /* 0x008fc80000000100 */
[----:B------:R-:W-:Y:S01]  /*af70*/  FFMA R3, R36, R36, R3 ;  /* 0x0000002424037223 */ /* 0x000fe20000000003 */
[----:B----4-:R-:W-:-:S04]  /*af80*/  FADD R2, -R21, R2 ;  /* 0x0000000215027221 */ /* 0x010fc80000000100 */
[----:B------:R-:W-:-:S05]  /*af90*/  FFMA R18, R2, R2, R3 ;  /* 0x0000000202127223 */ /* 0x000fca0000000003 */
[----:B------:R-:W-:Y:S01]  /*afa0*/  IADD3 R0, PT, PT, R18, -0xd000000, RZ ;  /* 0xf300000012007810 */ /* 0x000fe20007ffe0ff */
[----:B------:R2:W3:Y:S03]  /*afb0*/  MUFU.RSQ R3, R18 ;  /* 0x0000001200037308 */ /* 0x0004e60000001400 */
[----:B------:R-:W-:-:S13]  /*afc0*/  ISETP.GT.U32.AND P0, PT, R0, 0x727fffff, PT ;  /* 0x727fffff0000780c */ /* 0x000fda0003f04070 */
[----:B--2---:R-:W-:Y:S05]  /*afd0*/  @!P0 BRA `(.L_x_361) ;  /* 0x0000000000108947 */ /* 0x004fea0003800000 */
[----:B---3--:R-:W-:Y:S02]  /*afe0*/  MOV R3, R18 ;  /* 0x0000001200037202 */ /* 0x008fe40000000f00 */
[----:B------:R-:W-:-:S07]  /*aff0*/  MOV R0, 0xb010 ;  /* 0x0000b01000007802 */ /* 0x000fce0000000f00 */
[----:B01----:R-:W-:Y:S05]  /*b000*/  CALL.REL.NOINC `($__internal_3_$__cuda_sm20_sqrt_rn_f32_slowpath) ;  /* 0x00000080002c7944 */ /* 0x003fea0003c00000 */
[----:B------:R-:W-:Y:S05]  /*b010*/  BRA `(.L_x_362) ;  /* 0x0000000000107947 */ /* 0x000fea0003800000 */
.L_x_361:
[----:B---3--:R-:W-:Y:S01]  /*b020*/  FMUL.FTZ R41, R18, R3 ;  /* 0x0000000312297220 */ /* 0x008fe20000410000 */
[----:B------:R-:W-:-:S03]  /*b030*/  FMUL.FTZ R3, R3, 0.5 ;  /* 0x3f00000003037820 */ /* 0x000fc60000410000 */
[----:B------:R-:W-:-:S04]  /*b040*/  FFMA R0, -R41, R41, R18 ;  /* 0x0000002929007223 */ /* 0x000fc80000000112 */
[----:B------:R-:W-:-:S07]  /*b050*/  FFMA R41, R0, R3, R41 ;  /* 0x0000000300297223 */ /* 0x000fce0000000029 */
.L_x_362:
[----:B01----:R-:W-:Y:S05]  /*b060*/  BSYNC.RECONVERGENT B1 ;  /* 0x0000000000017941 */ /* 0x003fea0003800200 */
.L_x_360:
[----:B------:R-:W-:-:S13]  /*b070*/  FSETP.GT.AND P0, PT, R41, 0.15000000596046447754, PT ;  /* 0x3e19999a2900780b */ /* 0x000fda0003f04000 */
[----:B------:R-:W-:Y:S05]  /*b080*/  @!P0 BRA `(.L_x_359) ;  /* 0x0000000000ec8947 */ /* 0x000fea0003800000 */
[----:B------:R-:W0:Y:S01]  /*b090*/  LDC.64 R34, c[0x0][0x3e8] ;  /* 0x0000fa00ff227b82 */ /* 0x000e220000000a00 */
[----:B------:R-:W-:-:S07]  /*b0a0*/  FADD R37, R41, 9.9999999392252902908e-09 ;  /* 0x322bcc7729257421 */ /* 0x000fce0000000000 */
[----:B------:R-:W1:Y:S01]  /*b0b0*/  LDC R18, c[0x0][0x414] ;  /* 0x00010500ff127b82 */ /* 0x000e620000000800 */
[----:B0-----:R-:W-:-:S06]  /*b0c0*/  IMAD.WIDE.U32 R34, R28, 0x4, R34 ;  /* 0x000000041c227825 */ /* 0x001fcc00078e0022 */
[----:B------:R0:W2:Y:S01]  /*b0d0*/  LDG.E R34, desc[UR12][R34.64] ;  /* 0x0000000c22227981 */ /* 0x0000a2000c1e1900 */
[----:B------:R-:W3:Y:S01]  /*b0e0*/  MUFU.RCP R0, R37 ;  /* 0x0000002500007308 */ /* 0x000ee20000001000 */
[----:B------:R-:W-:Y:S01]  /*b0f0*/  FADD R41, R41, -10 ;  /* 0xc120000029297421 */ /* 0x000fe20000000000 */
[C---:B-1----:R-:W-:Y:S01]  /*b100*/  FMUL R38, R18.reuse, 0.5 ;  /* 0x3f00000012267820 */ /* 0x042fe20000400000 */
[----:B------:R-:W-:Y:S01]  /*b110*/  FMUL R29, R18, -0.5 ;  /* 0xbf000000121d7820 */ /* 0x000fe20000400000 */
[----:B------:R-:W-:Y:S01]  /*b120*/  BSSY.RECONVERGENT B4, `(.L_x_363) ;  /* 0x0000011000047945 */ /* 0x000fe20003800200 */
[----:B------:R-:W-:-:S03]  /*b130*/  FMUL R41, R41, UR5 ;  /* 0x0000000529297c20 */ /* 0x000fc60008400000 */
[----:B------:R-:W1:Y:S01]  /*b140*/  FCHK P0, R36, R37 ;  /* 0x0000002524007302 */ /* 0x000e620000000000 */
[----:B---3--:R-:W-:-:S04]  /*b150*/  FFMA R3, -R37, R0, 1 ;  /* 0x3f80000025037423 */ /* 0x008fc80000000100 */
[----:B------:R-:W-:-:S04]  /*b160*/  FFMA R3, R0, R3, R0 ;  /* 0x0000000300037223 */ /* 0x000fc80000000000 */
[----:B------:R-:W-:-:S04]  /*b170*/  FFMA R0, R36, R3, RZ ;  /* 0x0000000324007223 */ /* 0x000fc800000000ff */
[----:B0-----:R-:W-:-:S04]  /*b180*/  FFMA R35, -R37, R0, R36 ;  /* 0x0000000025237223 */ /* 0x001fc80000000124 */
        /* <DEDUP_REMOVED lines=10> */
.L_x_364:
[----:B------:R-:W-:Y:S05]  /*b230*/  BSYNC.RECONVERGENT B4 ;  /* 0x0000000000047941 */ /* 0x000fea0003800200 */
.L_x_363:
        /* <DEDUP_REMOVED lines=14> */
.L_x_366:
[----:B------:R-:W-:Y:S05]  /*b320*/  BSYNC.RECONVERGENT B4 ;  /* 0x0000000000047941 */ /* 0x000fea0003800200 */
.L_x_365:
        /* <DEDUP_REMOVED lines=13> */
.L_x_368:
[----:B------:R-:W-:Y:S05]  /*b400*/  BSYNC.RECONVERGENT B4 ;  /* 0x0000000000047941 */ /* 0x000fea0003800200 */
.L_x_367:
[C---:B------:R-:W-:Y:S01]  /*b410*/  FFMA R25, R34.reuse, R35, R25 ;  /* 0x0000002322197223 */ /* 0x040fe20000000019 */
[C---:B------:R-:W-:Y:S01]  /*b420*/  FFMA R26, R34.reuse, R29, R26 ;  /* 0x0000001d221a7223 */ /* 0x040fe2000000001a */
[----:B------:R-:W-:-:S07]  /*b430*/  FFMA R27, R34, R0, R27 ;  /* 0x00000000221b7223 */ /* 0x000fce000000001b */
.L_x_359:
[----:B01----:R-:W-:Y:S05]  /*b440*/  BSYNC.RECONVERGENT B3 ;  /* 0x0000000000037941 */ /* 0x003fea0003800200 */
.L_x_358:
        /* <DEDUP_REMOVED lines=32> */
.L_x_372:
[----:B-1----:R-:W-:Y:S01]  /*b650*/  FMUL.FTZ R41, R18, R3 ;  /* 0x0000000312297220 */ /* 0x002fe20000410000 */
[----:B------:R-:W-:-:S03]  /*b660*/  FMUL.FTZ R3, R3, 0.5 ;  /* 0x3f00000003037820 */ /* 0x000fc60000410000 */
[----:B------:R-:W-:-:S04]  /*b670*/  FFMA R0, -R41, R41, R18 ;  /* 0x0000002929007223 */ /* 0x000fc80000000112 */
[----:B------:R-:W-:-:S07]  /*b680*/  FFMA R41, R0, R3, R41 ;  /* 0x0000000300297223 */ /* 0x000fce0000000029 */
.L_x_373:
[----:B------:R-:W-:Y:S05]  /*b690*/  BSYNC.RECONVERGENT B1 ;  /* 0x0000000000017941 */ /* 0x000fea0003800200 */
.L_x_371:
        /* <DEDUP_REMOVED lines=28> */
.L_x_375:
[----:B------:R-:W-:Y:S05]  /*b860*/  BSYNC.RECONVERGENT B4 ;  /* 0x0000000000047941 */ /* 0x000fea0003800200 */
.L_x_374:
        /* <DEDUP_REMOVED lines=14> */
.L_x_377:
[----:B------:R-:W-:Y:S05]  /*b950*/  BSYNC.RECONVERGENT B4 ;  /* 0x0000000000047941 */ /* 0x000fea0003800200 */
.L_x_376:
        /* <DEDUP_REMOVED lines=13> */
.L_x_379:
[----:B------:R-:W-:Y:S05]  /*ba30*/  BSYNC.RECONVERGENT B4 ;  /* 0x0000000000047941 */ /* 0x000fea0003800200 */
.L_x_378:
[C---:B------:R-:W-:Y:S01]  /*ba40*/  FFMA R25, R30.reuse, R31, R25 ;  /* 0x0000001f1e197223 */ /* 0x040fe20000000019 */
[C---:B------:R-:W-:Y:S01]  /*ba50*/  FFMA R26, R30.reuse, R29, R26 ;  /* 0x0000001d1e1a7223 */ /* 0x040fe2000000001a */
[----:B------:R-:W-:-:S07]  /*ba60*/  FFMA R27, R30, R0, R27 ;  /* 0x000000001e1b7223 */ /* 0x000fce000000001b */
.L_x_370:
[----:B------:R-:W-:Y:S05]  /*ba70*/  BSYNC.RECONVERGENT B3 ;  /* 0x0000000000037941 */ /* 0x000fea0003800200 */
.L_x_369:
[----:B------:R-:W-:Y:S01]  /*ba80*/  ULOP3.LUT UR4, UR6, 0x7ffffffe, URZ, 0xc0, !UPT ;  /* 0x7ffffffe06047892 */ /* 0x000fe2000f8ec0ff */
[----:B------:R-:W-:-:S05]  /*ba90*/  IADD3 R28, PT, PT, R28, 0x2, RZ ;  /* 0x000000021c1c7810 */ /* 0x000fca0007ffe0ff */
[----:B------:R-:W-:-:S13]  /*baa0*/  ISETP.NE.AND P0, PT, R28, UR4, PT ;  /* 0x000000041c007c0c */ /* 0x000fda000bf05270 */
[----:B------:R-:W-:Y:S05]  /*bab0*/  @P0 BRA `(.L_x_380) ;  /* 0xfffffff000c80947 */ /* 0x000fea000383ffff */
[----:B------:R-:W-:-:S05]  /*bac0*/  UMOV UR5, URZ ;  /* 0x000000ff00057c82 */ /* 0x000fca0008000000 */
.L_x_357:
[----:B------:R-:W-:-:S04]  /*bad0*/  ULOP3.LUT UR6, UR6, 0x1, URZ, 0xc0, !UPT ;  /* 0x0000000106067892 */ /* 0x000fc8000f8ec0ff */
        /* <DEDUP_REMOVED lines=46> */
.L_x_383:
[----:B-1----:R-:W-:Y:S01]  /*bdc0*/  FMUL.FTZ R41, R18, R3 ;  /* 0x0000000312297220 */ /* 0x002fe20000410000 */
[----:B------:R-:W-:-:S03]  /*bdd0*/  FMUL.FTZ R3, R3, 0.5 ;  /* 0x3f00000003037820 */ /* 0x000fc60000410000 */
[----:B------:R-:W-:-:S04]  /*bde0*/  FFMA R0, -R41, R41, R18 ;  /* 0x0000002929007223 */ /* 0x000fc80000000112 */
[----:B------:R-:W-:-:S07]  /*bdf0*/  FFMA R41, R0, R3, R41 ;  /* 0x0000000300297223 */ /* 0x000fce0000000029 */
.L_x_384:
[----:B------:R-:W-:Y:S05]  /*be00*/  BSYNC.RECONVERGENT B1 ;  /* 0x0000000000017941 */ /* 0x000fea0003800200 */
.L_x_382:
[----:B------:R-:W-:-:S13]  /*be10*/  FSETP.GT.AND P0, PT, R41, 0.15000000596046447754, PT ;  /* 0x3e19999a2900780b */ /* 0x000fda0003f04000 */
[----:B------:R-:W-:Y:S05]  /*be20*/  @!P0 BRA `(.L_x_381) ;  /* 0x0000000000fc8947 */ /* 0x000fea0003800000 */
[----:B------:R-:W0:Y:S01]  /*be30*/  LDCU.64 UR4, c[0x0][0x3e8] ;  /* 0x00007d00ff0477ac */ /* 0x000e220008000a00 */
[----:B------:R-:W-:Y:S01]  /*be40*/  FADD R31, R41, 9.9999999392252902908e-09 ;  /* 0x322bcc77291f7421 */ /* 0x000fe20000000000 */
[----:B------:R-:W1:Y:S01]  /*be50*/  LDC R18, c[0x0][0x414] ;  /* 0x00010500ff127b82 */ /* 0x000e620000000800 */
[----:B0-----:R-:W-:-:S04]  /*be60*/  UIADD3 UR4, UP0, UPT, UR9, UR4, URZ ;  /* 0x0000000409047290 */ /* 0x001fc8000ff1e0ff */
[----:B------:R-:W-:Y:S02]  /*be70*/  UIADD3.X UR5, UPT, UPT, UR8, UR5, URZ, UP0, !UPT ;  /* 0x0000000508057290 */ /* 0x000fe400087fe4ff */
[----:B------:R-:W-:-:S04]  /*be80*/  MOV R28, UR4 ;  /* 0x00000004001c7c02 */ /* 0x000fc80008000f00 */
[----:B------:R-:W-:Y:S01]  /*be90*/  MOV R29, UR5 ;  /* 0x00000005001d7c02 */ /* 0x000fe20008000f00 */
[----:B------:R-:W0:Y:S01]  /*bea0*/  MUFU.RCP R0, R31 ;  /* 0x0000001f00007308 */ /* 0x000e220000001000 */
[----:B------:R-:W2:Y:S03]  /*beb0*/  LDCU UR4, c[0x0][0x400] ;  /* 0x00008000ff0477ac */ /* 0x000ea60008000800 */
[----:B------:R3:W4:Y:S01]  /*bec0*/  LDG.E R28, desc[UR12][R28.64] ;  /* 0x0000000c1c1c7981 */ /* 0x000722000c1e1900 */
[----:B------:R-:W-:Y:S01]  /*bed0*/  FADD R41, R41, -10 ;  /* 0xc120000029297421 */ /* 0x000fe20000000000 */
[C---:B-1----:R-:W-:Y:S01]  /*bee0*/  FMUL R33, R18.reuse, 0.5 ;  /* 0x3f00000012217820 */ /* 0x042fe20000400000 */
[----:B------:R-:W-:Y:S01]  /*bef0*/  BSSY.RECONVERGENT B4, `(.L_x_385) ;  /* 0x0000012000047945 */ /* 0x000fe20003800200 */
[----:B------:R-:W1:Y:S01]  /*bf00*/  FCHK P0, R32, R31 ;  /* 0x0000001f20007302 */ /* 0x000e620000000000 */
[----:B---3--:R-:W-:Y:S01]  /*bf10*/  FMUL R29, R18, -0.5 ;  /* 0xbf000000121d7820 */ /* 0x008fe20000400000 */
[----:B0-----:R-:W-:Y:S01]  /*bf20*/  FFMA R3, -R31, R0, 1 ;  /* 0x3f8000001f037423 */ /* 0x001fe20000000100 */
[----:B--2---:R-:W-:-:S03]  /*bf30*/  FMUL R41, R41, UR4 ;  /* 0x0000000429297c20 */ /* 0x004fc60008400000 */
[----:B------:R-:W-:-:S04]  /*bf40*/  FFMA R3, R0, R3, R0 ;  /* 0x0000000300037223 */ /* 0x000fc80000000000 */
[----:B------:R-:W-:-:S04]  /*bf50*/  FFMA R30, R32, R3, RZ ;  /* 0x00000003201e7223 */ /* 0x000fc800000000ff */
[----:B------:R-:W-:-:S04]  /*bf60*/  FFMA R0, -R31, R30, R32 ;  /* 0x0000001e1f007223 */ /* 0x000fc80000000120 */
[----:B------:R-:W-:Y:S01]  /*bf70*/  FFMA R30, R3, R0, R30 ;  /* 0x00000000031e7223 */ /* 0x000fe2000000001e */
[----:B----4-:R-:W-:-:S05]  /*bf80*/  FMUL R28, R41, R28 ;  /* 0x0000001c291c7220 */ /* 0x010fca0000400000 */
        /* <DEDUP_REMOVED lines=8> */
.L_x_386:
[----:B------:R-:W-:Y:S05]  /*c010*/  BSYNC.RECONVERGENT B4 ;  /* 0x0000000000047941 */ /* 0x000fea0003800200 */
.L_x_385:
        /* <DEDUP_REMOVED lines=14> */
.L_x_388:
[----:B------:R-:W-:Y:S05]  /*c100*/  BSYNC.RECONVERGENT B4 ;  /* 0x0000000000047941 */ /* 0x000fea0003800200 */
.L_x_387:
        /* <DEDUP_REMOVED lines=13> */
.L_x_390:
[----:B------:R-:W-:Y:S05]  /*c1e0*/  BSYNC.RECONVERGENT B4 ;  /* 0x0000000000047941 */ /* 0x000fea0003800200 */
.L_x_389:
[C---:B------:R-:W-:Y:S01]  /*c1f0*/  FFMA R25, R28.reuse, R30, R25 ;  /* 0x0000001e1c197223 */ /* 0x040fe20000000019 */
[C---:B------:R-:W-:Y:S01]  /*c200*/  FFMA R26, R28.reuse, R29, R26 ;  /* 0x0000001d1c1a7223 */ /* 0x040fe2000000001a */
[----:B------:R-:W-:-:S07]  /*c210*/  FFMA R27, R28, R0, R27 ;  /* 0x000000001c1b7223 */ /* 0x000fce000000001b */
.L_x_381:
[----:B------:R-:W-:Y:S05]  /*c220*/  BSYNC.RECONVERGENT B3 ;  /* 0x0000000000037941 */ /* 0x000fea0003800200 */
.L_x_356:
[----:B------:R-:W0:Y:S01]  /*c230*/  LDCU UR4, c[0x0][0x448] ;  /* 0x00008900ff0477ac */ /* 0x000e220008000800 */
[----:B------:R-:W-:Y:S01]  /*c240*/  HFMA2 R30, -RZ, RZ, 0, 0 ;  /* 0x00000000ff1e7431 */ /* 0x000fe200000001ff */
[----:B------:R-:W-:Y:S01]  /*c250*/  CS2R R28, SRZ ;  /* 0x00000000001c7805 */ /* 0x000fe2000001ff00 */
[----:B0-----:R-:W-:-:S09]  /*c260*/  UISETP.GE.AND UP0, UPT, UR4, 0x1, UPT ;  /* 0x000000010400788c */ /* 0x001fd2000bf06270 */
[----:B------:R-:W-:Y:S05]  /*c270*/  BRA.U !UP0, `(.L_x_391) ;  /* 0x0000002908887547 */ /* 0x000fea000b800000 */
[----:B------:R-:W0:Y:S01]  /*c280*/  LDC R35, c[0x0][0x440] ;  /* 0x00011000ff237b82 */ /* 0x000e220000000800 */
[----:B------:R-:W-:Y:S01]  /*c290*/  MOV R0, 0x1 ;  /* 0x0000000100007802 */ /* 0x000fe20000000f00 */
[----:B-----5:R-:W-:Y:S01]  /*c2a0*/  FADD R31, RZ, -R21 ;  /* 0x80000015ff1f7221 */ /* 0x020fe20000000000 */
[----:B------:R-:W-:Y:S02]  /*c2b0*/  MOV R30, RZ ;  /* 0x000000ff001e7202 */ /* 0x000fe40000000f00 */
[----:B------:R-:W-:Y:S02]  /*c2c0*/  CS2R R28, SRZ ;  /* 0x00000000001c7805 */ /* 0x000fe4000001ff00 */
[----:B------:R-:W-:Y:S02]  /*c2d0*/  MOV R32, RZ ;  /* 0x000000ff00207202 */ /* 0x000fe40000000f00 */
[----:B------:R-:W-:Y:S02]  /*c2e0*/  SHF.L.W.U32 R33, R0, R5, RZ ;  /* 0x0000000500217219 */ /* 0x000fe40000000eff */
[----:B0-----:R-:W-:-:S02]  /*c2f0*/  LOP3.LUT R34, R35, 0x3, RZ, 0xc0, !PT ;  /* 0x0000000323227812 */ /* 0x001fc400078ec0ff */
[----:B------:R-:W-:-:S07]  /*c300*/  LOP3.LUT R35, R35, 0x7ffffffc, RZ, 0xc0, !PT ;  /* 0x7ffffffc23237812 */ /* 0x000fce00078ec0ff */
.L_x_472:
[----:B------:R-:W0:Y:S01]  /*c310*/  LDC.64 R2, c[0x0][0x3f8] ;  /* 0x0000fe00ff027b82 */ /* 0x000e220000000a00 */
[----:B------:R-:W1:Y:S01]  /*c320*/  LDCU UR4, c[0x0][0x448] ;  /* 0x00008900ff0477ac */ /* 0x000e620008000800 */
[----:B0-----:R-:W-:-:S05]  /*c330*/  IMAD.WIDE.U32 R2, R32, 0x14, R2 ;  /* 0x0000001420027825 */ /* 0x001fca00078e0002 */
[----:B------:R-:W2:Y:S01]  /*c340*/  LDG.E R0, desc[UR12][R2.64+0x10] ;  /* 0x0000100c02007981 */ /* 0x000ea2000c1e1900 */
[----:B------:R-:W-:Y:S01]  /*c350*/  IADD3 R32, PT, PT, R32, 0x1, RZ ;  /* 0x0000000120207810 */ /* 0x000fe20007ffe0ff */
[----:B------:R-:W-:Y:S03]  /*c360*/  BSSY.RECONVERGENT B3, `(.L_x_392) ;  /* 0x0000292000037945 */ /* 0x000fe60003800200 */
[----:B-1----:R-:W-:Y:S02]  /*c370*/  ISETP.NE.AND P2, PT, R32, UR4, PT ;  /* 0x0000000420007c0c */ /* 0x002fe4000bf45270 */
[----:B--2---:R-:W-:-:S13]  /*c380*/  LOP3.LUT P0, RZ, R0, R33, RZ, 0xc0, !PT ;  /* 0x0000002100ff7212 */ /* 0x004fda000780c0ff */
[----:B-----5:R-:W-:Y:S05]  /*c390*/  @!P0 BRA `(.L_x_393) ;  /* 0x0000002800388947 */ /* 0x020fea0003800000 */
[----:B------:R-:W2:Y:S04]  /*c3a0*/  LDG.E R39, desc[UR12][R2.64] ;  /* 0x0000000c02277981 */ /* 0x000ea8000c1e1900 */
[----:B------:R0:W5:Y:S04]  /*c3b0*/  LDG.E R37, desc[UR12][R2.64+0x4] ;  /* 0x0000040c02257981 */ /* 0x000168000c1e1900 */
[----:B------:R0:W5:Y:S04]  /*c3c0*/  LDG.E R36, desc[UR12][R2.64+0x8] ;  /* 0x0000080c02247981 */ /* 0x000168000c1e1900 */
[----:B------:R0:W5:Y:S01]  /*c3d0*/  LDG.E R4, desc[UR12][R2.64+0xc] ;  /* 0x00000c0c02047981 */ /* 0x000162000c1e1900 */
[----:B--2---:R-:W-:-:S13]  /*c3e0*/  ISETP.GT.AND P0, PT, R39, 0x2, PT ;  /* 0x000000022700780c */ /* 0x004fda0003f04270 */
[----:B0-----:R-:W-:Y:S05]  /*c3f0*/  @P0 BRA `(.L_x_394) ;  /* 0x0000002400ec0947 */ /* 0x001fea0003800000 */
[----:B------:R-:W-:-:S04]  /*c400*/  MOV R0, 0xffffffff ;  /* 0xffffffff00007802 */ /* 0x000fc80000000f00 */
[----:B------:R-:W-:-:S04]  /*c410*/  VIADDMNMX.U32 R0, R39, R0, 0x2, PT ;  /* 0x0000000227007446 */ /* 0x000fc80003800000 */
[----:B------:R-:W-:-:S04]  /*c420*/  SHF.L.U32 R0, R0, 0x2, RZ ;  /* 0x0000000200007819 */ /* 0x000fc800000006ff */
[----:B------:R-:W0:Y:S02]  /*c430*/  LDC R2, c[0x2][R0+0x18] ;  /* 0x0080060000027b82 */ /* 0x000e240000000800 */
[----:B0-----:R-:W-:-:S04]  /*c440*/  SHF.R.S32.HI R3, RZ, 0x1f, R2 ;  /* 0x0000001fff037819 */ /* 0x001fc80000011402 */
.L_x_602:
[----:B------:R-:W-:Y:S05]  /*c450*/  BRX R2 -0xc460                                                           (*"BRANCH_TARGETS .L_x_603,.L_x_604,.L_x_393"*) ;  /* 0xffffff3802e87949 */ /* 0x000fea000383ffff */
.L_x_604:
[-C--:B-----5:R-:W-:Y:S02]  /*c460*/  FSETP.GT.AND P0, PT, |R19|, R36.reuse, PT ;  /* 0x000000241300720b */ /* 0x0a0fe40003f04200 */
[----:B------:R-:W-:Y:S02]  /*c470*/  FSETP.GT.AND P1, PT, |R20|, R36, PT ;  /* 0x000000241400720b */ /* 0x000fe40003f24200 */
[----:B------:R-:W-:-:S09]  /*c480*/  FSETP.GT.AND P3, PT, |R21|, R4, PT ;  /* 0x000000041500720b */ /* 0x000fd20003f64200 */
[C---:B------:R-:W-:Y:S02]  /*c490*/  @P0 LOP3.LUT R0, R36.reuse, 0x80000000, R19, 0xb8, !PT ;  /* 0x8000000024000812 */ /* 0x040fe400078eb813 */
[----:B------:R-:W-:-:S03]  /*c4a0*/  @P1 LOP3.LUT R3, R36, 0x80000000, R20, 0xb8, !PT ;  /* 0x8000000024031812 */ /* 0x000fc600078eb814 */
[----:B------:R-:W-:Y:S02]  /*c4b0*/  @P0 FADD R0, R19, -R0 ;  /* 0x8000000013000221 */ /* 0x000fe40000000000 */
[----:B------:R-:W-:Y:S02]  /*c4c0*/  @P1 FADD R2, R20, -R3 ;  /* 0x8000000314021221 */ /* 0x000fe40000000000 */
[C---:B------:R-:W-:Y:S02]  /*c4d0*/  @P0 FFMA R28, -R37.reuse, R0, R28 ;  /* 0x00000000251c0223 */ /* 0x040fe4000000011c */
[----:B------:R-:W-:Y:S01]  /*c4e0*/  @P1 FFMA R29, -R37, R2, R29 ;  /* 0x00000002251d1223 */ /* 0x000fe2000000011d */
[----:B------:R-:W-:Y:S06]  /*c4f0*/  @!P3 BRA `(.L_x_393) ;  /* 0x0000002400e0b947 */ /* 0x000fec0003800000 */
[----:B------:R-:W-:-:S05]  /*c500*/  LOP3.LUT R0, R4, 0x80000000, R21, 0xb8, !PT ;  /* 0x8000000004007812 */ /* 0x000fca00078eb815 */
[----:B------:R-:W-:-:S04]  /*c510*/  FADD R0, R21, -R0 ;  /* 0x8000000015007221 */ /* 0x000fc80000000000 */
[----:B------:R-:W-:Y:S01]  /*c520*/  FFMA R30, -R37, R0, R30 ;  /* 0x00000000251e7223 */ /* 0x000fe2000000011e */
[----:B------:R-:W-:Y:S06]  /*c530*/  BRA `(.L_x_393) ;  /* 0x0000002400d07947 */ /* 0x000fec0003800000 */
.L_x_603:
[----:B------:R-:W0:Y:S02]  /*c540*/  LDCU UR4, c[0x0][0x440] ;  /* 0x00008800ff0477ac */ /* 0x000e240008000800 */
[----:B0-----:R-:W-:-:S09]  /*c550*/  UISETP.GE.AND UP0, UPT, UR4, 0x1, UPT ;  /* 0x000000010400788c */ /* 0x001fd2000bf06270 */
[----:B------:R-:W-:Y:S05]  /*c560*/  BRA.U !UP0, `(.L_x_393) ;  /* 0x0000002508c47547 */ /* 0x000fea000b800000 */
[----:B------:R-:W-:Y:S01]  /*c570*/  UISETP.GE.U32.AND UP0, UPT, UR4, 0x4, UPT ;  /* 0x000000040400788c */ /* 0x000fe2000bf06070 */
[----:B------:R-:W-:-:S08]  /*c580*/  HFMA2 R44, -RZ, RZ, 0, 0 ;  /* 0x00000000ff2c7431 */ /* 0x000fd000000001ff */
[----:B------:R-:W-:Y:S05]  /*c590*/  BRA.U !UP0, `(.L_x_395) ;  /* 0x0000001508707547 */ /* 0x000fea000b800000 */
[----:B------:R-:W-:-:S07]  /*c5a0*/  MOV R44, RZ ;  /* 0x000000ff002c7202 */ /* 0x000fce0000000f00 */
.L_x_440:
        /* <DEDUP_REMOVED lines=27> */
.L_x_399:
[----:B-1----:R-:W-:Y:S01]  /*c760*/  FMUL.FTZ R41, R18, R3 ;  /* 0x0000000312297220 */ /* 0x002fe20000410000 */
[----:B------:R-:W-:-:S03]  /*c770*/  FMUL.FTZ R3, R3, 0.5 ;  /* 0x3f00000003037820 */ /* 0x000fc60000410000 */
[----:B------:R-:W-:-:S04]  /*c780*/  FFMA R0, -R41, R41, R18 ;  /* 0x0000002929007223 */ /* 0x000fc80000000112 */
[----:B------:R-:W-:-:S07]  /*c790*/  FFMA R41, R0, R3, R41 ;  /* 0x0000000300297223 */ /* 0x000fce0000000029 */
.L_x_400:
[----:B------:R-:W-:Y:S05]  /*c7a0*/  BSYNC.RECONVERGENT B1 ;  /* 0x0000000000017941 */ /* 0x000fea0003800200 */
.L_x_398:
[----:B------:R-:W-:-:S13]  /*c7b0*/  FSETP.GEU.AND P0, PT, R41, R36, PT ;  /* 0x000000242900720b */ /* 0x000fda0003f0e000 */
[----:B------:R-:W-:Y:S05]  /*c7c0*/  @P0 BRA `(.L_x_397) ;  /* 0x0000000000c80947 */ /* 0x000fea0003800000 */
[----:B------:R-:W-:Y:S01]  /*c7d0*/  FADD R49, R41, 9.9999999392252902908e-09 ;  /* 0x322bcc7729317421 */ /* 0x000fe20000000000 */
[----:B------:R-:W-:Y:S03]  /*c7e0*/  BSSY.RECONVERGENT B5, `(.L_x_401) ;  /* 0x0000010000057945 */ /* 0x000fe60003800200 */
[----:B------:R-:W0:Y:S08]  /*c7f0*/  MUFU.RCP R0, R49 ;  /* 0x0000003100007308 */ /* 0x000e300000001000 */
[----:B------:R-:W1:Y:S01]  /*c800*/  FCHK P0, R42, R49 ;  /* 0x000000312a007302 */ /* 0x000e620000000000 */
[----:B0-----:R-:W-:-:S04]  /*c810*/  FFMA R3, -R49, R0, 1 ;  /* 0x3f80000031037423 */ /* 0x001fc80000000100 */
[----:B------:R-:W-:Y:S01]  /*c820*/  FFMA R3, R0, R3, R0 ;  /* 0x0000000300037223 */ /* 0x000fe20000000000 */
[----:B------:R-:W-:-:S03]  /*c830*/  FADD R0, R36, -R41 ;  /* 0x8000002924007221 */ /* 0x000fc60000000000 */
[----:B------:R-:W-:Y:S01]  /*c840*/  FFMA R48, R42, R3, RZ ;  /* 0x000000032a307223 */ /* 0x000fe200000000ff */
[----:B------:R-:W-:-:S03]  /*c850*/  FMUL R47, R37, R0 ;  /* 0x00000000252f7220 */ /* 0x000fc60000400000 */
        /* <DEDUP_REMOVED lines=8> */
.L_x_402:
[----:B------:R-:W-:Y:S05]  /*c8e0*/  BSYNC.RECONVERGENT B5 ;  /* 0x0000000000057941 */ /* 0x000fea0003800200 */
.L_x_401:
        /* <DEDUP_REMOVED lines=14> */
.L_x_404:
[----:B------:R-:W-:Y:S05]  /*c9d0*/  BSYNC.RECONVERGENT B5 ;  /* 0x0000000000057941 */ /* 0x000fea0003800200 */
.L_x_403:
        /* <DEDUP_REMOVED lines=13> */
.L_x_406:
[----:B------:R-:W-:Y:S05]  /*cab0*/  BSYNC.RECONVERGENT B5 ;  /* 0x0000000000057941 */ /* 0x000fea0003800200 */
.L_x_405:
[C---:B------:R-:W-:Y:S01]  /*cac0*/  FFMA R28, R47.reuse, R48, R28 ;  /* 0x000000302f1c7223 */ /* 0x040fe2000000001c */
[C---:B------:R-:W-:Y:S01]  /*cad0*/  FFMA R29, R47.reuse, R46, R29 ;  /* 0x0000002e2f1d7223 */ /* 0x040fe2000000001d */
[----:B------:R-:W-:-:S07]  /*cae0*/  FFMA R30, R47, R0, R30 ;  /* 0x000000002f1e7223 */ /* 0x000fce000000001e */
.L_x_397:
[----:B------:R-:W-:Y:S05]  /*caf0*/  BSYNC.RECONVERGENT B4 ;  /* 0x0000000000047941 */ /* 0x000fea0003800200 */
.L_x_396:
[----:B------:R-:W-:Y:S01]  /*cb00*/  IADD3 R0, PT, PT, R44, 0x1, RZ ;  /* 0x000000012c007810 */ /* 0x000fe20007ffe0ff */
[----:B------:R-:W-:Y:S03]  /*cb10*/  BSSY.RECONVERGENT B4, `(.L_x_407) ;  /* 0x0000054000047945 */ /* 0x000fe60003800200 */
        /* <DEDUP_REMOVED lines=22> */
[----:B-1----:R-:W-:Y:S01]  /*cc80*/  IMAD.MOV.U32 R3, RZ, RZ, R18 ;  /* 0x000000ffff037224 */ /* 0x002fe200078e0012 */
[----:B------:R-:W-:-:S07]  /*cc90*/  MOV R0, 0xccb0 ;  /* 0x0000ccb000007802 */ /* 0x000fce0000000f00 */
[----:B------:R-:W-:Y:S05]  /*cca0*/  CALL.REL.NOINC `($__internal_3_$__cuda_sm20_sqrt_rn_f32_slowpath) ;  /* 0x0000006400047944 */ /* 0x000fea0003c00000 */
[----:B------:R-:W-:Y:S05]  /*ccb0*/  BRA `(.L_x_411) ;  /* 0x0000000000107947 */ /* 0x000fea0003800000 */
.L_x_410:
[----:B-1----:R-:W-:Y:S01]  /*ccc0*/  FMUL.FTZ R41, R18, R3 ;  /* 0x0000000312297220 */ /* 0x002fe20000410000 */
[----:B------:R-:W-:-:S03]  /*ccd0*/  FMUL.FTZ R3, R3, 0.5 ;  /* 0x3f00000003037820 */ /* 0x000fc60000410000 */
[----:B------:R-:W-:-:S04]  /*cce0*/  FFMA R0, -R41, R41, R18 ;  /* 0x0000002929007223 */ /* 0x000fc80000000112 */
[----:B------:R-:W-:-:S07]  /*ccf0*/  FFMA R41, R0, R3, R41 ;  /* 0x0000000300297223 */ /* 0x000fce0000000029 */
.L_x_411:
[----:B------:R-:W-:Y:S05]  /*cd00*/  BSYNC.RECONVERGENT B1 ;  /* 0x0000000000017941 */ /* 0x000fea0003800200 */
.L_x_409:
        /* <DEDUP_REMOVED lines=19> */
.L_x_413:
[----:B------:R-:W-:Y:S05]  /*ce40*/  BSYNC.RECONVERGENT B5 ;  /* 0x0000000000057941 */ /* 0x000fea0003800200 */
.L_x_412:
        /* <DEDUP_REMOVED lines=14> */
.L_x_415:
[----:B------:R-:W-:Y:S05]  /*cf30*/  BSYNC.RECONVERGENT B5 ;  /* 0x0000000000057941 */ /* 0x000fea0003800200 */
.L_x_414:
        /* <DEDUP_REMOVED lines=13> */
.L_x_417:
[----:B------:R-:W-:Y:S05]  /*d010*/  BSYNC.RECONVERGENT B5 ;  /* 0x0000000000057941 */ /* 0x000fea0003800200 */
.L_x_416:
[C---:B------:R-:W-:Y:S01]  /*d020*/  FFMA R28, R47.reuse, R48, R28 ;  /* 0x000000302f1c7223 */ /* 0x040fe2000000001c */
[C---:B------:R-:W-:Y:S01]  /*d030*/  FFMA R29, R47.reuse, R46, R29 ;  /* 0x0000002e2f1d7223 */ /* 0x040fe2000000001d */
[----:B------:R-:W-:-:S07]  /*d040*/  FFMA R30, R47, R0, R30 ;  /* 0x000000002f1e7223 */ /* 0x000fce000000001e */
.L_x_408:
[----:B------:R-:W-:Y:S05]  /*d050*/  BSYNC.RECONVERGENT B4 ;  /* 0x0000000000047941 */ /* 0x000fea0003800200 */
.L_x_407:
        /* <DEDUP_REMOVED lines=28> */
.L_x_421:
[----:B-1----:R-:W-:Y:S01]  /*d220*/  FMUL.FTZ R41, R18, R3 ;  /* 0x0000000312297220 */ /* 0x002fe20000410000 */
[----:B------:R-:W-:-:S03]  /*d230*/  FMUL.FTZ R3, R3, 0.5 ;  /* 0x3f00000003037820 */ /* 0x000fc60000410000 */
[----:B------:R-:W-:-:S04]  /*d240*/  FFMA R0, -R41, R41, R18 ;  /* 0x0000002929007223 */ /* 0x000fc80000000112 */
[----:B------:R-:W-:-:S07]  /*d250*/  FFMA R41, R0, R3, R41 ;  /* 0x0000000300297223 */ /* 0x000fce0000000029 */
.L_x_422:
[----:B------:R-:W-:Y:S05]  /*d260*/  BSYNC.RECONVERGENT B1 ;  /* 0x0000000000017941 */ /* 0x000fea0003800200 */
.L_x_420:
        /* <DEDUP_REMOVED lines=19> */
.L_x_424:
[----:B------:R-:W-:Y:S05]  /*d3a0*/  BSYNC.RECONVERGENT B5 ;  /* 0x0000000000057941 */ /* 0x000fea0003800200 */
.L_x_423:
        /* <DEDUP_REMOVED lines=14> */
.L_x_426:
[----:B------:R-:W-:Y:S05]  /*d490*/  BSYNC.RECONVERGENT B5 ;  /* 0x0000000000057941 */ /* 0x000fea0003800200 */
.L_x_425:
        /* <DEDUP_REMOVED lines=13> */
.L_x_428:
[----:B------:R-:W-:Y:S05]  /*d570*/  BSYNC.RECONVERGENT B5 ;  /* 0x0000000000057941 */ /* 0x000fea0003800200 */
.L_x_427:
[C---:B------:R-:W-:Y:S01]  /*d580*/  FFMA R28, R47.reuse, R48, R28 ;  /* 0x000000302f1c7223 */ /* 0x040fe2000000001c */
[C---:B------:R-:W-:Y:S01]  /*d590*/  FFMA R29, R47.reuse, R46, R29 ;  /* 0x0000002e2f1d7223 */ /* 0x040fe2000000001d */
[----:B------:R-:W-:-:S07]  /*d5a0*/  FFMA R30, R47, R0, R30 ;  /* 0x000000002f1e7223 */ /* 0x000fce000000001e */
.L_x_419:
[----:B------:R-:W-:Y:S05]  /*d5b0*/  BSYNC.RECONVERGENT B4 ;  /* 0x0000000000047941 */ /* 0x000fea0003800200 */
.L_x_418:
        /* <DEDUP_REMOVED lines=28> */
.L_x_432:
[----:B-1----:R-:W-:Y:S01]  /*d780*/  FMUL.FTZ R41, R18, R3 ;  /* 0x0000000312297220 */ /* 0x002fe20000410000 */
[----:B------:R-:W-:-:S03]  /*d790*/  FMUL.FTZ R3, R3, 0.5 ;  /* 0x3f00000003037820 */ /* 0x000fc60000410000 */
[----:B------:R-:W-:-:S04]  /*d7a0*/  FFMA R0, -R41, R41, R18 ;  /* 0x0000002929007223 */ /* 0x000fc80000000112 */
[----:B------:R-:W-:-:S07]  /*d7b0*/  FFMA R41, R0, R3, R41 ;  /* 0x0000000300297223 */ /* 0x000fce0000000029 */
.L_x_433:
[----:B------:R-:W-:Y:S05]  /*d7c0*/  BSYNC.RECONVERGENT B1 ;  /* 0x0000000000017941 */ /* 0x000fea0003800200 */
.L_x_431:
        /* <DEDUP_REMOVED lines=19> */
.L_x_435:
[----:B------:R-:W-:Y:S05]  /*d900*/  BSYNC.RECONVERGENT B5 ;  /* 0x0000000000057941 */ /* 0x000fea0003800200 */
.L_x_434:
        /* <DEDUP_REMOVED lines=14> */
.L_x_437:
[----:B------:R-:W-:Y:S05]  /*d9f0*/  BSYNC.RECONVERGENT B5 ;  /* 0x0000000000057941 */ /* 0x000fea0003800200 */
.L_x_436:
        /* <DEDUP_REMOVED lines=13> */
.L_x_439:
[----:B------:R-:W-:Y:S05]  /*dad0*/  BSYNC.RECONVERGENT B5 ;  /* 0x0000000000057941 */ /* 0x000fea0003800200 */
.L_x_438:
[C---:B------:R-:W-:Y:S01]  /*dae0*/  FFMA R28, R47.reuse, R48, R28 ;  /* 0x000000302f1c7223 */ /* 0x040fe2000000001c */
[C---:B------:R-:W-:Y:S01]  /*daf0*/  FFMA R29, R47.reuse, R46, R29 ;  /* 0x0000002e2f1d7223 */ /* 0x040fe2000000001d */
[----:B------:R-:W-:-:S07]  /*db00*/  FFMA R30, R47, R0, R30 ;  /* 0x000000002f1e7223 */ /* 0x000fce000000001e */
.L_x_430:
[----:B------:R-:W-:Y:S05]  /*db10*/  BSYNC.RECONVERGENT B4 ;  /* 0x0000000000047941 */ /* 0x000fea0003800200 */
.L_x_429:
[----:B------:R-:W-:-:S04]  /*db20*/  IADD3 R44, PT, PT, R44, 0x4, RZ ;  /* 0x000000042c2c7810 */ /* 0x000fc80007ffe0ff */
[----:B------:R-:W-:-:S13]  /*db30*/  ISETP.NE.AND P0, PT, R44, R35, PT ;  /* 0x000000232c00720c */ /* 0x000fda0003f05270 */
[----:B------:R-:W-:Y:S05]  /*db40*/  @P0 BRA `(.L_x_440) ;  /* 0xffffffe800980947 */ /* 0x000fea000383ffff */
[----:B------:R-:W-:-:S07]  /*db50*/  MOV R44, R35 ;  /* 0x00000023002c7202 */ /* 0x000fce0000000f00 */
.L_x_395:
[----:B------:R-:W-:-:S13]  /*db60*/  ISETP.NE.AND P0, PT, R34, RZ, PT ;  /* 0x000000ff2200720c */ /* 0x000fda0003f05270 */
[----:B------:R-:W-:Y:S05]  /*db70*/  @!P0 BRA `(.L_x_393) ;  /* 0x0000001000408947 */ /* 0x000fea0003800000 */
        /* <DEDUP_REMOVED lines=27> */
.L_x_444:
[----:B-1----:R-:W-:Y:S01]  /*dd30*/  FMUL.FTZ R41, R18, R3 ;  /* 0x0000000312297220 */ /* 0x002fe20000410000 */
[----:B------:R-:W-:-:S03]  /*dd40*/  FMUL.FTZ R3, R3, 0.5 ;  /* 0x3f00000003037820 */ /* 0x000fc60000410000 */
[----:B------:R-:W-:-:S04]  /*dd50*/  FFMA R0, -R41, R41, R18 ;  /* 0x0000002929007223 */ /* 0x000fc80000000112 */
[----:B------:R-:W-:-:S07]  /*dd60*/  FFMA R41, R0, R3, R41 ;  /* 0x0000000300297223 */ /* 0x000fce0000000029 */
.L_x_445:
[----:B------:R-:W-:Y:S05]  /*dd70*/  BSYNC.RECONVERGENT B1 ;  /* 0x0000000000017941 */ /* 0x000fea0003800200 */
.L_x_443:
        /* <DEDUP_REMOVED lines=19> */
.L_x_447:
[----:B------:R-:W-:Y:S05]  /*deb0*/  BSYNC.RECONVERGENT B5 ;  /* 0x0000000000057941 */ /* 0x000fea0003800200 */
.L_x_446:
        /* <DEDUP_REMOVED lines=14> */
.L_x_449:
[----:B------:R-:W-:Y:S05]  /*dfa0*/  BSYNC.RECONVERGENT B5 ;  /* 0x0000000000057941 */ /* 0x000fea0003800200 */
.L_x_448:
        /* <DEDUP_REMOVED lines=13> */
.L_x_451:
[----:B------:R-:W-:Y:S05]  /*e080*/  BSYNC.RECONVERGENT B5 ;  /* 0x0000000000057941 */ /* 0x000fea0003800200 */
.L_x_450:
[C---:B------:R-:W-:Y:S01]  /*e090*/  FFMA R28, R47.reuse, R48, R28 ;  /* 0x000000302f1c7223 */ /* 0x040fe2000000001c */
[C---:B------:R-:W-:Y:S01]  /*e0a0*/  FFMA R29, R47.reuse, R46, R29 ;  /* 0x0000002e2f1d7223 */ /* 0x040fe2000000001d */
[----:B------:R-:W-:-:S07]  /*e0b0*/  FFMA R30, R47, R0, R30 ;  /* 0x000000002f1e7223 */ /* 0x000fce000000001e */
.L_x_442:
[----:B------:R-:W-:Y:S05]  /*e0c0*/  BSYNC.RECONVERGENT B4 ;  /* 0x0000000000047941 */ /* 0x000fea0003800200 */
.L_x_441:
[----:B------:R-:W-:-:S13]  /*e0d0*/  ISETP.NE.AND P0, PT, R34, 0x1, PT ;  /* 0x000000012200780c */ /* 0x000fda0003f05270 */
[----:B------:R-:W-:Y:S05]  /*e0e0*/  @!P0 BRA `(.L_x_393) ;  /* 0x0000000800e48947 */ /* 0x000fea0003800000 */
        /* <DEDUP_REMOVED lines=28> */
.L_x_455:
[----:B-1----:R-:W-:Y:S01]  /*e2b0*/  FMUL.FTZ R41, R18, R3 ;  /* 0x0000000312297220 */ /* 0x002fe20000410000 */
[----:B------:R-:W-:-:S03]  /*e2c0*/  FMUL.FTZ R3, R3, 0.5 ;  /* 0x3f00000003037820 */ /* 0x000fc60000410000 */
[----:B------:R-:W-:-:S04]  /*e2d0*/  FFMA R0, -R41, R41, R18 ;  /* 0x0000002929007223 */ /* 0x000fc80000000112 */
[----:B------:R-:W-:-:S07]  /*e2e0*/  FFMA R41, R0, R3, R41 ;  /* 0x0000000300297223 */ /* 0x000fce0000000029 */
.L_x_456:
[----:B------:R-:W-:Y:S05]  /*e2f0*/  BSYNC.RECONVERGENT B1 ;  /* 0x0000000000017941 */ /* 0x000fea0003800200 */
.L_x_454:
        /* <DEDUP_REMOVED lines=19> */
.L_x_458:
[----:B------:R-:W-:Y:S05]  /*e430*/  BSYNC.RECONVERGENT B5 ;  /* 0x0000000000057941 */ /* 0x000fea0003800200 */
.L_x_457:
        /* <DEDUP_REMOVED lines=14> */
.L_x_460:
[----:B------:R-:W-:Y:S05]  /*e520*/  BSYNC.RECONVERGENT B5 ;  /* 0x0000000000057941 */ /* 0x000fea0003800200 */
.L_x_459:
        /* <DEDUP_REMOVED lines=13> */
.L_x_462:
[----:B------:R-:W-:Y:S05]  /*e600*/  BSYNC.RECONVERGENT B5 ;  /* 0x0000000000057941 */ /* 0x000fea0003800200 */
.L_x_461:
[C---:B------:R-:W-:Y:S01]  /*e610*/  FFMA R28, R47.reuse, R48, R28 ;  /* 0x000000302f1c7223 */ /* 0x040fe2000000001c */
[C---:B------:R-:W-:Y:S01]  /*e620*/  FFMA R29, R47.reuse, R46, R29 ;  /* 0x0000002e2f1d7223 */ /* 0x040fe2000000001d */
[----:B------:R-:W-:-:S07]  /*e630*/  FFMA R30, R47, R0, R30 ;  /* 0x000000002f1e7223 */ /* 0x000fce000000001e */
.L_x_453:
[----:B------:R-:W-:Y:S05]  /*e640*/  BSYNC.RECONVERGENT B4 ;  /* 0x0000000000047941 */ /* 0x000fea0003800200 */
.L_x_452:
[----:B------:R-:W-:-:S04]  /*e650*/  IADD3 R0, PT, PT, R44, 0x2, RZ ;  /* 0x000000022c007810 */ /* 0x000fc80007ffe0ff */
[----:B------:R-:W-:-:S04]  /*e660*/  ISETP.NE.AND P0, PT, R0, R5, PT ;  /* 0x000000050000720c */ /* 0x000fc80003f05270 */
[----:B------:R-:W-:-:S13]  /*e670*/  ISETP.EQ.OR P0, PT, R34, 0x2, !P0 ;  /* 0x000000022200780c */ /* 0x000fda0004702670 */
[----:B------:R-:W-:Y:S05]  /*e680*/  @P0 BRA `(.L_x_393) ;  /* 0x00000004007c0947 */ /* 0x000fea0003800000 */
        /* <DEDUP_REMOVED lines=24> */
.L_x_464:
[----:B-1----:R-:W-:Y:S01]  /*e810*/  FMUL.FTZ R41, R18, R3 ;  /* 0x0000000312297220 */ /* 0x002fe20000410000 */
[----:B------:R-:W-:-:S03]  /*e820*/  FMUL.FTZ R3, R3, 0.5 ;  /* 0x3f00000003037820 */ /* 0x000fc60000410000 */
[----:B------:R-:W-:-:S04]  /*e830*/  FFMA R0, -R41, R41, R18 ;  /* 0x0000002929007223 */ /* 0x000fc80000000112 */
[----:B------:R-:W-:-:S07]  /*e840*/  FFMA R41, R0, R3, R41 ;  /* 0x0000000300297223 */ /* 0x000fce0000000029 */
.L_x_465:
[----:B------:R-:W-:Y:S05]  /*e850*/  BSYNC.RECONVERGENT B1 ;  /* 0x0000000000017941 */ /* 0x000fea0003800200 */
.L_x_463:
[----:B------:R-:W-:-:S13]  /*e860*/  FSETP.GEU.AND P0, PT, R41, R36, PT ;  /* 0x000000242900720b */ /* 0x000fda0003f0e000 */
[----:B------:R-:W-:Y:S05]  /*e870*/  @P0 BRA `(.L_x_393) ;  /* 0x0000000400000947 */ /* 0x000fea0003800000 */
[----:B------:R-:W-:Y:S01]  /*e880*/  FADD R47, R41, 9.9999999392252902908e-09 ;  /* 0x322bcc77292f7421 */ /* 0x000fe20000000000 */
[----:B------:R-:W-:Y:S01]  /*e890*/  FADD R36, R36, -R41 ;  /* 0x8000002924247221 */ /* 0x000fe20000000000 */
[----:B------:R-:W-:Y:S02]  /*e8a0*/  BSSY.RECONVERGENT B4, `(.L_x_466) ;  /* 0x000000f000047945 */ /* 0x000fe40003800200 */
[----:B------:R-:W0:Y:S01]  /*e8b0*/  MUFU.RCP R0, R47 ;  /* 0x0000002f00007308 */ /* 0x000e220000001000 */
[----:B------:R-:W-:-:S07]  /*e8c0*/  FMUL R37, R37, R36 ;  /* 0x0000002425257220 */ /* 0x000fce0000400000 */
        /* <DEDUP_REMOVED lines=12> */
.L_x_467:
[----:B------:R-:W-:Y:S05]  /*e990*/  BSYNC.RECONVERGENT B4 ;  /* 0x0000000000047941 */ /* 0x000fea0003800200 */
.L_x_466:
        /* <DEDUP_REMOVED lines=14> */
.L_x_469:
[----:B------:R-:W-:Y:S05]  /*ea80*/  BSYNC.RECONVERGENT B4 ;  /* 0x0000000000047941 */ /* 0x000fea0003800200 */
.L_x_468:
        /* <DEDUP_REMOVED lines=13> */
.L_x_471:
[----:B------:R-:W-:Y:S05]  /*eb60*/  BSYNC.RECONVERGENT B4 ;  /* 0x0000000000047941 */ /* 0x000fea0003800200 */
.L_x_470:
[C---:B------:R-:W-:Y:S01]  /*eb70*/  FFMA R28, R37.reuse, R44, R28 ;  /* 0x0000002c251c7223 */ /* 0x040fe2000000001c */
[C---:B------:R-:W-:Y:S01]  /*eb80*/  FFMA R29, R37.reuse, R36, R29 ;  /* 0x00000024251d7223 */ /* 0x040fe2000000001d */
[----:B------:R-:W-:Y:S01]  /*eb90*/  FFMA R30, R37, R0, R30 ;  /* 0x00000000251e7223 */ /* 0x000fe2000000001e */
[----:B------:R-:W-:Y:S06]  /*eba0*/  BRA `(.L_x_393) ;  /* 0x0000000000347947 */ /* 0x000fec0003800000 */
.L_x_394:
[----:B------:R-:W-:-:S04]  /*ebb0*/  MOV R0, 0xfffffffd ;  /* 0xfffffffd00007802 */ /* 0x000fc80000000f00 */
[----:B------:R-:W-:-:S04]  /*ebc0*/  VIADDMNMX.U32 R0, R39, R0, 0x2, PT ;  /* 0x0000000227007446 */ /* 0x000fc80003800000 */
[----:B------:R-:W-:-:S04]  /*ebd0*/  SHF.L.U32 R0, R0, 0x2, RZ ;  /* 0x0000000200007819 */ /* 0x000fc800000006ff */
[----:B------:R-:W0:Y:S02]  /*ebe0*/  LDC R2, c[0x2][R0+0x24] ;  /* 0x0080090000027b82 */ /* 0x000e240000000800 */
[----:B0-----:R-:W-:-:S04]  /*ebf0*/  SHF.R.S32.HI R3, RZ, 0x1f, R2 ;  /* 0x0000001fff037819 */ /* 0x001fc80000011402 */
.L_x_606:
[----:B------:R-:W-:Y:S05]  /*ec00*/  BRX R2 -0xec10                                                           (*"BRANCH_TARGETS .L_x_607,.L_x_608,.L_x_393"*) ;  /* 0xffffff1002fc7949 */ /* 0x000fea000383ffff */
.L_x_608:
[----:B-----5:R-:W-:Y:S01]  /*ec10*/  FADD R36, -R19, R36 ;  /* 0x0000002413247221 */ /* 0x020fe20000000100 */
[----:B------:R-:W-:Y:S01]  /*ec20*/  FADD R0, -R20, R4 ;  /* 0x0000000414007221 */ /* 0x000fe20000000100 */
[----:B------:R-:W-:Y:S02]  /*ec30*/  FFMA R30, R31, R37, R30 ;  /* 0x000000251f1e7223 */ /* 0x000fe4000000001e */
[C---:B------:R-:W-:Y:S01]  /*ec40*/  FFMA R28, R37.reuse, R36, R28 ;  /* 0x00000024251c7223 */ /* 0x040fe2000000001c */
[----:B------:R-:W-:Y:S01]  /*ec50*/  FFMA R29, R37, R0, R29 ;  /* 0x00000000251d7223 */ /* 0x000fe2000000001d */
[----:B------:R-:W-:Y:S06]  /*ec60*/  BRA `(.L_x_393) ;  /* 0x0000000000047947 */ /* 0x000fec0003800000 */
.L_x_607:
[----:B-----5:R-:W-:-:S07]  /*ec70*/  FFMA R29, -R20, R37, R29 ;  /* 0x00000025141d7223 */ /* 0x020fce000000011d */
.L_x_393:
[----:B------:R-:W-:Y:S05]  /*ec80*/  BSYNC.RECONVERGENT B3 ;  /* 0x0000000000037941 */ /* 0x000fea0003800200 */
.L_x_392:
[----:B------:R-:W-:Y:S05]  /*ec90*/  @P2 BRA `(.L_x_472) ;  /* 0xffffffd4009c2947 */ /* 0x000fea000383ffff */
.L_x_391:
[----:B------:R-:W-:Y:S01]  /*eca0*/  FADD R25, R28, R25 ;  /* 0x000000191c197221 */ /* 0x000fe20000000000 */
[----:B------:R-:W-:Y:S01]  /*ecb0*/  FADD R26, R29, R26 ;  /* 0x0000001a1d1a7221 */ /* 0x000fe20000000000 */
[----:B------:R-:W-:Y:S01]  /*ecc0*/  FADD R35, R30, R27 ;  /* 0x0000001b1e237221 */ /* 0x000fe20000000000 */
[----:B------:R-:W-:Y:S06]  /*ecd0*/  BRA `(.L_x_102) ;  /* 0x0000003400187947 */ /* 0x000fec0003800000 */
.L_x_597:
        /* <DEDUP_REMOVED lines=9> */
.L_x_518:
        /* <DEDUP_REMOVED lines=10> */
[----:B--2---:R-:W-:-:S06]  /*ee10*/  IMAD.WIDE.U32 R42, R36, 0x4, R32 ;  /* 0x00000004242a7825 */ /* 0x004fcc00078e0020 */
        /* <DEDUP_REMOVED lines=12> */
[----:B------:R-:W-:Y:S01]  /*eee0*/  IMAD.MOV.U32 R3, RZ, RZ, R37 ;  /* 0x000000ffff037224 */ /* 0x000fe200078e0025 */
[----:B------:R-:W-:-:S07]  /*eef0*/  MOV R0, 0xef10 ;  /* 0x0000ef1000007802 */ /* 0x000fce0000000f00 */
[----:B-1----:R-:W-:Y:S05]  /*ef00*/  CALL.REL.NOINC `($__internal_3_$__cuda_sm20_sqrt_rn_f32_slowpath) ;  /* 0x00000040006c7944 */ /* 0x002fea0003c00000 */
[----:B------:R-:W-:Y:S01]  /*ef10*/  MOV R34, R41 ;  /* 0x0000002900227202 */ /* 0x000fe20000000f00 */
[----:B------:R-:W-:Y:S06]  /*ef20*/  BRA `(.L_x_478) ;  /* 0x0000000000107947 */ /* 0x000fec0003800000 */
.L_x_477:
[----:B-1----:R-:W-:Y:S01]  /*ef30*/  FMUL.FTZ R34, R37, R18 ;  /* 0x0000001225227220 */ /* 0x002fe20000410000 */
[----:B------:R-:W-:-:S03]  /*ef40*/  FMUL.FTZ R0, R18, 0.5 ;  /* 0x3f00000012007820 */ /* 0x000fc60000410000 */
[----:B------:R-:W-:-:S04]  /*ef50*/  FFMA R3, -R34, R34, R37 ;  /* 0x0000002222037223 */ /* 0x000fc80000000125 */
[----:B------:R-:W-:-:S07]  /*ef60*/  FFMA R34, R3, R0, R34 ;  /* 0x0000000003227223 */ /* 0x000fce0000000022 */
.L_x_478:
[----:B------:R-:W-:Y:S05]  /*ef70*/  BSYNC.RECONVERGENT B1 ;  /* 0x0000000000017941 */ /* 0x000fea0003800200 */
.L_x_476:
        /* <DEDUP_REMOVED lines=19> */
.L_x_483:
[----:B------:R-:W-:Y:S05]  /*f0b0*/  BSYNC.RECONVERGENT B5 ;  /* 0x0000000000057941 */ /* 0x000fea0003800200 */
.L_x_482:
        /* <DEDUP_REMOVED lines=14> */
.L_x_485:
[----:B------:R-:W-:Y:S05]  /*f1a0*/  BSYNC.RECONVERGENT B5 ;  /* 0x0000000000057941 */ /* 0x000fea0003800200 */
.L_x_484:
        /* <DEDUP_REMOVED lines=14> */
.L_x_487:
[----:B------:R-:W-:Y:S05]  /*f290*/  BSYNC.RECONVERGENT B5 ;  /* 0x0000000000057941 */ /* 0x000fea0003800200 */
.L_x_486:
[----:B------:R-:W-:Y:S01]  /*f2a0*/  MOV R32, R0 ;  /* 0x0000000000207202 */ /* 0x000fe20000000f00 */
[----:B------:R-:W-:Y:S06]  /*f2b0*/  BRA `(.L_x_488) ;  /* 0x0000001000bc7947 */ /* 0x000fec0003800000 */
.L_x_481:
        /* <DEDUP_REMOVED lines=21> */
[----:B------:R-:W0:Y:S01]  /*f410*/  LDCU.64 UR6, c[0x4][URZ] ;  /* 0x01000000ff0677ac */ /* 0x000e220008000a00 */
[----:B------:R-:W-:Y:S01]  /*f420*/  LOP3.LUT R37, R18, 0x80000000, RZ, 0xfc, !PT ;  /* 0x8000000012257812 */ /* 0x000fe200078efcff */
[----:B------:R-:W-:Y:S01]  /*f430*/  UMOV UR5, URZ ;  /* 0x000000ff00057c82 */ /* 0x000fe20008000000 */
[----:B------:R-:W-:-:S05]  /*f440*/  UMOV UR4, URZ ;  /* 0x000000ff00047c82 */ /* 0x000fca0008000000 */
.L_x_491:
[----:B0-----:R-:W-:Y:S02]  /*f450*/  MOV R32, UR6 ;  /* 0x0000000600207c02 */ /* 0x001fe40008000f00 */
[----:B------:R-:W-:-:S05]  /*f460*/  MOV R33, UR7 ;  /* 0x0000000700217c02 */ /* 0x000fca0008000f00 */
[----:B------:R-:W2:Y:S01]  /*f470*/  LDG.E.CONSTANT R32, desc[UR12][R32.64] ;  /* 0x0000000c20207981 */ /* 0x000ea2000c1e9900 */
[----:B------:R-:W-:Y:S01]  /*f480*/  UIADD3 UR4, UPT, UPT, UR4, 0x1, URZ ;  /* 0x0000000104047890 */ /* 0x000fe2000fffe0ff */
[C---:B------:R-:W-:Y:S01]  /*f490*/  ISETP.EQ.AND P0, PT, R42.reuse, RZ, PT ;  /* 0x000000ff2a00720c */ /* 0x040fe20003f02270 */
[----:B------:R-:W-:Y:S01]  /*f4a0*/  UIADD3 UR6, UP1, UPT, UR6, 0x4, URZ ;  /* 0x0000000406067890 */ /* 0x000fe2000ff3e0ff */
[C---:B------:R-:W-:Y:S01]  /*f4b0*/  ISETP.EQ.AND P1, PT, R42.reuse, 0x4, PT ;  /* 0x000000042a00780c */ /* 0x040fe20003f22270 */
[----:B------:R-:W-:Y:S01]  /*f4c0*/  UISETP.NE.AND UP0, UPT, UR4, 0x6, UPT ;  /* 0x000000060400788c */ /* 0x000fe2000bf05270 */
[C---:B------:R-:W-:Y:S01]  /*f4d0*/  ISETP.EQ.AND P3, PT, R42.reuse, 0xc, PT ;  /* 0x0000000c2a00780c */ /* 0x040fe20003f62270 */
[----:B------:R-:W-:Y:S01]  /*f4e0*/  UIADD3.X UR7, UPT, UPT, URZ, UR7, URZ, UP1, !UPT ;  /* 0x00000007ff077290 */ /* 0x000fe20008ffe4ff */
[C---:B------:R-:W-:Y:S02]  /*f4f0*/  ISETP.EQ.AND P4, PT, R42.reuse, 0x10, PT ;  /* 0x000000102a00780c */ /* 0x040fe40003f82270 */
[----:B------:R-:W-:Y:S01]  /*f500*/  ISETP.EQ.AND P6, PT, R42, 0x14, PT ;  /* 0x000000142a00780c */ /* 0x000fe20003fc2270 */
[----:B--2---:R-:W-:-:S03]  /*f510*/  IMAD.WIDE.U32 R38, R32, R37, RZ ;  /* 0x0000002520267225 */ /* 0x004fc600078e00ff */
[----:B------:R-:W-:-:S04]  /*f520*/  IADD3 R18, P2, PT, R38, R3, RZ ;  /* 0x0000000326127210 */ /* 0x000fc80007f5e0ff */
[----:B------:R-:W-:-:S05]  /*f530*/  IADD3.X R3, PT, PT, R39, UR5, RZ, P2, !PT ;  /* 0x0000000527037c10 */ /* 0x000fca00097fe4ff */
[----:B------:R-:W-:Y:S01]  /*f540*/  @P6 IMAD.MOV.U32 R2, RZ, RZ, R18 ;  /* 0x000000ffff026224 */ /* 0x000fe200078e0012 */
[C---:B------:R-:W-:Y:S02]  /*f550*/  ISETP.EQ.AND P2, PT, R42.reuse, 0x8, PT ;  /* 0x000000082a00780c */ /* 0x040fe40003f42270 */
[-C--:B------:R-:W-:Y:S02]  /*f560*/  @P0 MOV R30, R18.reuse ;  /* 0x00000012001e0202 */ /* 0x080fe40000000f00 */
[-C--:B------:R-:W-:Y:S02]  /*f570*/  @P1 MOV R29, R18.reuse ;  /* 0x00000012001d1202 */ /* 0x080fe40000000f00 */
[-C--:B------:R-:W-:Y:S02]  /*f580*/  @P3 MOV R27, R18.reuse ;  /* 0x00000012001b3202 */ /* 0x080fe40000000f00 */
[----:B------:R-:W-:Y:S02]  /*f590*/  @P4 MOV R4, R18 ;  /* 0x0000001200044202 */ /* 0x000fe40000000f00 */
[----:B------:R-:W-:-:S03]  /*f5a0*/  IADD3 R42, PT, PT, R42, 0x4, RZ ;  /* 0x000000042a2a7810 */ /* 0x000fc60007ffe0ff */
[----:B------:R-:W-:Y:S01]  /*f5b0*/  @P2 MOV R28, R18 ;  /* 0x00000012001c2202 */ /* 0x000fe20000000f00 */
[----:B------:R-:W-:Y:S06]  /*f5c0*/  BRA.U UP0, `(.L_x_491) ;  /* 0xfffffffd00a07547 */ /* 0x000fec000b83ffff */
        /* <DEDUP_REMOVED lines=41> */
[----:B------:R-:W-:Y:S01]  /*f860*/  @P6 MOV R32, R2 ;  /* 0x0000000200206202 */ /* 0x000fe20000000f00 */
[----:B------:R-:W-:-:S05]  /*f870*/  @P2 IMAD.MOV.U32 R32, RZ, RZ, R3 ;  /* 0x000000ffff202224 */ /* 0x000fca00078e0003 */
[----:B------:R-:W-:-:S07]  /*f880*/  SHF.L.W.U32.HI R33, R32, R18, R33 ;  /* 0x0000001220217219 */ /* 0x000fce0000010e21 */
.L_x_493:
[----:B------:R-:W-:Y:S05]  /*f890*/  BSYNC.RECONVERGENT B2 ;  /* 0x0000000000027941 */ /* 0x000fea0003800200 */
.L_x_492:
        /* <DEDUP_REMOVED lines=18> */
.L_x_490:
[----:B------:R-:W-:Y:S05]  /*f9c0*/  BSYNC.RECONVERGENT B1 ;  /* 0x0000000000017941 */ /* 0x000fea0003800200 */
.L_x_489:
        /* <DEDUP_REMOVED lines=29> */
.L_x_496:
        /* <DEDUP_REMOVED lines=37> */
[C---:B------:R-:W-:Y:S01]  /*fdf0*/  ISETP.EQ.AND P3, PT, R39.reuse, -0x4, PT ;  /* 0xfffffffc2700780c */ /* 0x040fe20003f62270 */
[----:B------:R-:W-:Y:S01]  /*fe00*/  @P2 IMAD.MOV.U32 R32, RZ, RZ, R29 ;  /* 0x000000ffff202224 */ /* 0x000fe200078e001d */
[----:B------:R-:W-:Y:S02]  /*fe10*/  @P4 MOV R40, R29 ;  /* 0x0000001d00284202 */ /* 0x000fe40000000f00 */
[----:B------:R-:W-:Y:S02]  /*fe20*/  ISETP.EQ.AND P4, PT, R39, RZ, PT ;  /* 0x000000ff2700720c */ /* 0x000fe40003f82270 */
[----:B------:R-:W-:-:S02]  /*fe30*/  @P2 MOV R40, R28 ;  /* 0x0000001c00282202 */ /* 0x000fc40000000f00 */
[----:B------:R-:W-:Y:S02]  /*fe40*/  @P1 MOV R32, R28 ;  /* 0x0000001c00201202 */ /* 0x000fe40000000f00 */
[-C--:B------:R-:W-:Y:S02]  /*fe50*/  @P1 MOV R40, R27.reuse ;  /* 0x0000001b00281202 */ /* 0x080fe40000000f00 */
[----:B------:R-:W-:Y:S02]  /*fe60*/  @P0 MOV R32, R27 ;  /* 0x0000001b00200202 */ /* 0x000fe40000000f00 */
[-C--:B------:R-:W-:Y:S02]  /*fe70*/  @P0 MOV R40, R4.reuse ;  /* 0x0000000400280202 */ /* 0x080fe40000000f00 */
[----:B------:R-:W-:Y:S02]  /*fe80*/  @P3 MOV R32, R4 ;  /* 0x0000000400203202 */ /* 0x000fe40000000f00 */
[----:B------:R-:W-:-:S02]  /*fe90*/  @P3 MOV R40, R2 ;  /* 0x0000000200283202 */ /* 0x000fc40000000f00 */
        /* <DEDUP_REMOVED lines=15> */
.L_x_498:
[----:B------:R-:W-:Y:S05]  /*ff90*/  BSYNC.RECONVERGENT B2 ;  /* 0x0000000000027941 */ /* 0x000fea0003800200 */
.L_x_497:
        /* <DEDUP_REMOVED lines=18> */
.L_x_495:
[----:B------:R-:W-:Y:S05]  /*100c0*/  BSYNC.RECONVERGENT B1 ;  /* 0x0000000000017941 */ /* 0x000fea0003800200 */
.L_x_494:
[----:B------:R-:W-:Y:S01]  /*100d0*/  FMUL R33, R40, R40 ;  /* 0x0000002828217220 */ /* 0x000fe20000400000 */
[----:B------:R-:W-:Y:S01]  /*100e0*/  LOP3.LUT R0, R41, 0x1, RZ, 0xc0, !PT ;  /* 0x0000000129007812 */ /* 0x000fe200078ec0ff */
[----:B------:R-:W-:Y:S01]  /*100f0*/  FMUL R31, R31, 0.10000000149011611938 ;  /* 0x3dcccccd1f1f7820 */ /* 0x000fe20000400000 */
[----:B------:R-:W-:Y:S01]  /*10100*/  LOP3.LUT P1, RZ, R41, 0x2, RZ, 0xc0, !PT ;  /* 0x0000000229ff7812 */ /* 0x000fe2000782c0ff */
[----:B------:R-:W-:Y:S01]  /*10110*/  FFMA R18, R33, R18, -0.0013887860113754868507 ;  /* 0xbab607ed21127423 */ /* 0x000fe20000000012 */
[----:B------:R-:W-:Y:S01]  /*10120*/  ISETP.NE.U32.AND P0, PT, R0, 0x1, PT ;  /* 0x000000010000780c */ /* 0x000fe20003f05070 */
[----:B------:R-:W-:Y:S03]  /*10130*/  BSSY.RECONVERGENT B1, `(.L_x_499) ;  /* 0x0000019000017945 */ /* 0x000fe60003800200 */
[----:B------:R-:W-:Y:S02]  /*10140*/  FSEL R0, R37, 0.041666727513074874878, P0 ;  /* 0x3d2aaabb25007808 */ /* 0x000fe40000000000 */
[----:B------:R-:W-:-:S02]  /*10150*/  FSEL R18, R18, -0.00019574658654164522886, !P0 ;  /* 0xb94d415312127808 */ /* 0x000fc40004000000 */
[----:B------:R-:W-:Y:S02]  /*10160*/  FSEL R32, R40, 1, P0 ;  /* 0x3f80000028207808 */ /* 0x000fe40000000000 */
[----:B------:R-:W-:Y:S01]  /*10170*/  FSEL R37, -R3, -0.4999999701976776123, P0 ;  /* 0xbeffffff03257808 */ /* 0x000fe20000000100 */
[C---:B------:R-:W-:Y:S02]  /*10180*/  FFMA R0, R33.reuse, R18, R0 ;  /* 0x0000001221007223 */ /* 0x040fe40000000000 */
[C---:B------:R-:W-:Y:S02]  /*10190*/  FFMA R3, R33.reuse, R32, RZ ;  /* 0x0000002021037223 */ /* 0x040fe400000000ff */
[----:B------:R-:W-:-:S04]  /*101a0*/  FFMA R0, R33, R0, R37 ;  /* 0x0000000021007223 */ /* 0x000fc80000000025 */
        /* <DEDUP_REMOVED lines=13> */
.L_x_500:
[----:B------:R-:W-:Y:S01]  /*10280*/  FMUL.FTZ R41, R0, R3 ;  /* 0x0000000300297220 */ /* 0x000fe20000410000 */
[----:B------:R-:W-:-:S03]  /*10290*/  FMUL.FTZ R3, R3, 0.5 ;  /* 0x3f00000003037820 */ /* 0x000fc60000410000 */
[----:B------:R-:W-:-:S04]  /*102a0*/  FFMA R0, -R41, R41, R0 ;  /* 0x0000002929007223 */ /* 0x000fc80000000100 */
[----:B------:R-:W-:-:S07]  /*102b0*/  FFMA R41, R0, R3, R41 ;  /* 0x0000000300297223 */ /* 0x000fce0000000029 */
.L_x_501:
[----:B------:R-:W-:Y:S05]  /*102c0*/  BSYNC.RECONVERGENT B1 ;  /* 0x0000000000017941 */ /* 0x000fea0003800200 */
.L_x_499:
        /* <DEDUP_REMOVED lines=14> */
.L_x_503:
[----:B------:R-:W-:Y:S05]  /*103b0*/  BSYNC.RECONVERGENT B5 ;  /* 0x0000000000057941 */ /* 0x000fea0003800200 */
.L_x_502:
        /* <DEDUP_REMOVED lines=14> */
.L_x_505:
[----:B------:R-:W-:Y:S05]  /*104a0*/  BSYNC.RECONVERGENT B5 ;  /* 0x0000000000057941 */ /* 0x000fea0003800200 */
.L_x_504:
        /* <DEDUP_REMOVED lines=14> */
.L_x_507:
[----:B------:R-:W-:Y:S05]  /*10590*/  BSYNC.RECONVERGENT B5 ;  /* 0x0000000000057941 */ /* 0x000fea0003800200 */
.L_x_506:
[----:B------:R-:W-:-:S07]  /*105a0*/  MOV R32, R0 ;  /* 0x0000000000207202 */ /* 0x000fce0000000f00 */
.L_x_488:
[----:B------:R-:W-:Y:S05]  /*105b0*/  BSYNC.RECONVERGENT B4 ;  /* 0x0000000000047941 */ /* 0x000fea0003800200 */
.L_x_480:
        /* <DEDUP_REMOVED lines=18> */
.L_x_509:
[----:B------:R-:W-:Y:S05]  /*106e0*/  BSYNC.RECONVERGENT B4 ;  /* 0x0000000000047941 */ /* 0x000fea0003800200 */
.L_x_508:
[C---:B------:R-:W-:Y:S01]  /*106f0*/  FFMA R25, R0.reuse, R44, R25 ;  /* 0x0000002c00197223 */ /* 0x040fe20000000019 */
[C---:B------:R-:W-:Y:S01]  /*10700*/  FFMA R26, R0.reuse, R33, R26 ;  /* 0x00000021001a7223 */ /* 0x040fe2000000001a */
[----:B------:R-:W-:Y:S01]  /*10710*/  FFMA R35, R0, R32, R35 ;  /* 0x0000002000237223 */ /* 0x000fe20000000023 */
[----:B------:R-:W-:Y:S06]  /*10720*/  BRA `(.L_x_475) ;  /* 0x0000000400187947 */ /* 0x000fec0003800000 */
.L_x_479:
        /* <DEDUP_REMOVED lines=21> */
.L_x_511:
[----:B------:R-:W-:Y:S05]  /*10880*/  BSYNC.RECONVERGENT B4 ;  /* 0x0000000000047941 */ /* 0x000fea0003800200 */
.L_x_510:
        /* <DEDUP_REMOVED lines=15> */
.L_x_513:
[----:B------:R-:W-:Y:S05]  /*10980*/  BSYNC.RECONVERGENT B4 ;  /* 0x0000000000047941 */ /* 0x000fea0003800200 */
.L_x_512:
        /* <DEDUP_REMOVED lines=14> */
.L_x_515:
[----:B------:R-:W-:Y:S05]  /*10a70*/  BSYNC.RECONVERGENT B4 ;  /* 0x0000000000047941 */ /* 0x000fea0003800200 */
.L_x_514:
        /* <DEDUP_REMOVED lines=13> */
.L_x_517:
[----:B------:R-:W-:Y:S05]  /*10b50*/  BSYNC.RECONVERGENT B4 ;  /* 0x0000000000047941 */ /* 0x000fea0003800200 */
.L_x_516:
[-C--:B------:R-:W-:Y:S01]  /*10b60*/  FFMA R25, R34, R44.reuse, R25 ;  /* 0x0000002c22197223 */ /* 0x080fe20000000019 */
[-C--:B------:R-:W-:Y:S01]  /*10b70*/  FFMA R26, R33, R44.reuse, R26 ;  /* 0x0000002c211a7223 */ /* 0x080fe2000000001a */
[----:B------:R-:W-:-:S07]  /*10b80*/  FFMA R35, R0, R44, R35 ;  /* 0x0000002c00237223 */ /* 0x000fce0000000023 */
.L_x_475:
[----:B------:R-:W-:Y:S05]  /*10b90*/  BSYNC.RECONVERGENT B3 ;  /* 0x0000000000037941 */ /* 0x000fea0003800200 */
.L_x_474:
[----:B------:R-:W0:Y:S01]  /*10ba0*/  LDCU UR4, c[0x0][0x440] ;  /* 0x00008800ff0477ac */ /* 0x000e220008000800 */
[----:B------:R-:W-:-:S04]  /*10bb0*/  IADD3 R36, PT, PT, R36, 0x1, RZ ;  /* 0x0000000124247810 */ /* 0x000fc80007ffe0ff */
[----:B0-----:R-:W-:-:S13]  /*10bc0*/  ISETP.NE.AND P0, PT, R36, UR4, PT ;  /* 0x0000000424007c0c */ /* 0x001fda000bf05270 */
[----:B------:R-:W-:Y:S05]  /*10bd0*/  @P0 BRA `(.L_x_518) ;  /* 0xffffffe000640947 */ /* 0x000fea000383ffff */
.L_x_473:
        /* <DEDUP_REMOVED lines=11> */
[----:B------:R-:W0:Y:S01]  /*10c90*/  LDCU.128 UR16, c[0x0][0x3e0] ;  /* 0x00007c00ff1077ac */ /* 0x000e220008000c00 */
[----:B------:R-:W1:Y:S01]  /*10ca0*/  LDCU.64 UR10, c[0x0][0x3d8] ;  /* 0x00007b00ff0a77ac */ /* 0x000e620008000a00 */
[----:B------:R-:W-:Y:S01]  /*10cb0*/  ULOP3.LUT UR4, UR6, 0x7ffffffe, URZ, 0xc0, !UPT ;  /* 0x7ffffffe06047892 */ /* 0x000fe2000f8ec0ff */
[----:B------:R-:W2:Y:S03]  /*10cc0*/  LDCU UR14, c[0x0][0x400] ;  /* 0x00008000ff0e77ac */ /* 0x000ea60008000800 */
[----:B------:R-:W-:Y:S02]  /*10cd0*/  UIADD3 UR4, UPT, UPT, -UR4, URZ, URZ ;  /* 0x000000ff04047290 */ /* 0x000fe4000fffe1ff */
[----:B0-----:R-:W-:Y:S02]  /*10ce0*/  UIADD3 UR9, UP0, UPT, UR18, 0x4, URZ ;  /* 0x0000000412097890 */ /* 0x001fe4000ff1e0ff */
[----:B------:R-:W-:-:S02]  /*10cf0*/  UIADD3 UR7, UP1, UPT, UR16, 0x4, URZ ;  /* 0x0000000410077890 */ /* 0x000fc4000ff3e0ff */
[----:B-1----:R-:W-:Y:S02]  /*10d00*/  UIADD3 UR5, UP2, UPT, UR10, 0x4, URZ ;  /* 0x000000040a057890 */ /* 0x002fe4000ff5e0ff */
[----:B------:R-:W-:Y:S01]  /*10d10*/  UIADD3.X UR10, UPT, UPT, URZ, UR19, URZ, UP0, !UPT ;  /* 0x00000013ff0a7290 */ /* 0x000fe200087fe4ff */
[----:B------:R-:W-:Y:S01]  /*10d20*/  MOV R36, UR9 ;  /* 0x0000000900247c02 */ /* 0x000fe20008000f00 */
[----:B------:R-:W-:Y:S01]  /*10d30*/  UIADD3.X UR8, UPT, UPT, URZ, UR17, URZ, UP1, !UPT ;  /* 0x00000011ff087290 */ /* 0x000fe20008ffe4ff */
[----:B------:R-:W-:Y:S01]  /*10d40*/  IMAD.U32 R32, RZ, RZ, UR7 ;  /* 0x00000007ff207e24 */ /* 0x000fe2000f8e00ff */
[----:B------:R-:W-:Y:S01]  /*10d50*/  UIADD3.X UR6, UPT, UPT, URZ, UR11, URZ, UP2, !UPT ;  /* 0x0000000bff067290 */ /* 0x000fe200097fe4ff */
[----:B------:R-:W-:Y:S02]  /*10d60*/  MOV R30, UR5 ;  /* 0x00000005001e7c02 */ /* 0x000fe40008000f00 */
[----:B------:R-:W-:Y:S02]  /*10d70*/  MOV R37, UR10 ;  /* 0x0000000a00257c02 */ /* 0x000fe40008000f00 */
[----:B------:R-:W-:-:S02]  /*10d80*/  MOV R33, UR8 ;  /* 0x0000000800217c02 */ /* 0x000fc40008000f00 */
[----:B--2---:R-:W-:-:S07]  /*10d90*/  MOV R31, UR6 ;  /* 0x00000006001f7c02 */ /* 0x004fce0008000f00 */
.L_x_543:
[----:B------:R-:W2:Y:S04]  /*10da0*/  LDG.E R43, desc[UR12][R32.64+-0x4] ;  /* 0xfffffc0c202b7981 */ /* 0x000ea8000c1e1900 */
[----:B------:R-:W3:Y:S01]  /*10db0*/  LDG.E R0, desc[UR12][R30.64+-0x4] ;  /* 0xfffffc0c1e007981 */ /* 0x000ee2000c1e1900 */
[----:B------:R-:W-:Y:S01]  /*10dc0*/  UIADD3 UR4, UPT, UPT, UR4, 0x2, URZ ;  /* 0x0000000204047890 */ /* 0x000fe2000fffe0ff */
[----:B------:R-:W-:Y:S03]  /*10dd0*/  BSSY.RECONVERGENT B4, `(.L_x_521) ;  /* 0x000005c000047945 */ /* 0x000fe60003800200 */
[----:B------:R-:W-:Y:S01]  /*10de0*/  UISETP.NE.AND UP0, UPT, UR4, URZ, UPT ;  /* 0x000000ff0400728c */ /* 0x000fe2000bf05270 */
[----:B--2---:R-:W-:-:S02]  /*10df0*/  ISETP.NE.AND P0, PT, R43, R5, PT ;  /* 0x000000052b00720c */ /* 0x004fc40003f05270 */
        /* <DEDUP_REMOVED lines=11> */
[----:B--2---:R-:W-:-:S06]  /*10eb0*/  IMAD.WIDE R42, R43, 0x4, R28 ;  /* 0x000000042b2a7825 */ /* 0x004fcc00078e021c */
        /* <DEDUP_REMOVED lines=16> */
.L_x_524:
[----:B-1----:R-:W-:Y:S01]  /*10fc0*/  FMUL.FTZ R41, R18, R3 ;  /* 0x0000000312297220 */ /* 0x002fe20000410000 */
[----:B------:R-:W-:-:S03]  /*10fd0*/  FMUL.FTZ R3, R3, 0.5 ;  /* 0x3f00000003037820 */ /* 0x000fc60000410000 */
[----:B------:R-:W-:-:S04]  /*10fe0*/  FFMA R0, -R41, R41, R18 ;  /* 0x0000002929007223 */ /* 0x000fc80000000112 */
[----:B------:R-:W-:-:S07]  /*10ff0*/  FFMA R41, R0, R3, R41 ;  /* 0x0000000300297223 */ /* 0x000fce0000000029 */
.L_x_525:
[----:B------:R-:W-:Y:S05]  /*11000*/  BSYNC.RECONVERGENT B1 ;  /* 0x0000000000017941 */ /* 0x000fea0003800200 */
.L_x_523:
        /* <DEDUP_REMOVED lines=23> */
.L_x_527:
[----:B------:R-:W-:Y:S05]  /*11180*/  BSYNC.RECONVERGENT B5 ;  /* 0x0000000000057941 */ /* 0x000fea0003800200 */
.L_x_526:
        /* <DEDUP_REMOVED lines=14> */
.L_x_529:
[----:B------:R-:W-:Y:S05]  /*11270*/  BSYNC.RECONVERGENT B5 ;  /* 0x0000000000057941 */ /* 0x000fea0003800200 */
.L_x_528:
        /* <DEDUP_REMOVED lines=13> */
.L_x_531:
[----:B------:R-:W-:Y:S05]  /*11350*/  BSYNC.RECONVERGENT B5 ;  /* 0x0000000000057941 */ /* 0x000fea0003800200 */
.L_x_530:
[C---:B------:R-:W-:Y:S01]  /*11360*/  FFMA R25, R34.reuse, R44, R25 ;  /* 0x0000002c22197223 */ /* 0x040fe20000000019 */
[C---:B------:R-:W-:Y:S01]  /*11370*/  FFMA R26, R34.reuse, R29, R26 ;  /* 0x0000001d221a7223 */ /* 0x040fe2000000001a */
[----:B------:R-:W-:-:S07]  /*11380*/  FFMA R35, R34, R0, R35 ;  /* 0x0000000022237223 */ /* 0x000fce0000000023 */
.L_x_522:
[----:B------:R-:W-:Y:S05]  /*11390*/  BSYNC.RECONVERGENT B4 ;  /* 0x0000000000047941 */ /* 0x000fea0003800200 */
.L_x_521:
        /* <DEDUP_REMOVED lines=32> */
.L_x_535:
[----:B-1----:R-:W-:Y:S01]  /*115a0*/  FMUL.FTZ R41, R18, R3 ;  /* 0x0000000312297220 */ /* 0x002fe20000410000 */
[----:B------:R-:W-:-:S03]  /*115b0*/  FMUL.FTZ R3, R3, 0.5 ;  /* 0x3f00000003037820 */ /* 0x000fc60000410000 */
[----:B------:R-:W-:-:S04]  /*115c0*/  FFMA R0, -R41, R41, R18 ;  /* 0x0000002929007223 */ /* 0x000fc80000000112 */
[----:B------:R-:W-:-:S07]  /*115d0*/  FFMA R41, R0, R3, R41 ;  /* 0x0000000300297223 */ /* 0x000fce0000000029 */
.L_x_536:
[----:B------:R-:W-:Y:S05]  /*115e0*/  BSYNC.RECONVERGENT B1 ;  /* 0x0000000000017941 */ /* 0x000fea0003800200 */
.L_x_534:
        /* <DEDUP_REMOVED lines=23> */
.L_x_538:
[----:B------:R-:W-:Y:S05]  /*11760*/  BSYNC.RECONVERGENT B5 ;  /* 0x0000000000057941 */ /* 0x000fea0003800200 */
.L_x_537:
        /* <DEDUP_REMOVED lines=14> */
.L_x_540:
[----:B------:R-:W-:Y:S05]  /*11850*/  BSYNC.RECONVERGENT B5 ;  /* 0x0000000000057941 */ /* 0x000fea0003800200 */
.L_x_539:
        /* <DEDUP_REMOVED lines=13> */
.L_x_542:
[----:B------:R-:W-:Y:S05]  /*11930*/  BSYNC.RECONVERGENT B5 ;  /* 0x0000000000057941 */ /* 0x000fea0003800200 */
.L_x_541:
[C---:B------:R-:W-:Y:S01]  /*11940*/  FFMA R25, R34.reuse, R44, R25 ;  /* 0x0000002c22197223 */ /* 0x040fe20000000019 */
[C---:B------:R-:W-:Y:S01]  /*11950*/  FFMA R26, R34.reuse, R29, R26 ;  /* 0x0000001d221a7223 */ /* 0x040fe2000000001a */
[----:B------:R-:W-:-:S07]  /*11960*/  FFMA R35, R34, R0, R35 ;  /* 0x0000000022237223 */ /* 0x000fce0000000023 */
.L_x_533:
[----:B------:R-:W-:Y:S05]  /*11970*/  BSYNC.RECONVERGENT B4 ;  /* 0x0000000000047941 */ /* 0x000fea0003800200 */
.L_x_532:
[----:B------:R-:W-:Y:S02]  /*11980*/  IADD3 R36, P0, PT, R36, 0x8, RZ ;  /* 0x0000000824247810 */ /* 0x000fe40007f1e0ff */
[----:B------:R-:W-:Y:S02]  /*11990*/  IADD3 R32, P1, PT, R32, 0x8, RZ ;  /* 0x0000000820207810 */ /* 0x000fe40007f3e0ff */
[----:B------:R-:W-:Y:S01]  /*119a0*/  IADD3 R30, P2, PT, R30, 0x8, RZ ;  /* 0x000000081e1e7810 */ /* 0x000fe20007f5e0ff */
[----:B------:R-:W-:Y:S01]  /*119b0*/  IMAD.X R37, RZ, RZ, R37, P0 ;  /* 0x000000ffff257224 */ /* 0x000fe200000e0625 */
[----:B------:R-:W-:Y:S02]  /*119c0*/  IADD3.X R33, PT, PT, RZ, R33, RZ, P1, !PT ;  /* 0x00000021ff217210 */ /* 0x000fe40000ffe4ff */
[----:B------:R-:W-:Y:S01]  /*119d0*/  IADD3.X R31, PT, PT, RZ, R31, RZ, P2, !PT ;  /* 0x0000001fff1f7210 */ /* 0x000fe200017fe4ff */
[----:B------:R-:W-:Y:S08]  /*119e0*/  BRA.U UP0, `(.L_x_543) ;  /* 0xfffffff100ec7547 */ /* 0x000ff0000b83ffff */
[----:B------:R-:W0:Y:S01]  /*119f0*/  LDCU UR6, c[0x0][0x444] ;  /* 0x00008880ff0677ac */ /* 0x000e220008000800 */
[----:B------:R-:W-:Y:S01]  /*11a00*/  UMOV UR5, URZ ;  /* 0x000000ff00057c82 */ /* 0x000fe20008000000 */
[----:B0-----:R-:W-:-:S12]  /*11a10*/  ULOP3.LUT UR4, UR6, 0x7ffffffe, URZ, 0xc0, !UPT ;  /* 0x7ffffffe06047892 */ /* 0x001fd8000f8ec0ff */
.L_x_520:
        /* <DEDUP_REMOVED lines=27> */
[----:B-1----:R-:W-:-:S05]  /*11bd0*/  IMAD.WIDE R32, R39, 0x4, R32 ;  /* 0x0000000427207825 */ /* 0x002fca00078e0220 */
        /* <DEDUP_REMOVED lines=18> */
.L_x_545:
[----:B-1----:R-:W-:Y:S01]  /*11d00*/  FMUL.FTZ R41, R18, R3 ;  /* 0x0000000312297220 */ /* 0x002fe20000410000 */
[----:B------:R-:W-:-:S03]  /*11d10*/  FMUL.FTZ R3, R3, 0.5 ;  /* 0x3f00000003037820 */ /* 0x000fc60000410000 */
[----:B------:R-:W-:-:S04]  /*11d20*/  FFMA R0, -R41, R41, R18 ;  /* 0x0000002929007223 */ /* 0x000fc80000000112 */
[----:B------:R-:W-:-:S07]  /*11d30*/  FFMA R41, R0, R3, R41 ;  /* 0x0000000300297223 */ /* 0x000fce0000000029 */
.L_x_546:
[----:B------:R-:W-:Y:S05]  /*11d40*/  BSYNC.RECONVERGENT B1 ;  /* 0x0000000000017941 */ /* 0x000fea0003800200 */
.L_x_544:
        /* <DEDUP_REMOVED lines=29> */
.L_x_548:
[----:B------:R-:W-:Y:S05]  /*11f20*/  BSYNC.RECONVERGENT B4 ;  /* 0x0000000000047941 */ /* 0x000fea0003800200 */
.L_x_547:
        /* <DEDUP_REMOVED lines=14> */
.L_x_550:
[----:B------:R-:W-:Y:S05]  /*12010*/  BSYNC.RECONVERGENT B4 ;  /* 0x0000000000047941 */ /* 0x000fea0003800200 */
.L_x_549:
        /* <DEDUP_REMOVED lines=13> */
.L_x_552:
[----:B------:R-:W-:Y:S05]  /*120f0*/  BSYNC.RECONVERGENT B4 ;  /* 0x0000000000047941 */ /* 0x000fea0003800200 */
.L_x_551:
[C---:B------:R-:W-:Y:S01]  /*12100*/  FFMA R25, R4.reuse, R2, R25 ;  /* 0x0000000204197223 */ /* 0x040fe20000000019 */
[C---:B------:R-:W-:Y:S01]  /*12110*/  FFMA R26, R4.reuse, R31, R26 ;  /* 0x0000001f041a7223 */ /* 0x040fe2000000001a */
[----:B------:R-:W-:-:S07]  /*12120*/  FFMA R35, R4, R0, R35 ;  /* 0x0000000004237223 */ /* 0x000fce0000000023 */
.L_x_519:
[----:B------:R-:W-:Y:S05]  /*12130*/  BSYNC.RECONVERGENT B3 ;  /* 0x0000000000037941 */ /* 0x000fea0003800200 */
.L_x_102:
[----:B------:R-:W-:Y:S05]  /*12140*/  BSYNC.RECONVERGENT B0 ;  /* 0x0000000000007941 */ /* 0x000fea0003800200 */
.L_x_59:
[----:B------:R-:W-:Y:S05]  /*12150*/  WARPSYNC.ALL ;  /* 0x0000000000007948 */ /* 0x000fea0003800000 */
[----:B------:R-:W-:Y:S01]  /*12160*/  FMUL R3, R25, R25 ;  /* 0x0000001919037220 */ /* 0x000fe20000400000 */
[----:B------:R-:W-:Y:S03]  /*12170*/  BSSY.RECONVERGENT B0, `(.L_x_553) ;  /* 0x000000e000007945 */ /* 0x000fe60003800200 */
[----:B------:R-:W-:-:S04]  /*12180*/  FFMA R0, R26, R26, R3 ;  /* 0x0000001a1a007223 */ /* 0x000fc80000000003 */
[----:B------:R-:W-:-:S04]  /*12190*/  FFMA R3, R35, R35, R0 ;  /* 0x0000002323037223 */ /* 0x000fc80000000000 */
[----:B------:R0:W1:Y:S01]  /*121a0*/  MUFU.RSQ R2, R3 ;  /* 0x0000000300027308 */ /* 0x0000620000001400 */
[----:B------:R-:W-:-:S04]  /*121b0*/  IADD3 R0, PT, PT, R3, -0xd000000, RZ ;  /* 0xf300000003007810 */ /* 0x000fc80007ffe0ff */
[----:B------:R-:W-:-:S13]  /*121c0*/  ISETP.GT.U32.AND P0, PT, R0, 0x727fffff, PT ;  /* 0x727fffff0000780c */ /* 0x000fda0003f04070 */
[----:B01----:R-:W-:Y:S05]  /*121d0*/  @!P0 BRA `(.L_x_554) ;  /* 0x00000000000c8947 */ /* 0x003fea0003800000 */
[----:B------:R-:W-:-:S07]  /*121e0*/  MOV R0, 0x12200 ;  /* 0x0001220000007802 */ /* 0x000fce0000000f00 */
[----:B-----5:R-:W-:Y:S05]  /*121f0*/  CALL.REL.NOINC `($__internal_3_$__cuda_sm20_sqrt_rn_f32_slowpath) ;  /* 0x0000000c00b07944 */ /* 0x020fea0003c00000 */
[----:B------:R-:W-:Y:S05]  /*12200*/  BRA `(.L_x_555) ;  /* 0x0000000000107947 */ /* 0x000fea0003800000 */
.L_x_554:
[----:B------:R-:W-:Y:S01]  /*12210*/  FMUL.FTZ R41, R3, R2 ;  /* 0x0000000203297220 */ /* 0x000fe20000410000 */
[----:B------:R-:W-:-:S03]  /*12220*/  FMUL.FTZ R2, R2, 0.5 ;  /* 0x3f00000002027820 */ /* 0x000fc60000410000 */
[----:B------:R-:W-:-:S04]  /*12230*/  FFMA R0, -R41, R41, R3 ;  /* 0x0000002929007223 */ /* 0x000fc80000000103 */
[----:B------:R-:W-:-:S07]  /*12240*/  FFMA R41, R0, R2, R41 ;  /* 0x0000000200297223 */ /* 0x000fce0000000029 */
.L_x_555:
[----:B------:R-:W-:Y:S05]  /*12250*/  BSYNC.RECONVERGENT B0 ;  /* 0x0000000000007941 */ /* 0x000fea0003800200 */
.L_x_553:
[----:B------:R-:W0:Y:S01]  /*12260*/  LDCU UR4, c[0x0][0x414] ;  /* 0x00008280ff0477ac */ /* 0x000e220008000800 */
[----:B------:R-:W-:Y:S01]  /*12270*/  BSSY.RECONVERGENT B0, `(.L_x_556) ;  /* 0x0000034000007945 */ /* 0x000fe20003800200 */
[----:B0-----:R-:W-:-:S13]  /*12280*/  FSETP.GT.AND P0, PT, R41, UR4, PT ;  /* 0x0000000429007c0b */ /* 0x001fda000bf04000 */
        /* <DEDUP_REMOVED lines=8> */
[----:B-----5:R-:W-:-:S04]  /*12310*/  FFMA R4, -R28, R3, R25 ;  /* 0x000000031c047223 */ /* 0x020fc80000000119 */
[----:B------:R-:W-:Y:S01]  /*12320*/  FFMA R4, R0, R4, R3 ;  /* 0x0000000400047223 */ /* 0x000fe20000000003 */
[----:B-1----:R-:W-:Y:S06]  /*12330*/  @!P0 BRA `(.L_x_559) ;  /* 0x0000000000148947 */ /* 0x002fec0003800000 */
[----:B------:R-:W-:Y:S02]  /*12340*/  MOV R3, R25 ;  /* 0x0000001900037202 */ /* 0x000fe40000000f00 */
[----:B------:R-:W-:Y:S02]  /*12350*/  MOV R0, R28 ;  /* 0x0000001c00007202 */ /* 0x000fe40000000f00 */
[----:B------:R-:W-:-:S07]  /*12360*/  MOV R18, 0x12380 ;  /* 0x0001238000127802 */ /* 0x000fce0000000f00 */
[----:B------:R-:W-:Y:S05]  /*12370*/  CALL.REL.NOINC `($__internal_4_$__cuda_sm3x_div_rn_noftz_f32_slowpath) ;  /* 0x0000000c00a87944 */ /* 0x000fea0003c00000 */
[----:B------:R-:W-:-:S07]  /*12380*/  MOV R4, R0 ;  /* 0x0000000000047202 */ /* 0x000fce0000000f00 */
.L_x_559:
[----:B------:R-:W-:Y:S05]  /*12390*/  BSYNC.RECONVERGENT B3 ;  /* 0x0000000000037941 */ /* 0x000fea0003800200 */
.L_x_558:
        /* <DEDUP_REMOVED lines=14> */
.L_x_561:
[----:B------:R-:W-:Y:S05]  /*12480*/  BSYNC.RECONVERGENT B3 ;  /* 0x0000000000037941 */ /* 0x000fea0003800200 */
.L_x_560:
        /* <DEDUP_REMOVED lines=13> */
.L_x_563:
[----:B------:R-:W-:Y:S05]  /*12560*/  BSYNC.RECONVERGENT B3 ;  /* 0x0000000000037941 */ /* 0x000fea0003800200 */
.L_x_562:
[----:B------:R-:W0:Y:S02]  /*12570*/  LDCU UR4, c[0x0][0x414] ;  /* 0x00008280ff0477ac */ /* 0x000e240008000800 */
[----:B0-----:R-:W-:Y:S01]  /*12580*/  FMUL R25, R4, UR4 ;  /* 0x0000000404197c20 */ /* 0x001fe20008400000 */
[----:B------:R-:W-:Y:S01]  /*12590*/  FMUL R26, R2, UR4 ;  /* 0x00000004021a7c20 */ /* 0x000fe20008400000 */
[----:B------:R-:W-:-:S07]  /*125a0*/  FMUL R35, R0, UR4 ;  /* 0x0000000400237c20 */ /* 0x000fce0008400000 */
.L_x_557:
[----:B------:R-:W-:Y:S05]  /*125b0*/  BSYNC.RECONVERGENT B0 ;  /* 0x0000000000007941 */ /* 0x000fea0003800200 */
.L_x_556:
[----:B------:R-:W0:Y:S01]  /*125c0*/  LDCU UR4, c[0x0][0x438] ;  /* 0x00008700ff0477ac */ /* 0x000e220008000800 */
[----:B------:R-:W1:Y:S01]  /*125d0*/  LDCU UR5, c[0x0][0x408] ;  /* 0x00008100ff0577ac */ /* 0x000e620008000800 */
[----:B0-----:R-:W-:Y:S01]  /*125e0*/  UISETP.GT.AND UP0, UPT, UR4, 0xc7, UPT ;  /* 0x000000c70400788c */ /* 0x001fe2000bf04270 */
[----:B-1---5:R-:W-:-:S08]  /*125f0*/  MOV R4, UR5 ;  /* 0x0000000500047c02 */ /* 0x022fd00008000f00 */
[----:B------:R-:W-:Y:S05]  /*12600*/  BRA.U UP0, `(.L_x_564) ;  /* 0x0000000100547547 */ /* 0x000fea000b800000 */
[----:B------:R-:W-:Y:S01]  /*12610*/  HFMA2 R27, -RZ, RZ, 0.95458984375, -112.625 ;  /* 0x3ba3d70aff1b7431 */ /* 0x000fe200000001ff */
[----:B------:R-:W-:Y:S02]  /*12620*/  MOV R0, 0x43480000 ;  /* 0x4348000000007802 */ /* 0x000fe40000000f00 */
[----:B------:R-:W-:-:S04]  /*12630*/  I2FP.F32.S32 R3, UR4 ;  /* 0x0000000400037c45 */ /* 0x000fc80008201400 */
[----:B------:R-:W0:Y:S01]  /*12640*/  FCHK P0, R3, 200 ;  /* 0x4348000003007902 */ /* 0x000e220000000000 */
[----:B------:R-:W-:-:S04]  /*12650*/  FFMA R0, R27, -R0, 1 ;  /* 0x3f8000001b007423 */ /* 0x000fc80000000800 */
[----:B------:R-:W-:-:S04]  /*12660*/  FFMA R0, R0, R27, 0.0049999998882412910461 ;  /* 0x3ba3d70a00007423 */ /* 0x000fc8000000001b */
[----:B------:R-:W-:-:S04]  /*12670*/  FFMA R2, R3, R0, RZ ;  /* 0x0000000003027223 */ /* 0x000fc800000000ff */
[----:B------:R-:W-:-:S04]  /*12680*/  FFMA R27, R2, -200, R3 ;  /* 0xc3480000021b7823 */ /* 0x000fc80000000003 */
[----:B------:R-:W-:Y:S01]  /*12690*/  FFMA R0, R0, R27, R2 ;  /* 0x0000001b00007223 */ /* 0x000fe20000000002 */
[----:B0-----:R-:W-:Y:S06]  /*126a0*/  @!P0 BRA `(.L_x_565) ;  /* 0x00000000000c8947 */ /* 0x001fec0003800000 */
[----:B------:R-:W-:Y:S02]  /*126b0*/  MOV R0, 0x43480000 ;  /* 0x4348000000007802 */ /* 0x000fe40000000f00 */
[----:B------:R-:W-:-:S07]  /*126c0*/  MOV R18, 0x126e0 ;  /* 0x000126e000127802 */ /* 0x000fce0000000f00 */
[----:B------:R-:W-:Y:S05]  /*126d0*/  CALL.REL.NOINC `($__internal_4_$__cuda_sm3x_div_rn_noftz_f32_slowpath) ;  /* 0x0000000800d07944 */ /* 0x000fea0003c00000 */
.L_x_565:
[----:B------:R-:W0:Y:S01]  /*126e0*/  LDCU UR4, c[0x0][0x408] ;  /* 0x00008100ff0477ac */ /* 0x000e220008000800 */
[----:B------:R-:W-:Y:S01]  /*126f0*/  MOV R3, 0x3e051eb8 ;  /* 0x3e051eb800037802 */ /* 0x000fe20000000f00 */
[----:B------:R-:W-:-:S04]  /*12700*/  FMUL R2, R0, R0 ;  /* 0x0000000000027220 */ /* 0x000fc80000400000 */
[----:B------:R-:W-:Y:S01]  /*12710*/  FFMA R0, R0, -R3, 0.98000001907348632812 ;  /* 0x3f7ae14800007423 */ /* 0x000fe20000000803 */
[-C--:B------:R-:W-:Y:S01]  /*12720*/  FMUL R25, R25, R2.reuse ;  /* 0x0000000219197220 */ /* 0x080fe20000400000 */
[-C--:B------:R-:W-:Y:S01]  /*12730*/  FMUL R26, R26, R2.reuse ;  /* 0x000000021a1a7220 */ /* 0x080fe20000400000 */
[----:B------:R-:W-:Y:S02]  /*12740*/  FMUL R35, R35, R2 ;  /* 0x0000000223237220 */ /* 0x000fe40000400000 */
[----:B0-----:R-:W-:-:S07]  /*12750*/  FMNMX R4, R0, UR4, !PT ;  /* 0x0000000400047c09 */ /* 0x001fce000f800000 */
.L_x_564:
[----:B------:R-:W0:Y:S01]  /*12760*/  LDCU UR4, c[0x0][0x438] ;  /* 0x00008700ff0477ac */ /* 0x000e220008000800 */
[----:B------:R-:W-:Y:S01]  /*12770*/  HFMA2 R3, -RZ, RZ, 1.875, 0 ;  /* 0x3f800000ff037431 */ /* 0x000fe200000001ff */
[----:B0-----:R-:W-:Y:S01]  /*12780*/  I2FP.F32.S32 R2, UR4 ;  /* 0x0000000400027c45 */ /* 0x001fe20008201400 */
[----:B------:R-:W0:Y:S04]  /*12790*/  LDCU UR4, c[0x0][0x434] ;  /* 0x00008680ff0477ac */ /* 0x000e280008000800 */
[----:B------:R-:W-:-:S04]  /*127a0*/  FFMA R2, R2, 9.9999997473787516356e-05, R3 ;  /* 0x38d1b71702027823 */ /* 0x000fc80000000003 */
        /* <DEDUP_REMOVED lines=15> */
.L_x_566:
[----:B------:R-:W0:Y:S01]  /*128a0*/  LDCU.64 UR4, c[0x0][0x3b0] ;  /* 0x00007600ff0477ac */ /* 0x000e220008000a00 */
[----:B------:R-:W-:Y:S01]  /*128b0*/  MOV R27, 0x3f800000 ;  /* 0x3f800000001b7802 */ /* 0x000fe20000000f00 */
[----:B0-----:R-:W-:-:S04]  /*128c0*/  UISETP.NE.U32.AND UP0, UPT, UR4, URZ, UPT ;  /* 0x000000ff0400728c */ /* 0x001fc8000bf05070 */
[----:B------:R-:W-:-:S09]  /*128d0*/  UISETP.NE.AND.EX UP0, UPT, UR5, URZ, UPT, UP0 ;  /* 0x000000ff0500728c */ /* 0x000fd2000bf05300 */
[----:B------:R-:W-:Y:S05]  /*128e0*/  BRA.U !UP0, `(.L_x_567) ;  /* 0x0000000108147547 */ /* 0x000fea000b800000 */
[----:B------:R-:W0:Y:S02]  /*128f0*/  LDC.64 R2, c[0x0][0x3b0] ;  /* 0x0000ec00ff027b82 */ /* 0x000e240000000a00 */
[----:B0-----:R-:W-:-:S06]  /*12900*/  IMAD.WIDE R2, R5, 0x4, R2 ;  /* 0x0000000405027825 */ /* 0x001fcc00078e0202 */
[----:B------:R-:W2:Y:S02]  /*12910*/  LDG.E R2, desc[UR12][R2.64] ;  /* 0x0000000c02027981 */ /* 0x000ea4000c1e1900 */
[----:B--2---:R-:W-:-:S13]  /*12920*/  FSETP.GT.AND P0, PT, R2, RZ, PT ;  /* 0x000000ff0200720b */ /* 0x004fda0003f04000 */
[----:B------:R-:W-:-:S07]  /*12930*/  @P0 MOV R27, R2 ;  /* 0x00000002001b0202 */ /* 0x000fce0000000f00 */
.L_x_567:
[----:B------:R-:W0:Y:S01]  /*12940*/  LDCU UR4, c[0x0][0x40c] ;  /* 0x00008180ff0477ac */ /* 0x000e220008000800 */
[----:B------:R-:W1:Y:S01]  /*12950*/  MUFU.RCP R0, R27 ;  /* 0x0000001b00007308 */ /* 0x000e620000001000 */
[----:B------:R-:W-:Y:S01]  /*12960*/  BSSY.RECONVERGENT B0, `(.L_x_568) ;  /* 0x0000011000007945 */ /* 0x000fe20003800200 */
[C---:B------:R-:W-:Y:S01]  /*12970*/  FMUL R25, R18.reuse, R25 ;  /* 0x0000001912197220 */ /* 0x040fe20000400000 */
[C---:B------:R-:W-:Y:S01]  /*12980*/  FMUL R26, R18.reuse, R26 ;  /* 0x0000001a121a7220 */ /* 0x040fe20000400000 */
[----:B------:R-:W-:Y:S01]  /*12990*/  FMUL R35, R18, R35 ;  /* 0x0000002312237220 */ /* 0x000fe20000400000 */
[----:B0-----:R-:W-:Y:S01]  /*129a0*/  MOV R28, UR4 ;  /* 0x00000004001c7c02 */ /* 0x001fe20008000f00 */
[----:B-1----:R-:W-:-:S03]  /*129b0*/  FFMA R3, R0, -R27, 1 ;  /* 0x3f80000000037423 */ /* 0x002fc6000000081b */
[----:B------:R-:W0:Y:S01]  /*129c0*/  FCHK P0, R28, R27 ;  /* 0x0000001b1c007302 */ /* 0x000e220000000000 */
[----:B------:R-:W-:-:S04]  /*129d0*/  FFMA R0, R0, R3, R0 ;  /* 0x0000000300007223 */ /* 0x000fc80000000000 */
[----:B------:R-:W-:-:S04]  /*129e0*/  FFMA R3, R0, UR4, RZ ;  /* 0x0000000400037c23 */ /* 0x000fc800080000ff */
[----:B------:R-:W-:-:S04]  /*129f0*/  FFMA R2, R3, -R27, UR4 ;  /* 0x0000000403027e23 */ /* 0x000fc8000800081b */
[----:B------:R-:W-:Y:S01]  /*12a00*/  FFMA R0, R0, R2, R3 ;  /* 0x0000000200007223 */ /* 0x000fe20000000003 */
[----:B0-----:R-:W-:Y:S06]  /*12a10*/  @!P0 BRA `(.L_x_569) ;  /* 0x0000000000148947 */ /* 0x001fec0003800000 */
[----:B------:R-:W0:Y:S01]  /*12a20*/  LDCU UR4, c[0x0][0x40c] ;  /* 0x00008180ff0477ac */ /* 0x000e220008000800 */
[----:B------:R-:W-:Y:S02]  /*12a30*/  MOV R0, R27 ;  /* 0x0000001b00007202 */ /* 0x000fe40000000f00 */
[----:B------:R-:W-:Y:S02]  /*12a40*/  MOV R18, 0x12a70 ;  /* 0x00012a7000127802 */ /* 0x000fe40000000f00 */
[----:B0-----:R-:W-:-:S07]  /*12a50*/  MOV R3, UR4 ;  /* 0x0000000400037c02 */ /* 0x001fce0008000f00 */
[----:B------:R-:W-:Y:S05]  /*12a60*/  CALL.REL.NOINC `($__internal_4_$__cuda_sm3x_div_rn_noftz_f32_slowpath) ;  /* 0x0000000400ec7944 */ /* 0x000fea0003c00000 */
.L_x_569:
[----:B------:R-:W-:Y:S05]  /*12a70*/  BSYNC.RECONVERGENT B0 ;  /* 0x0000000000007941 */ /* 0x000fea0003800200 */
.L_x_568:
[-C--:B------:R-:W-:Y:S01]  /*12a80*/  FFMA R23, R26, R0.reuse, R23 ;  /* 0x000000001a177223 */ /* 0x080fe20000000017 */
[-C--:B------:R-:W-:Y:S01]  /*12a90*/  FFMA R25, R25, R0.reuse, R22 ;  /* 0x0000000019197223 */ /* 0x080fe20000000016 */
[----:B------:R-:W-:Y:S01]  /*12aa0*/  FFMA R35, R35, R0, R24 ;  /* 0x0000000023237223 */ /* 0x000fe20000000018 */
[----:B------:R-:W-:Y:S01]  /*12ab0*/  BSSY.RECONVERGENT B0, `(.L_x_570) ;  /* 0x0000013000007945 */ /* 0x000fe20003800200 */
[-C--:B------:R-:W-:Y:S01]  /*12ac0*/  FMUL R2, R23, R4.reuse ;  /* 0x0000000417027220 */ /* 0x080fe20000400000 */
[-C--:B------:R-:W-:Y:S01]  /*12ad0*/  FMUL R24, R25, R4.reuse ;  /* 0x0000000419187220 */ /* 0x080fe20000400000 */
[----:B------:R-:W-:Y:S02]  /*12ae0*/  FMUL R4, R35, R4 ;  /* 0x0000000423047220 */ /* 0x000fe40000400000 */
        /* <DEDUP_REMOVED lines=11> */
.L_x_571:
[----:B------:R-:W-:Y:S01]  /*12ba0*/  FMUL.FTZ R41, R0, R3 ;  /* 0x0000000300297220 */ /* 0x000fe20000410000 */
[----:B------:R-:W-:-:S03]  /*12bb0*/  FMUL.FTZ R3, R3, 0.5 ;  /* 0x3f00000003037820 */ /* 0x000fc60000410000 */
[----:B------:R-:W-:-:S04]  /*12bc0*/  FFMA R0, -R41, R41, R0 ;  /* 0x0000002929007223 */ /* 0x000fc80000000100 */
[----:B------:R-:W-:-:S07]  /*12bd0*/  FFMA R41, R0, R3, R41 ;  /* 0x0000000300297223 */ /* 0x000fce0000000029 */
.L_x_572:
[----:B------:R-:W-:Y:S05]  /*12be0*/  BSYNC.RECONVERGENT B0 ;  /* 0x0000000000007941 */ /* 0x000fea0003800200 */
.L_x_570:
        /* <DEDUP_REMOVED lines=19> */
.L_x_576:
[----:B------:R-:W-:Y:S05]  /*12d20*/  BSYNC.RECONVERGENT B3 ;  /* 0x0000000000037941 */ /* 0x000fea0003800200 */
.L_x_575:
        /* <DEDUP_REMOVED lines=14> */
.L_x_578:
[----:B------:R-:W-:Y:S05]  /*12e10*/  BSYNC.RECONVERGENT B3 ;  /* 0x0000000000037941 */ /* 0x000fea0003800200 */
.L_x_577:
        /* <DEDUP_REMOVED lines=13> */
.L_x_580:
[----:B------:R-:W-:Y:S05]  /*12ef0*/  BSYNC.RECONVERGENT B3 ;  /* 0x0000000000037941 */ /* 0x000fea0003800200 */
.L_x_579:
[----:B------:R-:W0:Y:S02]  /*12f00*/  LDCU UR4, c[0x0][0x410] ;  /* 0x00008200ff0477ac */ /* 0x000e240008000800 */
[----:B0-----:R-:W-:Y:S01]  /*12f10*/  FMUL R24, R22, UR4 ;  /* 0x0000000416187c20 */ /* 0x001fe20008400000 */
[----:B------:R-:W-:Y:S01]  /*12f20*/  FMUL R2, R5, UR4 ;  /* 0x0000000405027c20 */ /* 0x000fe20008400000 */
[----:B------:R-:W-:-:S07]  /*12f30*/  FMUL R4, R0, UR4 ;  /* 0x0000000400047c20 */ /* 0x000fce0008400000 */
.L_x_574:
[----:B------:R-:W-:Y:S05]  /*12f40*/  BSYNC.RECONVERGENT B0 ;  /* 0x0000000000007941 */ /* 0x000fea0003800200 */
.L_x_573:
[----:B------:R-:W0:Y:S01]  /*12f50*/  LDC R0, c[0x0][0x438] ;  /* 0x00010e00ff007b82 */ /* 0x000e220000000800 */
[----:B------:R-:W1:Y:S01]  /*12f60*/  LDCU UR5, c[0x0][0x40c] ;  /* 0x00008180ff0577ac */ /* 0x000e620008000800 */
[----:B------:R-:W2:Y:S01]  /*12f70*/  LDCU UR4, c[0x0][0x430] ;  /* 0x00008600ff0477ac */ /* 0x000ea20008000800 */
[----:B0-----:R-:W-:-:S04]  /*12f80*/  ISETP.GE.AND P0, PT, R0, 0x5, PT ;  /* 0x000000050000780c */ /* 0x001fc80003f06270 */
[----:B------:R-:W-:Y:S02]  /*12f90*/  FSEL R24, R24, RZ, P0 ;  /* 0x000000ff18187208 */ /* 0x000fe40000000000 */
[----:B------:R-:W-:Y:S02]  /*12fa0*/  FSEL R3, R2, RZ, P0 ;  /* 0x000000ff02037208 */ /* 0x000fe40000000000 */
[----:B------:R-:W-:Y:S01]  /*12fb0*/  FSEL R4, R4, RZ, P0 ;  /* 0x000000ff04047208 */ /* 0x000fe20000000000 */
[----:B-1----:R-:W-:Y:S02]  /*12fc0*/  FFMA R19, R24, UR5, R19 ;  /* 0x0000000518137c23 */ /* 0x002fe40008000013 */
[----:B------:R-:W-:Y:S02]  /*12fd0*/  FFMA R20, R3, UR5, R20 ;  /* 0x0000000503147c23 */ /* 0x000fe40008000014 */
[----:B------:R-:W-:Y:S01]  /*12fe0*/  FFMA R21, R4, UR5, R21 ;  /* 0x0000000504157c23 */ /* 0x000fe20008000015 */
[----:B--2---:R-:W-:-:S02]  /*12ff0*/  FMNMX R19, R19, UR4, PT ;  /* 0x0000000413137c09 */ /* 0x004fc4000b800000 */
[----:B------:R-:W-:Y:S02]  /*13000*/  FMNMX R20, R20, UR4, PT ;  /* 0x0000000414147c09 */ /* 0x000fe4000b800000 */
[----:B------:R-:W-:Y:S02]  /*13010*/  FMNMX R21, R21, UR4, PT ;  /* 0x0000000415157c09 */ /* 0x000fe4000b800000 */
[----:B------:R-:W-:Y:S02]  /*13020*/  FMNMX R19, R19, -UR4, !PT ;  /* 0x8000000413137c09 */ /* 0x000fe4000f800000 */
[----:B------:R-:W-:Y:S02]  /*13030*/  FMNMX R5, R20, -UR4, !PT ;  /* 0x8000000414057c09 */ /* 0x000fe4000f800000 */
[----:B------:R-:W-:Y:S01]  /*13040*/  FMNMX R21, R21, -UR4, !PT ;  /* 0x8000000415157c09 */ /* 0x000fe2000f800000 */
[----:B------:R-:W-:Y:S04]  /*13050*/  STG.E desc[UR12][R16.64], R19 ;  /* 0x0000001310007986 */ /* 0x000fe8000c10190c */
[----:B------:R-:W-:Y:S04]  /*13060*/  STG.E desc[UR12][R14.64], R5 ;  /* 0x000000050e007986 */ /* 0x000fe8000c10190c */
[----:B------:R-:W-:Y:S04]  /*13070*/  STG.E desc[UR12][R12.64], R21 ;  /* 0x000000150c007986 */ /* 0x000fe8000c10190c */
[----:B------:R-:W-:Y:S04]  /*13080*/  STG.E desc[UR12][R10.64], R24 ;  /* 0x000000180a007986 */ /* 0x000fe8000c10190c */
[----:B------:R-:W-:Y:S04]  /*13090*/  STG.E desc[UR12][R8.64], R3 ;  /* 0x0000000308007986 */ /* 0x000fe8000c10190c */
[----:B------:R-:W-:Y:S01]  /*130a0*/  STG.E desc[UR12][R6.64], R4 ;  /* 0x0000000406007986 */ /* 0x000fe2000c10190c */
[----:B------:R-:W-:Y:S05]  /*130b0*/  EXIT ;  /* 0x000000000000794d */ /* 0x000fea0003800000 */
        .weak           $__internal_3_$__cuda_sm20_sqrt_rn_f32_slowpath
        .type           $__internal_3_$__cuda_sm20_sqrt_rn_f32_slowpath,@function
        .size           $__internal_3_$__cuda_sm20_sqrt_rn_f32_slowpath,($__internal_4_$__cuda_sm3x_div_rn_noftz_f32_slowpath - $__internal_3_$__cuda_sm20_sqrt_rn_f32_slowpath)
$__internal_3_$__cuda_sm20_sqrt_rn_f32_slowpath:
[----:B------:R-:W-:-:S13]  /*130c0*/  LOP3.LUT P0, RZ, R3, 0x7fffffff, RZ, 0xc0, !PT ;  /* 0x7fffffff03ff7812 */ /* 0x000fda000780c0ff */
[----:B------:R-:W-:Y:S01]  /*130d0*/  @!P0 MOV R41, R3 ;  /* 0x0000000300298202 */ /* 0x000fe20000000f00 */
[----:B------:R-:W-:Y:S06]  /*130e0*/  @!P0 BRA `(.L_x_581) ;  /* 0x0000000000408947 */ /* 0x000fec0003800000 */
[----:B------:R-:W-:-:S13]  /*130f0*/  FSETP.GEU.FTZ.AND P0, PT, R3, RZ, PT ;  /* 0x000000ff0300720b */ /* 0x000fda0003f1e000 */
[----:B------:R-:W-:Y:S01]  /*13100*/  @!P0 MOV R41, 0x7fffffff ;  /* 0x7fffffff00298802 */ /* 0x000fe20000000f00 */
[----:B------:R-:W-:Y:S06]  /*13110*/  @!P0 BRA `(.L_x_581) ;  /* 0x0000000000348947 */ /* 0x000fec0003800000 */
[----:B------:R-:W-:-:S13]  /*13120*/  FSETP.GTU.FTZ.AND P0, PT, |R3|, +INF , PT ;  /* 0x7f8000000300780b */ /* 0x000fda0003f1c200 */
[----:B------:R-:W-:Y:S01]  /*13130*/  @P0 FADD.FTZ R41, R3, 1 ;  /* 0x3f80000003290421 */ /* 0x000fe20000010000 */
[----:B------:R-:W-:Y:S06]  /*13140*/  @P0 BRA `(.L_x_581) ;  /* 0x0000000000280947 */ /* 0x000fec0003800000 */
[----:B------:R-:W-:-:S13]  /*13150*/  FSETP.NEU.FTZ.AND P0, PT, |R3|, +INF , PT ;  /* 0x7f8000000300780b */ /* 0x000fda0003f1d200 */
[----:B------:R-:W-:-:S04]  /*13160*/  @P0 FFMA R40, R3, 1.84467440737095516160e+19, RZ ;  /* 0x5f80000003280823 */ /* 0x000fc800000000ff */
[----:B------:R-:W0:Y:S02]  /*13170*/  @P0 MUFU.RSQ R41, R40 ;  /* 0x0000002800290308 */ /* 0x000e240000001400 */
[----:B0-----:R-:W-:Y:S01]  /*13180*/  @P0 FMUL.FTZ R39, R40, R41 ;  /* 0x0000002928270220 */ /* 0x001fe20000410000 */
[----:B------:R-:W-:Y:S01]  /*13190*/  @P0 FMUL.FTZ R18, R41, 0.5 ;  /* 0x3f00000029120820 */ /* 0x000fe20000410000 */
[----:B------:R-:W-:Y:S02]  /*131a0*/  @!P0 MOV R41, R3 ;  /* 0x0000000300298202 */ /* 0x000fe40000000f00 */
[----:B------:R-:W-:-:S04]  /*131b0*/  @P0 FADD.FTZ R38, -R39, -RZ ;  /* 0x800000ff27260221 */ /* 0x000fc80000010100 */
[----:B------:R-:W-:-:S04]  /*131c0*/  @P0 FFMA R38, R39, R38, R40 ;  /* 0x0000002627260223 */ /* 0x000fc80000000028 */
[----:B------:R-:W-:-:S04]  /*131d0*/  @P0 FFMA R18, R38, R18, R39 ;  /* 0x0000001226120223 */ /* 0x000fc80000000027 */
[----:B------:R-:W-:-:S07]  /*131e0*/  @P0 FMUL.FTZ R41, R18, 2.3283064365386962891e-10 ;  /* 0x2f80000012290820 */ /* 0x000fce0000410000 */
.L_x_581:
[----:B------:R-:W-:Y:S01]  /*131f0*/  HFMA2 R39, -RZ, RZ, 0, 0 ;  /* 0x00000000ff277431 */ /* 0x000fe200000001ff */
[----:B------:R-:W-:-:S04]  /*13200*/  MOV R38, R0 ;  /* 0x0000000000267202 */ /* 0x000fc80000000f00 */
[----:B------:R-:W-:Y:S05]  /*13210*/  RET.REL.NODEC R38 `(visionflow_compute_kernel) ;  /* 0xfffffecc26787950 */ /* 0x000fea0003c3ffff */
        .weak           $__internal_4_$__cuda_sm3x_div_rn_noftz_f32_slowpath
        .type           $__internal_4_$__cuda_sm3x_div_rn_noftz_f32_slowpath,@function
        .size           $__internal_4_$__cuda_sm3x_div_rn_noftz_f32_slowpath,(.L_x_614 - $__internal_4_$__cuda_sm3x_div_rn_noftz_f32_slowpath)
$__internal_4_$__cuda_sm3x_div_rn_noftz_f32_slowpath:
[----:B------:R-:W-:Y:S01]  /*13220*/  SHF.R.U32.HI R38, RZ, 0x17, R0 ;  /* 0x00000017ff267819 */ /* 0x000fe20000011600 */
[----:B------:R-:W-:Y:S01]  /*13230*/  BSSY.RECONVERGENT B1, `(.L_x_582) ;  /* 0x0000062000017945 */ /* 0x000fe20003800200 */
[----:B------:R-:W-:Y:S02]  /*13240*/  SHF.R.U32.HI R40, RZ, 0x17, R3 ;  /* 0x00000017ff287819 */ /* 0x000fe40000011603 */
[----:B------:R-:W-:Y:S02]  /*13250*/  LOP3.LUT R38, R38, 0xff, RZ, 0xc0, !PT ;  /* 0x000000ff26267812 */ /* 0x000fe400078ec0ff */
[----:B------:R-:W-:Y:S02]  /*13260*/  LOP3.LUT R40, R40, 0xff, RZ, 0xc0, !PT ;  /* 0x000000ff28287812 */ /* 0x000fe400078ec0ff */
[----:B------:R-:W-:Y:S02]  /*13270*/  IADD3 R42, PT, PT, R38, -0x1, RZ ;  /* 0xffffffff262a7810 */ /* 0x000fe40007ffe0ff */
[----:B------:R-:W-:-:S02]  /*13280*/  IADD3 R41, PT, PT, R40, -0x1, RZ ;  /* 0xffffffff28297810 */ /* 0x000fc40007ffe0ff */
        /* <DEDUP_REMOVED lines=10> */
[C---:B------:R-:W-:Y:S02]  /*13330*/  FSETP.NEU.FTZ.AND P1, PT, |R3|.reuse, +INF , PT ;  /* 0x7f8000000300780b */ /* 0x040fe40003f3d200 */
        /* <DEDUP_REMOVED lines=12> */
[----:B------:R-:W-:Y:S01]  /*13400*/  @!P0 FFMA R3, R3, 1.84467440737095516160e+19, RZ ;  /* 0x5f80000003038823 */ /* 0x000fe200000000ff */
[----:B------:R-:W-:Y:S01]  /*13410*/  @!P0 MOV R39, 0xffffffc0 ;  /* 0xffffffc000278802 */ /* 0x000fe20000000f00 */
[----:B------:R-:W-:-:S03]  /*13420*/  @!P1 FFMA R0, R0, 1.84467440737095516160e+19, RZ ;  /* 0x5f80000000009823 */ /* 0x000fc600000000ff */
[----:B------:R-:W-:-:S07]  /*13430*/  @!P1 IADD3 R39, PT, PT, R39, 0x40, RZ ;  /* 0x0000004027279810 */ /* 0x000fce0007ffe0ff */
.L_x_583:
[----:B------:R-:W-:Y:S01]  /*13440*/  LEA R45, R38, 0xc0800000, 0x17 ;  /* 0xc0800000262d7811 */ /* 0x000fe200078eb8ff */
[----:B------:R-:W-:Y:S01]  /*13450*/  BSSY.RECONVERGENT B2, `(.L_x_588) ;  /* 0x0000036000027945 */ /* 0x000fe20003800200 */
[----:B------:R-:W-:Y:S02]  /*13460*/  IADD3 R40, PT, PT, R40, -0x7f, RZ ;  /* 0xffffff8128287810 */ /* 0x000fe40007ffe0ff */
[----:B------:R-:W-:-:S03]  /*13470*/  IADD3 R45, PT, PT, -R45, R0, RZ ;  /* 0x000000002d2d7210 */ /* 0x000fc60007ffe1ff */
[C---:B------:R-:W-:Y:S01]  /*13480*/  IMAD R0, R40.reuse, -0x800000, R3 ;  /* 0xff80000028007824 */ /* 0x040fe200078e0203 */
[----:B------:R-:W0:Y:S01]  /*13490*/  MUFU.RCP R42, R45 ;  /* 0x0000002d002a7308 */ /* 0x000e220000001000 */
[----:B------:R-:W-:Y:S01]  /*134a0*/  FADD.FTZ R41, -R45, -RZ ;  /* 0x800000ff2d297221 */ /* 0x000fe20000010100 */
[----:B------:R-:W-:-:S04]  /*134b0*/  IADD3 R40, PT, PT, R40, 0x7f, -R38 ;  /* 0x0000007f28287810 */ /* 0x000fc80007ffe826 */
[----:B------:R-:W-:Y:S01]  /*134c0*/  IADD3 R39, PT, PT, R40, R39, RZ ;  /* 0x0000002728277210 */ /* 0x000fe20007ffe0ff */
[----:B0-----:R-:W-:-:S04]  /*134d0*/  FFMA R43, R42, R41, 1 ;  /* 0x3f8000002a2b7423 */ /* 0x001fc80000000029 */
[----:B------:R-:W-:-:S04]  /*134e0*/  FFMA R3, R42, R43, R42 ;  /* 0x0000002b2a037223 */ /* 0x000fc8000000002a */
[----:B------:R-:W-:-:S04]  /*134f0*/  FFMA R42, R0, R3, RZ ;  /* 0x00000003002a7223 */ /* 0x000fc800000000ff */
[----:B------:R-:W-:-:S04]  /*13500*/  FFMA R43, R41, R42, R0 ;  /* 0x0000002a292b7223 */ /* 0x000fc80000000000 */
[----:B------:R-:W-:-:S04]  /*13510*/  FFMA R42, R3, R43, R42 ;  /* 0x0000002b032a7223 */ /* 0x000fc8000000002a */
[----:B------:R-:W-:-:S04]  /*13520*/  FFMA R41, R41, R42, R0 ;  /* 0x0000002a29297223 */ /* 0x000fc80000000000 */
        /* <DEDUP_REMOVED lines=21> */
[----:B------:R-:W-:-:S02]  /*13680*/  ISETP.NE.AND P1, PT, R38, RZ, PT ;  /* 0x000000ff2600720c */ /* 0x000fc40003f25270 */
[----:B------:R-:W-:Y:S02]  /*13690*/  IADD3 R38, PT, PT, -R38, RZ, RZ ;  /* 0x000000ff26267210 */ /* 0x000fe40007ffe1ff */
[----:B------:R-:W-:Y:S02]  /*136a0*/  SHF.L.U32 R3, R42, R3, RZ ;  /* 0x000000032a037219 */ /* 0x000fe400000006ff */
[----:B------:R-:W-:Y:S02]  /*136b0*/  FSETP.NEU.FTZ.AND P0, PT, R40, R41, PT ;  /* 0x000000292800720b */ /* 0x000fe40003f1d000 */
[----:B------:R-:W-:Y:S02]  /*136c0*/  SEL R39, R38, RZ, P3 ;  /* 0x000000ff26277207 */ /* 0x000fe40001800000 */
[----:B------:R-:W-:Y:S02]  /*136d0*/  ISETP.NE.AND P1, PT, R3, RZ, P1 ;  /* 0x000000ff0300720c */ /* 0x000fe40000f25270 */
[----:B------:R-:W-:-:S02]  /*136e0*/  SHF.R.U32.HI R42, RZ, R39, R42 ;  /* 0x00000027ff2a7219 */ /* 0x000fc4000001162a */
[----:B------:R-:W-:Y:S02]  /*136f0*/  PLOP3.LUT P0, PT, P0, P1, PT, 0xf8, 0x8f ;  /* 0x00000000008f781c */ /* 0x000fe40000703f70 */
[----:B------:R-:W-:Y:S02]  /*13700*/  SHF.R.U32.HI R38, RZ, 0x1, R42 ;  /* 0x00000001ff267819 */ /* 0x000fe4000001162a */
[----:B------:R-:W-:-:S04]  /*13710*/  SEL R3, RZ, 0x1, !P0 ;  /* 0x00000001ff037807 */ /* 0x000fc80004000000 */
[----:B------:R-:W-:-:S04]  /*13720*/  LOP3.LUT R3, R3, 0x1, R38, 0xf8, !PT ;  /* 0x0000000103037812 */ /* 0x000fc800078ef826 */
[----:B------:R-:W-:-:S04]  /*13730*/  LOP3.LUT R3, R3, R42, RZ, 0xc0, !PT ;  /* 0x0000002a03037212 */ /* 0x000fc800078ec0ff */
[----:B------:R-:W-:-:S04]  /*13740*/  IADD3 R3, PT, PT, R38, R3, RZ ;  /* 0x0000000326037210 */ /* 0x000fc80007ffe0ff */
[----:B------:R-:W-:Y:S01]  /*13750*/  LOP3.LUT R0, R3, R0, RZ, 0xfc, !PT ;  /* 0x0000000003007212 */ /* 0x000fe200078efcff */
[----:B------:R-:W-:Y:S06]  /*13760*/  BRA `(.L_x_591) ;  /* 0x0000000000107947 */ /* 0x000fec0003800000 */
.L_x_590:
[----:B------:R-:W-:-:S04]  /*13770*/  LOP3.LUT R0, R0, 0x80000000, RZ, 0xc0, !PT ;  /* 0x8000000000007812 */ /* 0x000fc800078ec0ff */
[----:B------:R-:W-:Y:S01]  /*13780*/  LOP3.LUT R0, R0, 0x7f800000, RZ, 0xfc, !PT ;  /* 0x7f80000000007812 */ /* 0x000fe200078efcff */
[----:B------:R-:W-:Y:S06]  /*13790*/  BRA `(.L_x_591) ;  /* 0x0000000000047947 */ /* 0x000fec0003800000 */
.L_x_589:
[----:B------:R-:W-:-:S07]  /*137a0*/  LEA R0, R39, R0, 0x17 ;  /* 0x0000000027007211 */ /* 0x000fce00078eb8ff */
.L_x_591:
[----:B------:R-:W-:Y:S05]  /*137b0*/  BSYNC.RECONVERGENT B2 ;  /* 0x0000000000027941 */ /* 0x000fea0003800200 */
.L_x_588:
[----:B------:R-:W-:Y:S05]  /*137c0*/  BRA `(.L_x_592) ;  /* 0x0000000000207947 */ /* 0x000fea0003800000 */
.L_x_587:
[----:B------:R-:W-:-:S04]  /*137d0*/  LOP3.LUT R0, R0, 0x80000000, R3, 0x48, !PT ;  /* 0x8000000000007812 */ /* 0x000fc800078e4803 */
[----:B------:R-:W-:Y:S01]  /*137e0*/  LOP3.LUT R0, R0, 0x7f800000, RZ, 0xfc, !PT ;  /* 0x7f80000000007812 */ /* 0x000fe200078efcff */
[----:B------:R-:W-:Y:S06]  /*137f0*/  BRA `(.L_x_592) ;  /* 0x0000000000147947 */ /* 0x000fec0003800000 */
.L_x_586:
[----:B------:R-:W-:Y:S01]  /*13800*/  LOP3.LUT R0, R0, 0x80000000, R3, 0x48, !PT ;  /* 0x8000000000007812 */ /* 0x000fe200078e4803 */
[----:B------:R-:W-:Y:S06]  /*13810*/  BRA `(.L_x_592) ;  /* 0x00000000000c7947 */ /* 0x000fec0003800000 */
.L_x_585:
[----:B------:R-:W0:Y:S01]  /*13820*/  MUFU.RSQ R0, -QNAN ;  /* 0xffc0000000007908 */ /* 0x000e220000001400 */
[----:B------:R-:W-:Y:S05]  /*13830*/  BRA `(.L_x_592) ;  /* 0x0000000000047947 */ /* 0x000fea0003800000 */
.L_x_584:
[----:B------:R-:W-:-:S07]  /*13840*/  FADD.FTZ R0, R3, R0 ;  /* 0x0000000003007221 */ /* 0x000fce0000010000 */
.L_x_592:
[----:B------:R-:W-:Y:S05]  /*13850*/  BSYNC.RECONVERGENT B1 ;  /* 0x0000000000017941 */ /* 0x000fea0003800200 */
.L_x_582:
[----:B------:R-:W-:Y:S01]  /*13860*/  HFMA2 R39, -RZ, RZ, 0, 0 ;  /* 0x00000000ff277431 */ /* 0x000fe200000001ff */
[----:B------:R-:W-:-:S04]  /*13870*/  MOV R38, R18 ;  /* 0x0000001200267202 */ /* 0x000fc80000000f00 */
[----:B0-----:R-:W-:Y:S05]  /*13880*/  RET.REL.NODEC R38 `(visionflow_compute_kernel) ;  /* 0xfffffec426dc7950 */ /* 0x001fea0003c3ffff */
.L_x_593:
        /* <DEDUP_REMOVED lines=15> */
.L_x_614:


//--------------------- .nv.global.init           --------------------------
	.section	.nv.global.init,"aw",@progbits
	.align	4
.nv.global.init:
	.type		__cudart_i2opi_f,@object
	.size		__cudart_i2opi_f,(.L_0 - __cudart_i2opi_f)
__cudart_i2opi_f:
        /*0000*/ 	.byte	0x41, 0x90, 0x43, 0x3c, 0x99, 0x95, 0x62, 0xdb, 0xc0, 0xdd, 0x34, 0xf5, 0xd1, 0x57, 0x27, 0xfc
        /*0010*/ 	.byte	0x29, 0x15, 0x44, 0x4e, 0x6e, 0x83, 0xf9, 0xa2
.L_0:


//--------------------- .nv.shared.reserved.0     --------------------------
	.section	.nv.shared.reserved.0,"aw",@nobits
	.weak		__nv_reservedSMEM_offset_0_alias
	.size		__nv_reservedSMEM_offset_0_alias, 0, 64
	.other		__nv_reservedSMEM_offset_0_alias,@"STO_CUDA_RESERVED_SHARED STV_DEFAULT"
__nv_reservedSMEM_offset_0_alias:
	.zero		0
	.zero		64


//--------------------- .nv.constant0.stress_majorization_kernel --------------------------
	.section	.nv.constant0.stress_majorization_kernel,"a",@progbits
	.sectionflags	@""
	.align	4
.nv.constant0.stress_majorization_kernel:
	.zero		1004


//--------------------- .nv.constant0.visionflow_compute_kernel --------------------------
	.section	.nv.constant0.visionflow_compute_kernel,"a",@progbits
	.sectionflags	@""
	.align	4
.nv.constant0.visionflow_compute_kernel:
	.zero		1104


//--------------------- SYMBOLS --------------------------

	.type		.nv.reservedSmem.offset0,@object
	.size		.nv.reservedSmem.offset0,0x4
